	.target	sm_80

	.elftype	@"ET_EXEC"


//--------------------- .note.nv.tkinfo           --------------------------
	.section	.note.nv.tkinfo,"",@"SHT_NOTE"
	.sectionflags	@"SHF_NOTE_NV_TKINFO"
	.tkinfo
        /*0018*/ 	.word	0x00000002
        /*0030*/ 	.string	""
        /*0030*/ 	.string	"ptxas"
        /*0030*/ 	.string	"Cuda compilation tools, release 13.0, V13.0.88"
        /*0030*/ 	.string	"Build cuda_13.0.r13.0/compiler.36424714_0"
        /*0030*/ 	.string	"-v  -suppress-debug-info  -lineinfo  -arch sm_80 "



//--------------------- .note.nv.cuinfo           --------------------------
	.section	.note.nv.cuinfo,"",@"SHT_NOTE"
	.sectionflags	@"SHF_NOTE_NV_CUINFO"
        /*0018*/ 	.short	0x0002
        /*001a*/ 	.short	0x0050
        /*001c*/ 	.short	0x0082
	.zero		2


//--------------------- .nv.info                  --------------------------
	.section	.nv.info,"",@"SHT_CUDA_INFO"
	.align	4


	//----- nvinfo : EIATTR_REGCOUNT
	.align		4
        /*0000*/ 	.byte	0x04, 0x2f
        /*0002*/ 	.short	(.L_1 - .L_0)
	.align		4
.L_0:
        /*0004*/ 	.word	index@(matmul_kernel)
        /*0008*/ 	.word	0x00000020


	//----- nvinfo : EIATTR_FRAME_SIZE
	.align		4
.L_1:
        /*000c*/ 	.byte	0x04, 0x11
        /*000e*/ 	.short	(.L_3 - .L_2)
	.align		4
.L_2:
        /*0010*/ 	.word	index@(matmul_kernel)
        /*0014*/ 	.word	0x00003d10


	//----- nvinfo : EIATTR_MIN_STACK_SIZE
	.align		4
.L_3:
        /*0018*/ 	.byte	0x04, 0x12
        /*001a*/ 	.short	(.L_5 - .L_4)
	.align		4
.L_4:
        /*001c*/ 	.word	index@(matmul_kernel)
        /*0020*/ 	.word	0x00003d10
.L_5:


//--------------------- .nv.info.matmul_kernel    --------------------------
	.section	.nv.info.matmul_kernel,"",@"SHT_CUDA_INFO"
	.sectionflags	@""
	.align	4


	//----- nvinfo : EIATTR_CUDA_API_VERSION
	.align		4
        /*0000*/ 	.byte	0x04, 0x37
        /*0002*/ 	.short	(.L_7 - .L_6)
.L_6:
        /*0004*/ 	.word	0x00000082


	//----- nvinfo : EIATTR_SW2861232_WAR
	.align		4
.L_7:
        /*0008*/ 	.byte	0x01, 0x35
	.zero		2


	//----- nvinfo : EIATTR_PARAM_CBANK
	.align		4
        /*000c*/ 	.byte	0x04, 0x0a
        /*000e*/ 	.short	(.L_9 - .L_8)
	.align		4
.L_8:
        /*0010*/ 	.word	index@(.nv.constant0.matmul_kernel)
        /*0014*/ 	.short	0x0160
        /*0016*/ 	.short	0x0050


	//----- nvinfo : EIATTR_CBANK_PARAM_SIZE
	.align		4
.L_9:
        /*0018*/ 	.byte	0x03, 0x19
        /*001a*/ 	.short	0x0050


	//----- nvinfo : EIATTR_KPARAM_INFO
	.align		4
        /*001c*/ 	.byte	0x04, 0x17
        /*001e*/ 	.short	(.L_11 - .L_10)
.L_10:
        /*0020*/ 	.word	0x00000000
        /*0024*/ 	.short	0x000d
        /*0026*/ 	.short	0x0048
        /*0028*/ 	.byte	0x00, 0xf4, 0x21, 0x00


	//----- nvinfo : EIATTR_KPARAM_INFO
	.align		4
.L_11:
        /*002c*/ 	.byte	0x04, 0x17
        /*002e*/ 	.short	(.L_13 - .L_12)
.L_12:
        /*0030*/ 	.word	0x00000000
        /*0034*/ 	.short	0x000c
        /*0036*/ 	.short	0x0040
        /*0038*/ 	.byte	0x00, 0xf4, 0x21, 0x00


	//----- nvinfo : EIATTR_KPARAM_INFO
	.align		4
.L_13:
        /*003c*/ 	.byte	0x04, 0x17
        /*003e*/ 	.short	(.L_15 - .L_14)
.L_14:
        /*0040*/ 	.word	0x00000000
        /*0044*/ 	.short	0x000b
        /*0046*/ 	.short	0x0038
        /*0048*/ 	.byte	0x00, 0xf0, 0x11, 0x00


	//----- nvinfo : EIATTR_KPARAM_INFO
	.align		4
.L_15:
        /*004c*/ 	.byte	0x04, 0x17
        /*004e*/ 	.short	(.L_17 - .L_16)
.L_16:
        /*0050*/ 	.word	0x00000000
        /*0054*/ 	.short	0x000a
        /*0056*/ 	.short	0x0034
        /*0058*/ 	.byte	0x00, 0xf0, 0x11, 0x00


	//----- nvinfo : EIATTR_KPARAM_INFO
	.align		4
.L_17:
        /*005c*/ 	.byte	0x04, 0x17
        /*005e*/ 	.short	(.L_19 - .L_18)
.L_18:
        /*0060*/ 	.word	0x00000000
        /*0064*/ 	.short	0x0009
        /*0066*/ 	.short	0x0030
        /*0068*/ 	.byte	0x00, 0xf0, 0x11, 0x00


	//----- nvinfo : EIATTR_KPARAM_INFO
	.align		4
.L_19:
        /*006c*/ 	.byte	0x04, 0x17
        /*006e*/ 	.short	(.L_21 - .L_20)
.L_20:
        /*0070*/ 	.word	0x00000000
        /*0074*/ 	.short	0x0008
        /*0076*/ 	.short	0x002c
        /*0078*/ 	.byte	0x00, 0xf0, 0x11, 0x00


	//----- nvinfo : EIATTR_KPARAM_INFO
	.align		4
.L_21:
        /*007c*/ 	.byte	0x04, 0x17
        /*007e*/ 	.short	(.L_23 - .L_22)
.L_22:
        /*0080*/ 	.word	0x00000000
        /*0084*/ 	.short	0x0007
        /*0086*/ 	.short	0x0028
        /*0088*/ 	.byte	0x00, 0xf0, 0x11, 0x00


	//----- nvinfo : EIATTR_KPARAM_INFO
	.align		4
.L_23:
        /*008c*/ 	.byte	0x04, 0x17
        /*008e*/ 	.short	(.L_25 - .L_24)
.L_24:
        /*0090*/ 	.word	0x00000000
        /*0094*/ 	.short	0x0006
        /*0096*/ 	.short	0x0024
        /*0098*/ 	.byte	0x00, 0xf0, 0x11, 0x00


	//----- nvinfo : EIATTR_KPARAM_INFO
	.align		4
.L_25:
        /*009c*/ 	.byte	0x04, 0x17
        /*009e*/ 	.short	(.L_27 - .L_26)
.L_26:
        /*00a0*/ 	.word	0x00000000
        /*00a4*/ 	.short	0x0005
        /*00a6*/ 	.short	0x0020
        /*00a8*/ 	.byte	0x00, 0xf0, 0x11, 0x00


	//----- nvinfo : EIATTR_KPARAM_INFO
	.align		4
.L_27:
        /*00ac*/ 	.byte	0x04, 0x17
        /*00ae*/ 	.short	(.L_29 - .L_28)
.L_28:
        /*00b0*/ 	.word	0x00000000
        /*00b4*/ 	.short	0x0004
        /*00b6*/ 	.short	0x001c
        /*00b8*/ 	.byte	0x00, 0xf0, 0x11, 0x00


	//----- nvinfo : EIATTR_KPARAM_INFO
	.align		4
.L_29:
        /*00bc*/ 	.byte	0x04, 0x17
        /*00be*/ 	.short	(.L_31 - .L_30)
.L_30:
        /*00c0*/ 	.word	0x00000000
        /*00c4*/ 	.short	0x0003
        /*00c6*/ 	.short	0x0018
        /*00c8*/ 	.byte	0x00, 0xf0, 0x11, 0x00


	//----- nvinfo : EIATTR_KPARAM_INFO
	.align		4
.L_31:
        /*00cc*/ 	.byte	0x04, 0x17
        /*00ce*/ 	.short	(.L_33 - .L_32)
.L_32:
        /*00d0*/ 	.word	0x00000000
        /*00d4*/ 	.short	0x0002
        /*00d6*/ 	.short	0x0010
        /*00d8*/ 	.byte	0x00, 0xf4, 0x21, 0x00


	//----- nvinfo : EIATTR_KPARAM_INFO
	.align		4
.L_33:
        /*00dc*/ 	.byte	0x04, 0x17
        /*00de*/ 	.short	(.L_35 - .L_34)
.L_34:
        /*00e0*/ 	.word	0x00000000
        /*00e4*/ 	.short	0x0001
        /*00e6*/ 	.short	0x0008
        /*00e8*/ 	.byte	0x00, 0xf4, 0x21, 0x00


	//----- nvinfo : EIATTR_KPARAM_INFO
	.align		4
.L_35:
        /*00ec*/ 	.byte	0x04, 0x17
        /*00ee*/ 	.short	(.L_37 - .L_36)
.L_36:
        /*00f0*/ 	.word	0x00000000
        /*00f4*/ 	.short	0x0000
        /*00f6*/ 	.short	0x0000
        /*00f8*/ 	.byte	0x00, 0xf4, 0x21, 0x00


	//----- nvinfo : EIATTR_MAXREG_COUNT
	.align		4
.L_37:
        /*00fc*/ 	.byte	0x03, 0x1b
        /*00fe*/ 	.short	0x00ff


	//----- nvinfo : EIATTR_NUM_BARRIERS
	.align		4
        /*0100*/ 	.byte	0x02, 0x4c
        /*0102*/ 	.byte	0x01
	.zero		1


	//----- nvinfo : EIATTR_ANNOTATIONS
	.align		4
        /*0104*/ 	.byte	0x04, 0x55
        /*0106*/ 	.short	(.L_39 - .L_38)


	//   ....[0]....
.L_38:
        /*0108*/ 	.word	0x00000001
        /*010c*/ 	.byte	0x10, 0x05, 0x00, 0x00, 0x01, 0x00, 0x00, 0x00, 0x20, 0x05, 0x00, 0x00, 0x01, 0x00, 0x00, 0x00
        /* <DEDUP_REMOVED lines=1903> */
        /*780c*/ 	.byte	0xc0, 0xf7, 0x01, 0x00, 0x01, 0x00, 0x00, 0x00, 0xd0, 0xf7, 0x01, 0x00


	//----- nvinfo : EIATTR_MERCURY_ISA_VERSION
	.align		4
.L_39:
        /*7818*/ 	.byte	0x03, 0x5f
        /*781a*/ 	.short	0x0000


	//----- nvinfo : EIATTR_EXIT_INSTR_OFFSETS
	.align		4
        /*781c*/ 	.byte	0x04, 0x1c
        /*781e*/ 	.short	(.L_41 - .L_40)


	//   ....[0]....
.L_40:
        /*7820*/ 	.word	0x000545c0


	//   ....[1]....
        /*7824*/ 	.word	0x000545f0


	//----- nvinfo : EIATTR_REQNTID
	.align		4
.L_41:
        /*7828*/ 	.byte	0x04, 0x10
        /*782a*/ 	.short	(.L_43 - .L_42)
.L_42:
        /*782c*/ 	.word	0x00000080
        /*7830*/ 	.word	0x00000001
        /*7834*/ 	.word	0x00000001
.L_43:


//--------------------- .nv.callgraph             --------------------------
	.section	.nv.callgraph,"",@"SHT_CUDA_CALLGRAPH"
	.align	4
	.sectionentsize	8
	.align		4
        /*0000*/ 	.word	0x00000000
	.align		4
        /*0004*/ 	.word	0xffffffff
	.align		4
        /*0008*/ 	.word	0x00000000
	.align		4
        /*000c*/ 	.word	0xfffffffe
	.align		4
        /*0010*/ 	.word	0x00000000
	.align		4
        /*0014*/ 	.word	0xfffffffd
	.align		4
        /*0018*/ 	.word	0x00000000
	.align		4
        /*001c*/ 	.word	0xfffffffc


//--------------------- .nv.rel.action            --------------------------
	.section	.nv.rel.action,"",@"SHT_CUDA_RELOCINFO"
	.align	8
	.sectionentsize	8
        /*0000*/ 	.byte	0x73, 0x00, 0x00, 0x00, 0x00, 0x00, 0x00, 0x00, 0x00, 0x00, 0x00, 0x11, 0x25, 0x00, 0x05, 0x36


//--------------------- .nv.constant0.matmul_kernel --------------------------
	.section	.nv.constant0.matmul_kernel,"a",@progbits
	.sectionflags	@""
	.align	4
.nv.constant0.matmul_kernel:
	.zero		432


//--------------------- .text.matmul_kernel       --------------------------
	.section	.text.matmul_kernel,"ax",@progbits
	.sectioninfo	@"SHI_REGISTERS=32"
	.align	128
        .global         matmul_kernel
        .type           matmul_kernel,@function
        .size           matmul_kernel,(.L_x_5 - matmul_kernel)
        .other          matmul_kernel,@"STO_CUDA_ENTRY STV_DEFAULT"
matmul_kernel:
.text.matmul_kernel:
[----:B------:R-:W-:-:S03]  /*0000*/  IMAD.MOV.U32 R1, RZ, RZ, c[0x0][0x28] ;  /* 0x00000a00ff017624 */ /* 0x000fc600078e00ff */
[----:B------:R-:W-:Y:S01]  /*0010*/  IMAD.MOV.U32 R6, RZ, RZ, 0xff ;  /* 0x000000ffff067424 */ /* 0x000fe200078e00ff */
[----:B------:R-:W0:Y:S01]  /*0020*/  S2R R12, SR_TID.X ;  /* 0x00000000000c7919 */ /* 0x000e220000002100 */
[----:B------:R-:W-:Y:S01]  /*0030*/  IADD3 R1, R1, -0x3d10, RZ ;  /* 0xffffc2f001017810 */ /* 0x000fe20007ffe0ff */
[----:B------:R-:W-:Y:S02]  /*0040*/  ULDC.64 UR6, c[0x0][0x118] ;  /* 0x0000460000067ab9 */ /* 0x000fe40000000a00 */
[----:B------:R-:W-:-:S04]  /*0050*/  IADD3 R0, R6, c[0x0][0x17c], RZ ;  /* 0x00005f0006007a10 */ /* 0x000fc80007ffe0ff */
[----:B------:R-:W-:-:S04]  /*0060*/  SHF.R.S32.HI R3, RZ, 0x1f, R0 ;  /* 0x0000001fff037819 */ /* 0x000fc80000011400 */
[----:B------:R-:W-:-:S04]  /*0070*/  LEA.HI R3, R3, R0, RZ, 0x8 ;  /* 0x0000000003037211 */ /* 0x000fc800078f40ff */
[----:B------:R-:W-:Y:S02]  /*0080*/  SHF.R.S32.HI R0, RZ, 0x8, R3 ;  /* 0x00000008ff007819 */ /* 0x000fe40000011403 */
[----:B------:R-:W1:Y:S03]  /*0090*/  S2R R3, SR_CTAID.X ;  /* 0x0000000000037919 */ /* 0x000e660000002500 */
[----:B------:R-:W-:Y:S01]  /*00a0*/  IMAD.SHL.U32 R0, R0, 0x8, RZ ;  /* 0x0000000800007824 */ /* 0x000fe200078e00ff */
[----:B0-----:R-:W-:-:S04]  /*00b0*/  LOP3.LUT R14, R12, 0x7f, RZ, 0xc0, !PT ;  /* 0x0000007f0c0e7812 */ /* 0x001fc800078ec0ff */
[-C--:B------:R-:W-:Y:S02]  /*00c0*/  IABS R7, R0.reuse ;  /* 0x0000000000077213 */ /* 0x080fe40000000000 */
[----:B------:R-:W-:Y:S02]  /*00d0*/  IABS R11, R0 ;  /* 0x00000000000b7213 */ /* 0x000fe40000000000 */
[----:B------:R-:W0:Y:S01]  /*00e0*/  I2F.RP R2, R7 ;  /* 0x0000000700027306 */ /* 0x000e220000209400 */
[----:B-1----:R-:W-:-:S07]  /*00f0*/  IABS R10, R3 ;  /* 0x00000003000a7213 */ /* 0x002fce0000000000 */
[----:B0-----:R-:W0:Y:S02]  /*0100*/  MUFU.RCP R2, R2 ;  /* 0x0000000200027308 */ /* 0x001e240000001000 */
[----:B0-----:R-:W-:Y:S01]  /*0110*/  IADD3 R4, R2, 0xffffffe, RZ ;  /* 0x0ffffffe02047810 */ /* 0x001fe20007ffe0ff */
[----:B------:R-:W-:-:S05]  /*0120*/  IMAD.MOV R2, RZ, RZ, -R11 ;  /* 0x000000ffff027224 */ /* 0x000fca00078e0a0b */
[----:B------:R0:W1:Y:S02]  /*0130*/  F2I.FTZ.U32.TRUNC.NTZ R5, R4 ;  /* 0x0000000400057305 */ /* 0x000064000021f000 */
[----:B0-----:R-:W-:Y:S02]  /*0140*/  IMAD.MOV.U32 R4, RZ, RZ, RZ ;  /* 0x000000ffff047224 */ /* 0x001fe400078e00ff */
[----:B-1----:R-:W-:-:S04]  /*0150*/  IMAD.MOV R8, RZ, RZ, -R5 ;  /* 0x000000ffff087224 */ /* 0x002fc800078e0a05 */
[----:B------:R-:W-:Y:S02]  /*0160*/  IMAD R9, R8, R7, RZ ;  /* 0x0000000708097224 */ /* 0x000fe400078e02ff */
[----:B------:R-:W-:Y:S02]  /*0170*/  IMAD.MOV.U32 R8, RZ, RZ, R10 ;  /* 0x000000ffff087224 */ /* 0x000fe400078e000a */
[----:B------:R-:W-:-:S06]  /*0180*/  IMAD.HI.U32 R5, R5, R9, R4 ;  /* 0x0000000905057227 */ /* 0x000fcc00078e0004 */
[----:B------:R-:W-:-:S04]  /*0190*/  IMAD.HI.U32 R5, R5, R8, RZ ;  /* 0x0000000805057227 */ /* 0x000fc800078e00ff */
[----:B------:R-:W-:-:S05]  /*01a0*/  IMAD R2, R5, R2, R8 ;  /* 0x0000000205027224 */ /* 0x000fca00078e0208 */
[----:B------:R-:W-:-:S13]  /*01b0*/  ISETP.GT.U32.AND P1, PT, R7, R2, PT ;  /* 0x000000020700720c */ /* 0x000fda0003f24070 */
[----:B------:R-:W-:Y:S01]  /*01c0*/  @!P1 IMAD.IADD R2, R2, 0x1, -R7 ;  /* 0x0000000102029824 */ /* 0x000fe200078e0a07 */
[----:B------:R-:W-:Y:S02]  /*01d0*/  @!P1 IADD3 R5, R5, 0x1, RZ ;  /* 0x0000000105059810 */ /* 0x000fe40007ffe0ff */
[----:B------:R-:W-:Y:S02]  /*01e0*/  ISETP.NE.AND P1, PT, R0, RZ, PT ;  /* 0x000000ff0000720c */ /* 0x000fe40003f25270 */
[----:B------:R-:W-:Y:S02]  /*01f0*/  ISETP.GE.U32.AND P0, PT, R2, R7, PT ;  /* 0x000000070200720c */ /* 0x000fe40003f06070 */
[----:B------:R-:W-:-:S04]  /*0200*/  LOP3.LUT R2, R3, R0, RZ, 0x3c, !PT ;  /* 0x0000000003027212 */ /* 0x000fc800078e3cff */
[----:B------:R-:W-:Y:S02]  /*0210*/  ISETP.GE.AND P2, PT, R2, RZ, PT ;  /* 0x000000ff0200720c */ /* 0x000fe40003f46270 */
[----:B------:R-:W-:-:S05]  /*0220*/  IADD3 R2, R6, c[0x0][0x178], RZ ;  /* 0x00005e0006027a10 */ /* 0x000fca0007ffe0ff */
[----:B------:R-:W-:-:S05]  /*0230*/  @P0 IADD3 R5, R5, 0x1, RZ ;  /* 0x0000000105050810 */ /* 0x000fca0007ffe0ff */
[----:B------:R-:W-:Y:S01]  /*0240*/  IMAD.MOV.U32 R4, RZ, RZ, R5 ;  /* 0x000000ffff047224 */ /* 0x000fe200078e0005 */
[----:B------:R-:W-:-:S03]  /*0250*/  SHF.R.S32.HI R5, RZ, 0x1f, R2 ;  /* 0x0000001fff057819 */ /* 0x000fc60000011402 */
[----:B------:R-:W-:Y:S01]  /*0260*/  @!P2 IMAD.MOV R4, RZ, RZ, -R4 ;  /* 0x000000ffff04a224 */ /* 0x000fe200078e0a04 */
[----:B------:R-:W-:Y:S02]  /*0270*/  @!P1 LOP3.LUT R4, RZ, R0, RZ, 0x33, !PT ;  /* 0x00000000ff049212 */ /* 0x000fe400078e33ff */
[----:B------:R-:W-:-:S03]  /*0280*/  LEA.HI R5, R5, R2, RZ, 0x8 ;  /* 0x0000000205057211 */ /* 0x000fc600078f40ff */
[----:B------:R-:W-:Y:S02]  /*0290*/  IMAD.SHL.U32 R2, R4, 0x8, RZ ;  /* 0x0000000804027824 */ /* 0x000fe400078e00ff */
[----:B------:R-:W-:-:S03]  /*02a0*/  IMAD.MOV R4, RZ, RZ, -R4 ;  /* 0x000000ffff047224 */ /* 0x000fc600078e0a04 */
[----:B------:R-:W-:Y:S01]  /*02b0*/  LEA.HI.SX32 R5, R5, -R2, 0x18 ;  /* 0x8000000205057211 */ /* 0x000fe200078fc2ff */
[----:B------:R-:W-:Y:S02]  /*02c0*/  IMAD R13, R0, R4, R3 ;  /* 0x00000004000d7224 */ /* 0x000fe400078e0203 */
[----:B------:R-:W-:Y:S01]  /*02d0*/  IMAD.MOV.U32 R4, RZ, RZ, RZ ;  /* 0x000000ffff047224 */ /* 0x000fe200078e00ff */
[----:B------:R-:W-:Y:S02]  /*02e0*/  IMNMX R6, R5, 0x8, PT ;  /* 0x0000000805067817 */ /* 0x000fe40003800200 */
[----:B------:R-:W-:Y:S02]  /*02f0*/  IABS R11, R13 ;  /* 0x0000000d000b7213 */ /* 0x000fe40000000000 */
[----:B------:R-:W-:-:S04]  /*0300*/  IABS R9, R6 ;  /* 0x0000000600097213 */ /* 0x000fc80000000000 */
[----:B------:R-:W0:Y:S08]  /*0310*/  I2F.RP R7, R9 ;  /* 0x0000000900077306 */ /* 0x000e300000209400 */
[----:B0-----:R-:W0:Y:S02]  /*0320*/  MUFU.RCP R7, R7 ;  /* 0x0000000700077308 */ /* 0x001e240000001000 */
[----:B0-----:R-:W-:-:S06]  /*0330*/  IADD3 R5, R7, 0xffffffe, RZ ;  /* 0x0ffffffe07057810 */ /* 0x001fcc0007ffe0ff */
[----:B------:R-:W0:Y:S02]  /*0340*/  F2I.FTZ.U32.TRUNC.NTZ R5, R5 ;  /* 0x0000000500057305 */ /* 0x000e24000021f000 */
[----:B0-----:R-:W-:-:S04]  /*0350*/  IMAD.MOV R8, RZ, RZ, -R5 ;  /* 0x000000ffff087224 */ /* 0x001fc800078e0a05 */
[----:B------:R-:W-:-:S04]  /*0360*/  IMAD.MOV.U32 R0, RZ, RZ, R8 ;  /* 0x000000ffff007224 */ /* 0x000fc800078e0008 */
[----:B------:R-:W-:Y:S01]  /*0370*/  IMAD R3, R0, R9, RZ ;  /* 0x0000000900037224 */ /* 0x000fe200078e02ff */
[----:B------:R-:W-:-:S03]  /*0380*/  IABS R0, R6 ;  /* 0x0000000600007213 */ /* 0x000fc60000000000 */
[----:B------:R-:W-:-:S04]  /*0390*/  IMAD.HI.U32 R4, R5, R3, R4 ;  /* 0x0000000305047227 */ /* 0x000fc800078e0004 */
[----:B------:R-:W-:Y:S02]  /*03a0*/  IMAD.MOV R0, RZ, RZ, -R0 ;  /* 0x000000ffff007224 */ /* 0x000fe400078e0a00 */
        /* <DEDUP_REMOVED lines=8> */
[----:B------:R-:W-:-:S07]  /*0430*/  ISETP.GE.AND P2, PT, R0, RZ, PT ;  /* 0x000000ff0000720c */ /* 0x000fce0003f46270 */
[----:B------:R-:W-:-:S05]  /*0440*/  @P0 IADD3 R4, R4, 0x1, RZ ;  /* 0x0000000104040810 */ /* 0x000fca0007ffe0ff */
[----:B------:R-:W-:Y:S02]  /*0450*/  IMAD.MOV.U32 R0, RZ, RZ, R4 ;  /* 0x000000ffff007224 */ /* 0x000fe400078e0004 */
[----:B------:R-:W-:Y:S02]  /*0460*/  IMAD.MOV.U32 R4, RZ, RZ, 0x3f ;  /* 0x0000003fff047424 */ /* 0x000fe400078e00ff */
[----:B------:R-:W-:Y:S01]  /*0470*/  @!P2 IMAD.MOV R0, RZ, RZ, -R0 ;  /* 0x000000ffff00a224 */ /* 0x000fe200078e0a00 */
[----:B------:R-:W-:Y:S02]  /*0480*/  @!P1 LOP3.LUT R0, RZ, R6, RZ, 0x33, !PT ;  /* 0x00000006ff009212 */ /* 0x000fe400078e33ff */
[----:B------:R-:W-:-:S03]  /*0490*/  IADD3 R4, R4, c[0x0][0x180], RZ ;  /* 0x0000600004047a10 */ /* 0x000fc60007ffe0ff */
[----:B------:R-:W-:Y:S01]  /*04a0*/  IMAD.MOV R3, RZ, RZ, -R0 ;  /* 0x000000ffff037224 */ /* 0x000fe200078e0a00 */
[----:B------:R-:W-:Y:S01]  /*04b0*/  ISETP.GT.AND P0, PT, R4, 0x3f, PT ;  /* 0x0000003f0400780c */ /* 0x000fe20003f04270 */
[----:B------:R-:W-:Y:S02]  /*04c0*/  IMAD.SHL.U32 R0, R0, 0x100, RZ ;  /* 0x0000010000007824 */ /* 0x000fe400078e00ff */
[----:B------:R-:W-:-:S04]  /*04d0*/  IMAD R3, R6, R3, R13 ;  /* 0x0000000306037224 */ /* 0x000fc800078e020d */
[----:B------:R-:W-:-:S04]  /*04e0*/  IMAD.IADD R3, R2, 0x1, R3 ;  /* 0x0000000102037824 */ /* 0x000fc800078e0203 */
[----:B------:R-:W-:-:S05]  /*04f0*/  IMAD R29, R3, 0x100, R14 ;  /* 0x00000100031d7824 */ /* 0x000fca00078e020e */
[----:B------:R-:W-:Y:S01]  /*0500*/  IADD3 R28, R29, 0x80, RZ ;  /* 0x000000801d1c7810 */ /* 0x000fe20007ffe0ff */
[----:B------:R0:W-:Y:S04]  /*0510*/  STL [R1+0xcec], R29 ;  /* 0x000cec1d01007387 */ /* 0x0001e80000100800 */
[----:B------:R0:W-:Y:S04]  /*0520*/  STL [R1+0xce8], R0 ;  /* 0x000ce80001007387 */ /* 0x0001e80000100800 */
[----:B------:R0:W-:Y:S01]  /*0530*/  STL [R1+0xcf0], R28 ;  /* 0x000cf01c01007387 */ /* 0x0001e20000100800 */
[----:B------:R-:W-:Y:S05]  /*0540*/  @P0 BRA `(.L_x_0) ;  /* 0x00000f7000000947 */ /* 0x000fea0003800000 */
[----:B0-----:R-:W-:Y:S01]  /*0550*/  IMAD.SHL.U32 R0, R12, 0x20, RZ ;  /* 0x000000200c007824 */ /* 0x001fe200078e00ff */
[----:B------:R-:W-:Y:S01]  /*0560*/  CS2R R24, SRZ ;  /* 0x0000000000187805 */ /* 0x000fe2000001ff00 */
[----:B------:R-:W-:Y:S01]  /*0570*/  CS2R R26, SRZ ;  /* 0x00000000001a7805 */ /* 0x000fe2000001ff00 */
[----:B------:R-:W-:Y:S01]  /*0580*/  CS2R R20, SRZ ;  /* 0x0000000000147805 */ /* 0x000fe2000001ff00 */
[----:B------:R-:W-:Y:S01]  /*0590*/  CS2R R22, SRZ ;  /* 0x0000000000167805 */ /* 0x000fe2000001ff00 */
[----:B------:R0:W-:Y:S01]  /*05a0*/  STL [R1+0x151c], R0 ;  /* 0x00151c0001007387 */ /* 0x0001e20000100800 */
[----:B------:R-:W-:Y:S01]  /*05b0*/  CS2R R16, SRZ ;  /* 0x0000000000107805 */ /* 0x000fe2000001ff00 */
[----:B------:R-:W-:Y:S01]  /*05c0*/  CS2R R18, SRZ ;  /* 0x0000000000127805 */ /* 0x000fe2000001ff00 */
[----:B------:R-:W-:Y:S01]  /*05d0*/  CS2R R12, SRZ ;  /* 0x00000000000c7805 */ /* 0x000fe2000001ff00 */
[----:B------:R0:W-:Y:S01]  /*05e0*/  STL [R1], RZ ;  /* 0x000000ff01007387 */ /* 0x0001e20000100800 */
[----:B------:R-:W-:Y:S01]  /*05f0*/  CS2R R14, SRZ ;  /* 0x00000000000e7805 */ /* 0x000fe2000001ff00 */
[----:B------:R-:W-:Y:S01]  /*0600*/  CS2R R8, SRZ ;  /* 0x0000000000087805 */ /* 0x000fe2000001ff00 */
[----:B------:R-:W-:Y:S01]  /*0610*/  CS2R R10, SRZ ;  /* 0x00000000000a7805 */ /* 0x000fe2000001ff00 */
[----:B------:R0:W-:Y:S01]  /*0620*/  STL [R1+0x4], RZ ;  /* 0x000004ff01007387 */ /* 0x0001e20000100800 */
[----:B------:R-:W-:Y:S01]  /*0630*/  CS2R R4, SRZ ;  /* 0x0000000000047805 */ /* 0x000fe2000001ff00 */
[----:B------:R-:W-:-:S02]  /*0640*/  CS2R R6, SRZ ;  /* 0x0000000000067805 */ /* 0x000fc4000001ff00 */
[----:B------:R0:W-:Y:S04]  /*0650*/  STL [R1+0x8], RZ ;  /* 0x000008ff01007387 */ /* 0x0001e80000100800 */
        /* <DEDUP_REMOVED lines=228> */
[----:B------:R0:W-:Y:S01]  /*14a0*/  STL [R1+0x5ec], RZ ;  /* 0x0005ecff01007387 */ /* 0x0001e20000100800 */
[----:B------:R-:W-:Y:S05]  /*14b0*/  BRA `(.L_x_1) ;  /* 0x0004559000007947 */ /* 0x000fea0003800000 */
.L_x_0:
[----:B------:R-:W-:Y:S01]  /*14c0*/  IABS R3, c[0x0][0x178] ;  /* 0x00005e0000037a13 */ /* 0x000fe20000000000 */
[----:B------:R-:W-:Y:S01]  /*14d0*/  IMAD.MOV.U32 R15, RZ, RZ, R0 ;  /* 0x000000ffff0f7224 */ /* 0x000fe200078e0000 */
[----:B0-----:R-:W-:Y:S01]  /*14e0*/  IABS R0, c[0x0][0x17c] ;  /* 0x00005f0000007a13 */ /* 0x001fe20000000000 */
[----:B------:R-:W0:Y:S01]  /*14f0*/  S2R R14, SR_TID.X ;  /* 0x00000000000e7919 */ /* 0x000e220000002100 */
[----:B------:R-:W1:Y:S01]  /*1500*/  I2F.RP R2, R3 ;  /* 0x0000000300027306 */ /* 0x000e620000209400 */
[----:B------:R-:W-:-:S02]  /*1510*/  SHF.R.S32.HI R11, RZ, 0x1f, R4 ;  /* 0x0000001fff0b7819 */ /* 0x000fc40000011404 */
[----:B------:R-:W-:Y:S02]  /*1520*/  ISETP.GE.AND P5, PT, R29, RZ, PT ;  /* 0x000000ff1d00720c */ /* 0x000fe40003fa6270 */
[----:B------:R-:W-:Y:S01]  /*1530*/  LEA.HI R12, R11, R4, RZ, 0x6 ;  /* 0x000000040b0c7211 */ /* 0x000fe200078f30ff */
[----:B------:R-:W-:Y:S02]  /*1540*/  IMAD.MOV.U32 R4, RZ, RZ, RZ ;  /* 0x000000ffff047224 */ /* 0x000fe400078e00ff */
[----:B------:R-:W2:Y:S02]  /*1550*/  I2F.RP R8, R0 ;  /* 0x0000000000087306 */ /* 0x000ea40000209400 */
[----:B------:R3:W-:Y:S06]  /*1560*/  STL [R1+0x384], R12 ;  /* 0x0003840c01007387 */ /* 0x0007ec0000100800 */
[----:B-1----:R-:W1:Y:S01]  /*1570*/  MUFU.RCP R2, R2 ;  /* 0x0000000200027308 */ /* 0x002e620000001000 */
[----:B0-----:R-:W-:-:S07]  /*1580*/  IMAD.SHL.U32 R9, R14, 0x2, RZ ;  /* 0x000000020e097824 */ /* 0x001fce00078e00ff */
[----:B--2---:R-:W0:Y:S01]  /*1590*/  MUFU.RCP R8, R8 ;  /* 0x0000000800087308 */ /* 0x004e220000001000 */
[C---:B------:R-:W-:Y:S02]  /*15a0*/  LOP3.LUT R6, R14.reuse, 0x7, RZ, 0xc0, !PT ;  /* 0x000000070e067812 */ /* 0x040fe400078ec0ff */
[C---:B------:R-:W-:Y:S02]  /*15b0*/  LOP3.LUT R7, R14.reuse, 0x40, RZ, 0xc0, !PT ;  /* 0x000000400e077812 */ /* 0x040fe400078ec0ff */
[----:B---3--:R-:W-:Y:S02]  /*15c0*/  LOP3.LUT R12, R14, 0x3f, RZ, 0xc0, !PT ;  /* 0x0000003f0e0c7812 */ /* 0x008fe400078ec0ff */
[----:B-1----:R-:W-:Y:S02]  /*15d0*/  IADD3 R5, R2, 0xffffffe, RZ ;  /* 0x0ffffffe02057810 */ /* 0x002fe40007ffe0ff */
[----:B------:R-:W-:-:S04]  /*15e0*/  LOP3.LUT R2, R9, 0x10, RZ, 0xc0, !PT ;  /* 0x0000001009027812 */ /* 0x000fc800078ec0ff */
[----:B------:R-:W1:Y:S01]  /*15f0*/  F2I.FTZ.U32.TRUNC.NTZ R5, R5 ;  /* 0x0000000500057305 */ /* 0x000e62000021f000 */
[----:B------:R-:W-:Y:S02]  /*1600*/  LEA.HI R7, R7, R2, RZ, 0x1f ;  /* 0x0000000207077211 */ /* 0x000fe400078ff8ff */
[----:B0-----:R-:W-:Y:S01]  /*1610*/  IADD3 R24, R8, 0xffffffe, RZ ;  /* 0x0ffffffe08187810 */ /* 0x001fe20007ffe0ff */
[C---:B------:R-:W-:Y:S02]  /*1620*/  IMAD R8, R6.reuse, 0x90, RZ ;  /* 0x0000009006087824 */ /* 0x040fe400078e02ff */
[----:B------:R-:W-:Y:S02]  /*1630*/  IMAD R6, R6, 0x210, RZ ;  /* 0x0000021006067824 */ /* 0x000fe400078e02ff */
[----:B------:R0:W2:Y:S01]  /*1640*/  F2I.FTZ.U32.TRUNC.NTZ R25, R24 ;  /* 0x0000001800197305 */ /* 0x0000a2000021f000 */
[----:B------:R-:W-:Y:S02]  /*1650*/  LOP3.LUT R2, R8, 0x30, R9, 0x78, !PT ;  /* 0x0000003008027812 */ /* 0x000fe400078e7809 */
[----:B------:R-:W-:-:S03]  /*1660*/  IABS R8, R29 ;  /* 0x0000001d00087213 */ /* 0x000fc60000000000 */
[----:B------:R3:W-:Y:S01]  /*1670*/  STL [R1+0x388], R2 ;  /* 0x0003880201007387 */ /* 0x0007e20000100800 */
[----:B-1----:R-:W-:Y:S02]  /*1680*/  IMAD.MOV R10, RZ, RZ, -R5 ;  /* 0x000000ffff0a7224 */ /* 0x002fe400078e0a05 */
[----:B0-----:R-:W-:Y:S02]  /*1690*/  IMAD.MOV.U32 R24, RZ, RZ, RZ ;  /* 0x000000ffff187224 */ /* 0x001fe400078e00ff */
[----:B------:R-:W-:Y:S01]  /*16a0*/  IMAD R11, R10, R3, RZ ;  /* 0x000000030a0b7224 */ /* 0x000fe200078e02ff */
[----:B------:R-:W-:-:S03]  /*16b0*/  SHF.R.U32.HI R10, RZ, 0x6, R14 ;  /* 0x00000006ff0a7819 */ /* 0x000fc6000001160e */
[----:B------:R-:W-:Y:S01]  /*16c0*/  IMAD.HI.U32 R5, R5, R11, R4 ;  /* 0x0000000b05057227 */ /* 0x000fe200078e0004 */
[----:B------:R-:W-:Y:S02]  /*16d0*/  IABS R4, R28 ;  /* 0x0000001c00047213 */ /* 0x000fe40000000000 */
[----:B---3--:R-:W-:Y:S01]  /*16e0*/  SHF.R.S32.HI R2, RZ, 0x6, R14 ;  /* 0x00000006ff027819 */ /* 0x008fe2000001140e */
[----:B------:R-:W-:Y:S01]  /*16f0*/  IMAD.SHL.U32 R11, R12, 0x2, RZ ;  /* 0x000000020c0b7824 */ /* 0x000fe200078e00ff */
[----:B------:R-:W-:Y:S01]  /*1700*/  SGXT.U32 R10, R10, 0x1 ;  /* 0x000000010a0a781a */ /* 0x000fe20000000000 */
[----:B------:R-:W-:Y:S01]  /*1710*/  IMAD.HI.U32 R9, R5, R8, RZ ;  /* 0x0000000805097227 */ /* 0x000fe200078e00ff */
[----:B------:R-:W-:Y:S02]  /*1720*/  SGXT R2, R2, 0x1 ;  /* 0x000000010202781a */ /* 0x000fe40000000200 */
[----:B------:R-:W-:Y:S01]  /*1730*/  LOP3.LUT R10, R15, R10, RZ, 0xfc, !PT ;  /* 0x0000000a0f0a7212 */ /* 0x000fe200078efcff */
[----:B------:R-:W-:Y:S01]  /*1740*/  IMAD.HI.U32 R5, R5, R4, RZ ;  /* 0x0000000405057227 */ /* 0x000fe200078e00ff */
[----:B------:R-:W-:-:S02]  /*1750*/  LOP3.LUT R2, R11, 0x90, R2, 0x78, !PT ;  /* 0x000000900b027812 */ /* 0x000fc400078e7802 */
[C---:B------:R-:W-:Y:S01]  /*1760*/  LOP3.LUT R12, R10.reuse, 0xfa, RZ, 0xfc, !PT ;  /* 0x000000fa0a0c7812 */ /* 0x040fe200078efcff */
[----:B------:R-:W-:Y:S01]  /*1770*/  IMAD.MOV R5, RZ, RZ, -R5 ;  /* 0x000000ffff057224 */ /* 0x000fe200078e0a05 */
[----:B------:R-:W-:Y:S01]  /*1780*/  LOP3.LUT R18, R10, 0xd6, RZ, 0xfc, !PT ;  /* 0x000000d60a127812 */ /* 0x000fe200078efcff */
[----:B------:R-:W-:Y:S01]  /*1790*/  IMAD.MOV R9, RZ, RZ, -R9 ;  /* 0x000000ffff097224 */ /* 0x000fe200078e0a09 */
[----:B------:R0:W-:Y:S01]  /*17a0*/  STL [R1+0x152c], R2 ;  /* 0x00152c0201007387 */ /* 0x0001e20000100800 */
[C---:B------:R-:W-:Y:S01]  /*17b0*/  IMAD R4, R3.reuse, R5, R4 ;  /* 0x0000000503047224 */ /* 0x040fe200078e0204 */
[----:B------:R-:W-:Y:S01]  /*17c0*/  IABS R15, R12 ;  /* 0x0000000c000f7213 */ /* 0x000fe20000000000 */
[----:B--2---:R-:W-:Y:S01]  /*17d0*/  IMAD.MOV R13, RZ, RZ, -R25 ;  /* 0x000000ffff0d7224 */ /* 0x004fe200078e0a19 */
[----:B------:R-:W-:Y:S01]  /*17e0*/  ISETP.GE.AND P3, PT, R12, RZ, PT ;  /* 0x000000ff0c00720c */ /* 0x000fe20003f66270 */
[C---:B------:R-:W-:Y:S01]  /*17f0*/  IMAD R8, R3.reuse, R9, R8 ;  /* 0x0000000903087224 */ /* 0x040fe200078e0208 */
[----:B------:R-:W-:Y:S01]  /*1800*/  ISETP.GT.U32.AND P2, PT, R3, R4, PT ;  /* 0x000000040300720c */ /* 0x000fe20003f44070 */
[----:B------:R-:W-:Y:S01]  /*1810*/  IMAD R11, R13, R0, RZ ;  /* 0x000000000d0b7224 */ /* 0x000fe200078e02ff */
[----:B------:R-:W-:-:S02]  /*1820*/  LOP3.LUT R9, R10, 0xfe, RZ, 0xfc, !PT ;  /* 0x000000fe0a097812 */ /* 0x000fc400078efcff */
[----:B------:R-:W-:Y:S01]  /*1830*/  ISETP.GT.U32.AND P0, PT, R3, R8, PT ;  /* 0x000000080300720c */ /* 0x000fe20003f04070 */
[----:B------:R-:W-:Y:S01]  /*1840*/  IMAD.HI.U32 R24, R25, R11, R24 ;  /* 0x0000000b19187227 */ /* 0x000fe200078e0018 */
[----:B------:R-:W-:Y:S02]  /*1850*/  IABS R25, R10 ;  /* 0x0000000a00197213 */ /* 0x000fe40000000000 */
[----:B0-----:R-:W-:Y:S02]  /*1860*/  LOP3.LUT R2, R6, R7, RZ, 0x3c, !PT ;  /* 0x0000000706027212 */ /* 0x001fe400078e3cff */
[----:B------:R-:W-:Y:S01]  /*1870*/  IABS R7, R9 ;  /* 0x0000000900077213 */ /* 0x000fe20000000000 */
[----:B------:R-:W-:Y:S01]  /*1880*/  IMAD.HI.U32 R6, R24, R25, RZ ;  /* 0x0000001918067227 */ /* 0x000fe200078e00ff */
[----:B------:R-:W-:Y:S01]  /*1890*/  LOP3.LUT R13, R10, 0xfc, RZ, 0xfc, !PT ;  /* 0x000000fc0a0d7812 */ /* 0x000fe200078efcff */
[----:B------:R0:W-:Y:S01]  /*18a0*/  STL [R1+0x1a4], R2 ;  /* 0x0001a40201007387 */ /* 0x0001e20000100800 */
[----:B------:R-:W-:Y:S01]  /*18b0*/  ISETP.GE.AND P1, PT, R9, RZ, PT ;  /* 0x000000ff0900720c */ /* 0x000fe20003f26270 */
[--C-:B------:R-:W-:Y:S01]  /*18c0*/  @!P2 IMAD.IADD R4, R4, 0x1, -R3.reuse ;  /* 0x000000010404a824 */ /* 0x100fe200078e0a03 */
[----:B------:R-:W-:Y:S01]  /*18d0*/  IABS R5, R13 ;  /* 0x0000000d00057213 */ /* 0x000fe20000000000 */
[----:B------:R-:W-:Y:S01]  /*18e0*/  IMAD.MOV R11, RZ, RZ, -R6 ;  /* 0x000000ffff0b7224 */ /* 0x000fe200078e0a06 */
[----:B------:R-:W-:Y:S01]  /*18f0*/  ISETP.GE.AND P6, PT, R13, RZ, PT ;  /* 0x000000ff0d00720c */ /* 0x000fe20003fc6270 */
[----:B------:R-:W-:Y:S01]  /*1900*/  @!P0 IMAD.IADD R8, R8, 0x1, -R3 ;  /* 0x0000000108088824 */ /* 0x000fe200078e0a03 */
[C---:B------:R-:W-:Y:S01]  /*1910*/  ISETP.GT.U32.AND P4, PT, R3.reuse, R4, PT ;  /* 0x000000040300720c */ /* 0x040fe20003f84070 */
[----:B------:R-:W-:Y:S01]  /*1920*/  IMAD R25, R0, R11, R25 ;  /* 0x0000000b00197224 */ /* 0x000fe200078e0219 */
[----:B------:R-:W-:Y:S01]  /*1930*/  LOP3.LUT R19, R10, 0xd2, RZ, 0xfc, !PT ;  /* 0x000000d20a137812 */ /* 0x000fe200078efcff */
[----:B------:R-:W-:Y:S01]  /*1940*/  IMAD.HI.U32 R6, R24, R7, RZ ;  /* 0x0000000718067227 */ /* 0x000fe200078e00ff */
[----:B------:R-:W-:-:S02]  /*1950*/  ISETP.GT.U32.AND P0, PT, R3, R8, PT ;  /* 0x000000080300720c */ /* 0x000fc40003f04070 */
[----:B------:R-:W-:Y:S01]  /*1960*/  ISETP.GT.U32.AND P2, PT, R0, R25, PT ;  /* 0x000000190000720c */ /* 0x000fe20003f44070 */
[----:B------:R-:W-:Y:S01]  /*1970*/  IMAD.MOV R6, RZ, RZ, -R6 ;  /* 0x000000ffff067224 */ /* 0x000fe200078e0a06 */
[----:B------:R-:W-:Y:S01]  /*1980*/  IABS R20, R19 ;  /* 0x0000001300147213 */ /* 0x000fe20000000000 */
[----:B------:R-:W-:Y:S01]  /*1990*/  IMAD.HI.U32 R11, R24, R15, RZ ;  /* 0x0000000f180b7227 */ /* 0x000fe200078e00ff */
[----:B------:R-:W-:-:S03]  /*19a0*/  LOP3.LUT R27, R10, 0x18, RZ, 0xfc, !PT ;  /* 0x000000180a1b7812 */ /* 0x000fc600078efcff */
[----:B------:R-:W-:Y:S01]  /*19b0*/  @!P4 IMAD.IADD R4, R4, 0x1, -R3 ;  /* 0x000000010404c824 */ /* 0x000fe200078e0a03 */
[----:B------:R-:W-:Y:S01]  /*19c0*/  ISETP.GE.AND P4, PT, R28, RZ, PT ;  /* 0x000000ff1c00720c */ /* 0x000fe20003f86270 */
[----:B------:R-:W-:Y:S01]  /*19d0*/  IMAD R7, R0, R6, R7 ;  /* 0x0000000600077224 */ /* 0x000fe200078e0207 */
[----:B------:R-:W-:Y:S01]  /*19e0*/  LOP3.LUT R6, R10, 0xf6, RZ, 0xfc, !PT ;  /* 0x000000f60a067812 */ /* 0x000fe200078efcff */
[----:B------:R-:W-:Y:S01]  /*19f0*/  @!P0 IMAD.IADD R8, R8, 0x1, -R3 ;  /* 0x0000000108088824 */ /* 0x000fe200078e0a03 */
[----:B------:R-:W-:Y:S01]  /*1a00*/  LOP3.LUT R3, RZ, c[0x0][0x178], RZ, 0x33, !PT ;  /* 0x00005e00ff037a12 */ /* 0x000fe200078e33ff */
[----:B------:R-:W-:Y:S01]  /*1a10*/  IMAD.HI.U32 R9, R24, R5, RZ ;  /* 0x0000000518097227 */ /* 0x000fe200078e00ff */
[----:B------:R-:W-:Y:S02]  /*1a20*/  ISETP.GT.U32.AND P0, PT, R0, R7, PT ;  /* 0x000000070000720c */ /* 0x000fe40003f04070 */
[----:B------:R-:W-:Y:S01]  /*1a30*/  LOP3.LUT R28, R10, 0x16, RZ, 0xfc, !PT ;  /* 0x000000160a1c7812 */ /* 0x000fe200078efcff */
[----:B------:R-:W-:Y:S01]  /*1a40*/  @!P2 IMAD.IADD R25, R25, 0x1, -R0 ;  /* 0x000000011919a824 */ /* 0x000fe200078e0a00 */
[----:B------:R-:W-:Y:S01]  /*1a50*/  ISETP.NE.AND P2, PT, RZ, c[0x0][0x178], PT ;  /* 0x00005e00ff007a0c */ /* 0x000fe20003f45270 */
[----:B------:R-:W-:-:S02]  /*1a60*/  IMAD.MOV R11, RZ, RZ, -R11 ;  /* 0x000000ffff0b7224 */ /* 0x000fc400078e0a0b */
[----:B------:R-:W-:Y:S02]  /*1a70*/  IMAD.MOV R9, RZ, RZ, -R9 ;  /* 0x000000ffff097224 */ /* 0x000fe400078e0a09 */
[----:B------:R-:W-:Y:S01]  /*1a80*/  @!P5 IMAD.MOV R8, RZ, RZ, -R8 ;  /* 0x000000ffff08d224 */ /* 0x000fe200078e0a08 */
[C---:B------:R-:W-:Y:S01]  /*1a90*/  ISETP.GT.U32.AND P5, PT, R0.reuse, R25, PT ;  /* 0x000000190000720c */ /* 0x040fe20003fa4070 */
[----:B------:R-:W-:Y:S02]  /*1aa0*/  @!P4 IMAD.MOV R4, RZ, RZ, -R4 ;  /* 0x000000ffff04c224 */ /* 0x000fe400078e0a04 */
[C---:B------:R-:W-:Y:S01]  /*1ab0*/  IMAD R15, R0.reuse, R11, R15 ;  /* 0x0000000b000f7224 */ /* 0x040fe200078e020f */
[C---:B------:R-:W-:Y:S01]  /*1ac0*/  SEL R12, R3.reuse, R8, !P2 ;  /* 0x00000008030c7207 */ /* 0x040fe20005000000 */
[----:B------:R-:W-:Y:S01]  /*1ad0*/  IMAD R5, R0, R9, R5 ;  /* 0x0000000900057224 */ /* 0x000fe200078e0205 */
[----:B0-----:R-:W-:Y:S01]  /*1ae0*/  SEL R2, R3, R4, !P2 ;  /* 0x0000000403027207 */ /* 0x001fe20005000000 */
[--C-:B------:R-:W-:Y:S01]  /*1af0*/  @!P0 IMAD.IADD R7, R7, 0x1, -R0.reuse ;  /* 0x0000000107078824 */ /* 0x100fe200078e0a00 */
[----:B------:R-:W-:Y:S01]  /*1b00*/  LOP3.LUT R9, R10, 0xf8, RZ, 0xfc, !PT ;  /* 0x000000f80a097812 */ /* 0x000fe200078efcff */
[----:B------:R0:W-:Y:S01]  /*1b10*/  STL [R1+0x204], R12 ;  /* 0x0002040c01007387 */ /* 0x0001e20000100800 */
[----:B------:R-:W-:Y:S01]  /*1b20*/  ISETP.GT.U32.AND P2, PT, R0, R15, PT ;  /* 0x0000000f0000720c */ /* 0x000fe20003f44070 */
[----:B------:R-:W-:Y:S01]  /*1b30*/  IMAD.HI.U32 R21, R24, R20, RZ ;  /* 0x0000001418157227 */ /* 0x000fe200078e00ff */
[----:B------:R-:W-:Y:S01]  /*1b40*/  ISETP.GT.U32.AND P0, PT, R0, R5, PT ;  /* 0x000000050000720c */ /* 0x000fe20003f04070 */
[----:B------:R-:W-:Y:S01]  /*1b50*/  STL [R1+0x208], R2 ;  /* 0x0002080201007387 */ /* 0x000fe20000100800 */
[----:B------:R-:W-:Y:S01]  /*1b60*/  IABS R11, R9 ;  /* 0x00000009000b7213 */ /* 0x000fe20000000000 */
[----:B------:R-:W-:Y:S01]  /*1b70*/  @!P5 IMAD.IADD R25, R25, 0x1, -R0 ;  /* 0x000000011919d824 */ /* 0x000fe200078e0a00 */
[----:B------:R-:W-:Y:S01]  /*1b80*/  ISETP.GE.AND P5, PT, R10, RZ, PT ;  /* 0x000000ff0a00720c */ /* 0x000fe20003fa6270 */
[----:B------:R-:W-:Y:S01]  /*1b90*/  IMAD.MOV R21, RZ, RZ, -R21 ;  /* 0x000000ffff157224 */ /* 0x000fe200078e0a15 */
[----:B------:R-:W-:Y:S01]  /*1ba0*/  ISETP.GT.U32.AND P4, PT, R0, R7, PT ;  /* 0x000000070000720c */ /* 0x000fe20003f84070 */
[----:B------:R-:W-:Y:S01]  /*1bb0*/  IMAD.HI.U32 R3, R24, R11, RZ ;  /* 0x0000000b18037227 */ /* 0x000fe200078e00ff */
[----:B0-----:R-:W-:-:S02]  /*1bc0*/  IABS R12, R6 ;  /* 0x00000006000c7213 */ /* 0x001fc40000000000 */
[----:B------:R-:W-:Y:S01]  /*1bd0*/  LOP3.LUT R8, R10, 0xf4, RZ, 0xfc, !PT ;  /* 0x000000f40a087812 */ /* 0x000fe200078efcff */
[----:B------:R-:W-:Y:S02]  /*1be0*/  IMAD.MOV R4, RZ, RZ, -R3 ;  /* 0x000000ffff047224 */ /* 0x000fe400078e0a03 */
[----:B------:R-:W-:Y:S01]  /*1bf0*/  @!P2 IMAD.IADD R15, R15, 0x1, -R0 ;  /* 0x000000010f0fa824 */ /* 0x000fe200078e0a00 */
[----:B------:R-:W-:Y:S01]  /*1c00*/  IABS R13, R8 ;  /* 0x00000008000d7213 */ /* 0x000fe20000000000 */
[----:B------:R-:W-:Y:S02]  /*1c10*/  IMAD.MOV.U32 R3, RZ, RZ, R12 ;  /* 0x000000ffff037224 */ /* 0x000fe400078e000c */
[----:B------:R-:W-:Y:S01]  /*1c20*/  @!P0 IMAD.IADD R5, R5, 0x1, -R0 ;  /* 0x0000000105058824 */ /* 0x000fe200078e0a00 */
[C---:B------:R-:W-:Y:S01]  /*1c30*/  ISETP.GT.U32.AND P2, PT, R0.reuse, R15, PT ;  /* 0x0000000f0000720c */ /* 0x040fe20003f44070 */
[----:B------:R-:W-:Y:S02]  /*1c40*/  IMAD R11, R0, R4, R11 ;  /* 0x00000004000b7224 */ /* 0x000fe400078e020b */
[----:B------:R-:W-:Y:S01]  /*1c50*/  IMAD.HI.U32 R4, R24, R3, RZ ;  /* 0x0000000318047227 */ /* 0x000fe200078e00ff */
[----:B------:R-:W-:-:S03]  /*1c60*/  ISETP.GT.U32.AND P0, PT, R0, R5, PT ;  /* 0x000000050000720c */ /* 0x000fc60003f04070 */
[----:B------:R-:W-:Y:S01]  /*1c70*/  @!P5 IMAD.MOV R25, RZ, RZ, -R25 ;  /* 0x000000ffff19d224 */ /* 0x000fe200078e0a19 */
[C---:B------:R-:W-:Y:S01]  /*1c80*/  ISETP.GT.U32.AND P5, PT, R0.reuse, R11, PT ;  /* 0x0000000b0000720c */ /* 0x040fe20003fa4070 */
[----:B------:R-:W-:Y:S01]  /*1c90*/  @!P4 IMAD.IADD R7, R7, 0x1, -R0 ;  /* 0x000000010707c824 */ /* 0x000fe200078e0a00 */
[----:B------:R-:W-:Y:S01]  /*1ca0*/  ISETP.GE.AND P4, PT, R9, RZ, PT ;  /* 0x000000ff0900720c */ /* 0x000fe20003f86270 */
[----:B------:R-:W-:Y:S01]  /*1cb0*/  IMAD.MOV R4, RZ, RZ, -R4 ;  /* 0x000000ffff047224 */ /* 0x000fe200078e0a04 */
[----:B------:R0:W-:Y:S01]  /*1cc0*/  STL [R1+0x1680], R25 ;  /* 0x0016801901007387 */ /* 0x0001e20000100800 */
[----:B------:R-:W-:Y:S02]  /*1cd0*/  IMAD.MOV.U32 R9, RZ, RZ, R13 ;  /* 0x000000ffff097224 */ /* 0x000fe400078e000d */
[----:B------:R-:W-:Y:S01]  /*1ce0*/  IMAD R3, R0, R4, R3 ;  /* 0x0000000400037224 */ /* 0x000fe200078e0203 */
[----:B------:R-:W-:Y:S01]  /*1cf0*/  LOP3.LUT R4, R10, 0xf0, RZ, 0xfc, !PT ;  /* 0x000000f00a047812 */ /* 0x000fe200078efcff */
[----:B------:R-:W-:-:S04]  /*1d00*/  IMAD.HI.U32 R12, R24, R9, RZ ;  /* 0x00000009180c7227 */ /* 0x000fc800078e00ff */
[----:B------:R-:W-:Y:S01]  /*1d10*/  @!P2 IMAD.IADD R15, R15, 0x1, -R0 ;  /* 0x000000010f0fa824 */ /* 0x000fe200078e0a00 */
[----:B------:R-:W-:Y:S01]  /*1d20*/  ISETP.GT.U32.AND P2, PT, R0, R3, PT ;  /* 0x000000030000720c */ /* 0x000fe20003f44070 */
[----:B------:R-:W-:Y:S01]  /*1d30*/  IMAD.MOV R12, RZ, RZ, -R12 ;  /* 0x000000ffff0c7224 */ /* 0x000fe200078e0a0c */
[----:B0-----:R-:W-:Y:S01]  /*1d40*/  LOP3.LUT R25, R10, 0x12, RZ, 0xfc, !PT ;  /* 0x000000120a197812 */ /* 0x001fe200078efcff */
[--C-:B------:R-:W-:Y:S01]  /*1d50*/  @!P0 IMAD.IADD R5, R5, 0x1, -R0.reuse ;  /* 0x0000000105058824 */ /* 0x100fe200078e0a00 */
[----:B------:R-:W-:Y:S01]  /*1d60*/  ISETP.GE.AND P0, PT, R8, RZ, PT ;  /* 0x000000ff0800720c */ /* 0x000fe20003f06270 */
[----:B------:R-:W-:Y:S01]  /*1d70*/  @!P5 IMAD.IADD R11, R11, 0x1, -R0 ;  /* 0x000000010b0bd824 */ /* 0x000fe200078e0a00 */
[----:B------:R-:W-:Y:S01]  /*1d80*/  LOP3.LUT R8, R10, 0xf2, RZ, 0xfc, !PT ;  /* 0x000000f20a087812 */ /* 0x000fe200078efcff */
[----:B------:R-:W-:Y:S02]  /*1d90*/  IMAD.MOV.U32 R2, RZ, RZ, R7 ;  /* 0x000000ffff027224 */ /* 0x000fe400078e0007 */
[C---:B------:R-:W-:Y:S01]  /*1da0*/  IMAD R7, R0.reuse, R12, R9 ;  /* 0x0000000c00077224 */ /* 0x040fe200078e0209 */
[C---:B------:R-:W-:Y:S01]  /*1db0*/  ISETP.GT.U32.AND P5, PT, R0.reuse, R11, PT ;  /* 0x0000000b0000720c */ /* 0x040fe20003fa4070 */
[----:B------:R-:W-:Y:S01]  /*1dc0*/  IMAD.MOV.U32 R14, RZ, RZ, R5 ;  /* 0x000000ffff0e7224 */ /* 0x000fe200078e0005 */
[----:B------:R-:W-:Y:S01]  /*1dd0*/  IABS R13, R8 ;  /* 0x00000008000d7213 */ /* 0x000fe20000000000 */
[----:B------:R-:W-:Y:S01]  /*1de0*/  @!P1 IMAD.MOV R2, RZ, RZ, -R2 ;  /* 0x000000ffff029224 */ /* 0x000fe200078e0a02 */
[----:B------:R-:W-:Y:S01]  /*1df0*/  IABS R9, R4 ;  /* 0x0000000400097213 */ /* 0x000fe20000000000 */
[----:B------:R-:W-:Y:S01]  /*1e00*/  @!P6 IMAD.MOV R14, RZ, RZ, -R14 ;  /* 0x000000ffff0ee224 */ /* 0x000fe200078e0a0e */
[----:B------:R-:W-:Y:S01]  /*1e10*/  ISETP.GT.U32.AND P6, PT, R0, R7, PT ;  /* 0x000000070000720c */ /* 0x000fe20003fc4070 */
[--C-:B------:R-:W-:Y:S01]  /*1e20*/  @!P2 IMAD.IADD R3, R3, 0x1, -R0.reuse ;  /* 0x000000010303a824 */ /* 0x100fe200078e0a00 */
[----:B------:R0:W-:Y:S01]  /*1e30*/  STL [R1+0x60], R2 ;  /* 0x0000600201007387 */ /* 0x0001e20000100800 */
[----:B------:R-:W-:Y:S01]  /*1e40*/  ISETP.GE.AND P1, PT, R6, RZ, PT ;  /* 0x000000ff0600720c */ /* 0x000fe20003f26270 */
[----:B------:R-:W-:Y:S01]  /*1e50*/  IMAD.HI.U32 R6, R24, R13, RZ ;  /* 0x0000000d18067227 */ /* 0x000fe200078e00ff */
[----:B------:R-:W-:Y:S01]  /*1e60*/  LOP3.LUT R12, R10, 0xee, RZ, 0xfc, !PT ;  /* 0x000000ee0a0c7812 */ /* 0x000fe200078efcff */
[----:B------:R1:W-:Y:S01]  /*1e70*/  STL [R1+0x5c], R14 ;  /* 0x00005c0e01007387 */ /* 0x0003e20000100800 */
[----:B------:R-:W-:Y:S01]  /*1e80*/  ISETP.GT.U32.AND P2, PT, R0, R3, PT ;  /* 0x000000030000720c */ /* 0x000fe20003f44070 */
[----:B------:R-:W-:Y:S01]  /*1e90*/  @!P5 IMAD.IADD R11, R11, 0x1, -R0 ;  /* 0x000000010b0bd824 */ /* 0x000fe200078e0a00 */
[----:B------:R-:W-:Y:S01]  /*1ea0*/  ISETP.GE.AND P5, PT, R4, RZ, PT ;  /* 0x000000ff0400720c */ /* 0x000fe20003fa6270 */
[----:B------:R-:W-:Y:S01]  /*1eb0*/  IMAD.HI.U32 R4, R24, R9, RZ ;  /* 0x0000000918047227 */ /* 0x000fe200078e00ff */
[----:B------:R-:W-:-:S03]  /*1ec0*/  IABS R5, R12 ;  /* 0x0000000c00057213 */ /* 0x000fc60000000000 */
[----:B0-----:R-:W-:Y:S01]  /*1ed0*/  IMAD.MOV.U32 R2, RZ, RZ, R15 ;  /* 0x000000ffff027224 */ /* 0x001fe200078e000f */
[----:B------:R-:W-:Y:S01]  /*1ee0*/  LOP3.LUT R15, R10, 0xec, RZ, 0xfc, !PT ;  /* 0x000000ec0a0f7812 */ /* 0x000fe200078efcff */
[----:B------:R-:W-:Y:S02]  /*1ef0*/  @!P6 IMAD.IADD R7, R7, 0x1, -R0 ;  /* 0x000000010707e824 */ /* 0x000fe400078e0a00 */
[----:B------:R-:W-:Y:S01]  /*1f00*/  @!P3 IMAD.MOV R2, RZ, RZ, -R2 ;  /* 0x000000ffff02b224 */ /* 0x000fe200078e0a02 */
[----:B------:R-:W-:Y:S01]  /*1f10*/  ISETP.GE.AND P3, PT, R8, RZ, PT ;  /* 0x000000ff0800720c */ /* 0x000fe20003f66270 */
[----:B------:R-:W-:Y:S01]  /*1f20*/  IMAD.MOV R6, RZ, RZ, -R6 ;  /* 0x000000ffff067224 */ /* 0x000fe200078e0a06 */
[----:B------:R-:W-:Y:S01]  /*1f30*/  ISETP.GT.U32.AND P6, PT, R0, R7, PT ;  /* 0x000000070000720c */ /* 0x000fe20003fc4070 */
[----:B------:R-:W-:Y:S01]  /*1f40*/  IMAD.MOV R4, RZ, RZ, -R4 ;  /* 0x000000ffff047224 */ /* 0x000fe200078e0a04 */
[----:B------:R0:W-:Y:S01]  /*1f50*/  STL [R1+0x154], R2 ;  /* 0x0001540201007387 */ /* 0x0001e20000100800 */
[----:B------:R-:W-:-:S02]  /*1f60*/  @!P2 IMAD.IADD R3, R3, 0x1, -R0 ;  /* 0x000000010303a824 */ /* 0x000fc400078e0a00 */
[----:B------:R-:W-:Y:S01]  /*1f70*/  IMAD R6, R0, R6, R13 ;  /* 0x0000000600067224 */ /* 0x000fe200078e020d */
[----:B------:R-:W-:Y:S01]  /*1f80*/  LOP3.LUT R13, R10, 0xea, RZ, 0xfc, !PT ;  /* 0x000000ea0a0d7812 */ /* 0x000fe200078efcff */
[----:B------:R-:W-:Y:S02]  /*1f90*/  IMAD R9, R0, R4, R9 ;  /* 0x0000000400097224 */ /* 0x000fe400078e0209 */
[----:B------:R-:W-:Y:S01]  /*1fa0*/  IMAD.HI.U32 R8, R24, R5, RZ ;  /* 0x0000000518087227 */ /* 0x000fe200078e00ff */
[----:B------:R-:W-:Y:S02]  /*1fb0*/  ISETP.GT.U32.AND P2, PT, R0, R6, PT ;  /* 0x000000060000720c */ /* 0x000fe40003f44070 */
[----:B-1----:R-:W-:Y:S01]  /*1fc0*/  IABS R14, R13 ;  /* 0x0000000d000e7213 */ /* 0x002fe20000000000 */
[----:B0-----:R-:W-:Y:S02]  /*1fd0*/  IMAD.MOV.U32 R2, RZ, RZ, R11 ;  /* 0x000000ffff027224 */ /* 0x001fe400078e000b */
[----:B------:R-:W-:-:S02]  /*1fe0*/  IMAD.MOV R8, RZ, RZ, -R8 ;  /* 0x000000ffff087224 */ /* 0x000fc400078e0a08 */
[----:B------:R-:W-:Y:S01]  /*1ff0*/  @!P4 IMAD.MOV R2, RZ, RZ, -R2 ;  /* 0x000000ffff02c224 */ /* 0x000fe200078e0a02 */
[----:B------:R-:W-:Y:S01]  /*2000*/  ISETP.GE.AND P4, PT, R12, RZ, PT ;  /* 0x000000ff0c00720c */ /* 0x000fe20003f86270 */
[--C-:B------:R-:W-:Y:S01]  /*2010*/  @!P6 IMAD.IADD R7, R7, 0x1, -R0.reuse ;  /* 0x000000010707e824 */ /* 0x100fe200078e0a00 */
[----:B------:R-:W-:Y:S01]  /*2020*/  ISETP.GE.AND P6, PT, R15, RZ, PT ;  /* 0x000000ff0f00720c */ /* 0x000fe20003fc6270 */
[----:B------:R-:W-:Y:S01]  /*2030*/  IMAD R8, R0, R8, R5 ;  /* 0x0000000800087224 */ /* 0x000fe200078e0205 */
[----:B------:R0:W-:Y:S01]  /*2040*/  STL [R1+0x164], R2 ;  /* 0x0001640201007387 */ /* 0x0001e20000100800 */
[----:B------:R-:W-:Y:S01]  /*2050*/  @!P2 IMAD.IADD R6, R6, 0x1, -R0 ;  /* 0x000000010606a824 */ /* 0x000fe200078e0a00 */
[----:B------:R-:W-:Y:S01]  /*2060*/  IABS R15, R15 ;  /* 0x0000000f000f7213 */ /* 0x000fe20000000000 */
[----:B------:R-:W-:Y:S01]  /*2070*/  IMAD.HI.U32 R11, R24, R14, RZ ;  /* 0x0000000e180b7227 */ /* 0x000fe200078e00ff */
[----:B------:R-:W-:Y:S02]  /*2080*/  LOP3.LUT R12, R10, 0xe6, RZ, 0xfc, !PT ;  /* 0x000000e60a0c7812 */ /* 0x000fe400078efcff */
[----:B------:R-:W-:Y:S01]  /*2090*/  ISETP.GT.U32.AND P2, PT, R0, R6, PT ;  /* 0x000000060000720c */ /* 0x000fe20003f44070 */
[----:B------:R-:W-:Y:S01]  /*20a0*/  IMAD.HI.U32 R16, R24, R15, RZ ;  /* 0x0000000f18107227 */ /* 0x000fe200078e00ff */
[----:B------:R-:W-:-:S03]  /*20b0*/  LOP3.LUT R5, R10, 0xe8, RZ, 0xfc, !PT ;  /* 0x000000e80a057812 */ /* 0x000fc600078efcff */
[----:B0-----:R-:W-:Y:S01]  /*20c0*/  IMAD.MOV.U32 R2, RZ, RZ, R3 ;  /* 0x000000ffff027224 */ /* 0x001fe200078e0003 */
[----:B------:R-:W-:Y:S01]  /*20d0*/  IABS R3, R12 ;  /* 0x0000000c00037213 */ /* 0x000fe20000000000 */
[----:B------:R-:W-:Y:S01]  /*20e0*/  IMAD.MOV R16, RZ, RZ, -R16 ;  /* 0x000000ffff107224 */ /* 0x000fe200078e0a10 */
[----:B------:R-:W-:Y:S01]  /*20f0*/  IABS R4, R5 ;  /* 0x0000000500047213 */ /* 0x000fe20000000000 */
[----:B------:R-:W-:Y:S01]  /*2100*/  @!P1 IMAD.MOV R2, RZ, RZ, -R2 ;  /* 0x000000ffff029224 */ /* 0x000fe200078e0a02 */
[----:B------:R-:W-:Y:S01]  /*2110*/  ISETP.GT.U32.AND P1, PT, R0, R9, PT ;  /* 0x000000090000720c */ /* 0x000fe20003f24070 */
[----:B------:R-:W-:Y:S02]  /*2120*/  IMAD.MOV R11, RZ, RZ, -R11 ;  /* 0x000000ffff0b7224 */ /* 0x000fe400078e0a0b */
[----:B------:R-:W-:Y:S01]  /*2130*/  @!P2 IMAD.IADD R6, R6, 0x1, -R0 ;  /* 0x000000010606a824 */ /* 0x000fe200078e0a00 */
[----:B------:R0:W-:Y:S01]  /*2140*/  STL [R1+0x168], R2 ;  /* 0x0001680201007387 */ /* 0x0001e20000100800 */
[----:B------:R-:W-:Y:S01]  /*2150*/  ISETP.GE.AND P2, PT, R13, RZ, PT ;  /* 0x000000ff0d00720c */ /* 0x000fe20003f46270 */
[----:B------:R-:W-:-:S02]  /*2160*/  IMAD R13, R0, R16, R15 ;  /* 0x00000010000d7224 */ /* 0x000fc400078e020f */
[----:B------:R-:W-:Y:S02]  /*2170*/  IMAD.MOV.U32 R17, RZ, RZ, R6 ;  /* 0x000000ffff117224 */ /* 0x000fe400078e0006 */
[----:B------:R-:W-:Y:S02]  /*2180*/  IMAD R14, R0, R11, R14 ;  /* 0x0000000b000e7224 */ /* 0x000fe400078e020e */
[----:B------:R-:W-:-:S04]  /*2190*/  IMAD.HI.U32 R11, R24, R3, RZ ;  /* 0x00000003180b7227 */ /* 0x000fc800078e00ff */
[----:B0-----:R-:W-:Y:S02]  /*21a0*/  IMAD.MOV.U32 R2, RZ, RZ, R7 ;  /* 0x000000ffff027224 */ /* 0x001fe400078e0007 */
[----:B------:R-:W-:Y:S02]  /*21b0*/  @!P1 IMAD.IADD R9, R9, 0x1, -R0 ;  /* 0x0000000109099824 */ /* 0x000fe400078e0a00 */
[----:B------:R-:W-:Y:S01]  /*21c0*/  @!P0 IMAD.MOV R2, RZ, RZ, -R2 ;  /* 0x000000ffff028224 */ /* 0x000fe200078e0a02 */
[----:B------:R-:W-:Y:S01]  /*21d0*/  ISETP.GT.U32.AND P0, PT, R0, R8, PT ;  /* 0x000000080000720c */ /* 0x000fe20003f04070 */
[----:B------:R-:W-:Y:S01]  /*21e0*/  IMAD.HI.U32 R7, R24, R4, RZ ;  /* 0x0000000418077227 */ /* 0x000fe200078e00ff */
[C---:B------:R-:W-:Y:S02]  /*21f0*/  ISETP.GT.U32.AND P1, PT, R0.reuse, R9, PT ;  /* 0x000000090000720c */ /* 0x040fe40003f24070 */
[----:B------:R0:W-:Y:S01]  /*2200*/  STL [R1+0x170], R2 ;  /* 0x0001700201007387 */ /* 0x0001e20000100800 */
[----:B------:R-:W-:Y:S01]  /*2210*/  @!P3 IMAD.MOV R17, RZ, RZ, -R17 ;  /* 0x000000ffff11b224 */ /* 0x000fe200078e0a11 */
[----:B------:R-:W-:Y:S01]  /*2220*/  ISETP.GT.U32.AND P3, PT, R0, R14, PT ;  /* 0x0000000e0000720c */ /* 0x000fe20003f64070 */
[----:B------:R-:W-:-:S02]  /*2230*/  IMAD.MOV R6, RZ, RZ, -R11 ;  /* 0x000000ffff067224 */ /* 0x000fc400078e0a0b */
[----:B------:R-:W-:Y:S01]  /*2240*/  IMAD.MOV R7, RZ, RZ, -R7 ;  /* 0x000000ffff077224 */ /* 0x000fe200078e0a07 */
[----:B------:R-:W-:Y:S01]  /*2250*/  STL [R1+0x178], R17 ;  /* 0x0001781101007387 */ /* 0x000fe20000100800 */
[----:B------:R-:W-:Y:S01]  /*2260*/  IMAD R3, R0, R6, R3 ;  /* 0x0000000600037224 */ /* 0x000fe200078e0203 */
[----:B------:R-:W-:Y:S01]  /*2270*/  LOP3.LUT R6, R10, 0xe2, RZ, 0xfc, !PT ;  /* 0x000000e20a067812 */ /* 0x000fe200078efcff */
[--C-:B------:R-:W-:Y:S02]  /*2280*/  @!P0 IMAD.IADD R8, R8, 0x1, -R0.reuse ;  /* 0x0000000108088824 */ /* 0x100fe400078e0a00 */
[----:B------:R-:W-:Y:S01]  /*2290*/  @!P1 IMAD.IADD R9, R9, 0x1, -R0 ;  /* 0x0000000109099824 */ /* 0x000fe200078e0a00 */
[C---:B------:R-:W-:Y:S01]  /*22a0*/  ISETP.GT.U32.AND P1, PT, R0.reuse, R13, PT ;  /* 0x0000000d0000720c */ /* 0x040fe20003f24070 */
[C---:B------:R-:W-:Y:S01]  /*22b0*/  IMAD R4, R0.reuse, R7, R4 ;  /* 0x0000000700047224 */ /* 0x040fe200078e0204 */
[----:B------:R-:W-:Y:S01]  /*22c0*/  ISETP.GT.U32.AND P0, PT, R0, R8, PT ;  /* 0x000000080000720c */ /* 0x000fe20003f04070 */
[----:B0-----:R-:W-:Y:S01]  /*22d0*/  IMAD.MOV.U32 R2, RZ, RZ, R9 ;  /* 0x000000ffff027224 */ /* 0x001fe200078e0009 */
[----:B------:R-:W-:Y:S01]  /*22e0*/  LOP3.LUT R7, R10, 0xe0, RZ, 0xfc, !PT ;  /* 0x000000e00a077812 */ /* 0x000fe200078efcff */
[----:B------:R-:W-:-:S02]  /*22f0*/  @!P3 IMAD.IADD R14, R14, 0x1, -R0 ;  /* 0x000000010e0eb824 */ /* 0x000fc400078e0a00 */
[----:B------:R-:W-:Y:S01]  /*2300*/  @!P5 IMAD.MOV R2, RZ, RZ, -R2 ;  /* 0x000000ffff02d224 */ /* 0x000fe200078e0a02 */
[----:B------:R-:W-:Y:S02]  /*2310*/  ISETP.GE.AND P5, PT, R5, RZ, PT ;  /* 0x000000ff0500720c */ /* 0x000fe40003fa6270 */
[----:B------:R-:W-:Y:S02]  /*2320*/  LOP3.LUT R5, R10, 0xe4, RZ, 0xfc, !PT ;  /* 0x000000e40a057812 */ /* 0x000fe400078efcff */
[----:B------:R0:W-:Y:S01]  /*2330*/  STL [R1+0x17c], R2 ;  /* 0x00017c0201007387 */ /* 0x0001e20000100800 */
[--C-:B------:R-:W-:Y:S01]  /*2340*/  @!P1 IMAD.IADD R13, R13, 0x1, -R0.reuse ;  /* 0x000000010d0d9824 */ /* 0x100fe200078e0a00 */
[----:B------:R-:W-:Y:S01]  /*2350*/  IABS R9, R5 ;  /* 0x0000000500097213 */ /* 0x000fe20000000000 */
[----:B------:R-:W-:Y:S01]  /*2360*/  @!P0 IMAD.IADD R8, R8, 0x1, -R0 ;  /* 0x0000000108088824 */ /* 0x000fe200078e0a00 */
[C---:B------:R-:W-:Y:S02]  /*2370*/  ISETP.GT.U32.AND P0, PT, R0.reuse, R4, PT ;  /* 0x000000040000720c */ /* 0x040fe40003f04070 */
[----:B------:R-:W-:Y:S01]  /*2380*/  ISETP.GT.U32.AND P1, PT, R0, R13, PT ;  /* 0x0000000d0000720c */ /* 0x000fe20003f24070 */
[----:B------:R-:W-:Y:S01]  /*2390*/  IMAD.HI.U32 R15, R24, R9, RZ ;  /* 0x00000009180f7227 */ /* 0x000fe200078e00ff */
[----:B------:R-:W-:-:S02]  /*23a0*/  ISETP.GT.U32.AND P3, PT, R0, R14, PT ;  /* 0x0000000e0000720c */ /* 0x000fc40003f64070 */
[----:B------:R-:W-:Y:S01]  /*23b0*/  IABS R11, R7 ;  /* 0x00000007000b7213 */ /* 0x000fe20000000000 */
[----:B0-----:R-:W-:Y:S01]  /*23c0*/  IMAD.MOV.U32 R2, RZ, RZ, R8 ;  /* 0x000000ffff027224 */ /* 0x001fe200078e0008 */
[----:B------:R-:W-:Y:S01]  /*23d0*/  IABS R8, R6 ;  /* 0x0000000600087213 */ /* 0x000fe20000000000 */
[----:B------:R-:W-:Y:S02]  /*23e0*/  IMAD.MOV R15, RZ, RZ, -R15 ;  /* 0x000000ffff0f7224 */ /* 0x000fe400078e0a0f */
[----:B------:R-:W-:Y:S01]  /*23f0*/  @!P4 IMAD.MOV R2, RZ, RZ, -R2 ;  /* 0x000000ffff02c224 */ /* 0x000fe200078e0a02 */
[----:B------:R-:W-:Y:S01]  /*2400*/  ISETP.GT.U32.AND P4, PT, R0, R3, PT ;  /* 0x000000030000720c */ /* 0x000fe20003f84070 */
[--C-:B------:R-:W-:Y:S02]  /*2410*/  @!P0 IMAD.IADD R4, R4, 0x1, -R0.reuse ;  /* 0x0000000104048824 */ /* 0x100fe400078e0a00 */
[----:B------:R-:W-:Y:S01]  /*2420*/  @!P1 IMAD.IADD R13, R13, 0x1, -R0 ;  /* 0x000000010d0d9824 */ /* 0x000fe200078e0a00 */
[----:B------:R-:W-:Y:S01]  /*2430*/  ISETP.GE.AND P1, PT, R12, RZ, PT ;  /* 0x000000ff0c00720c */ /* 0x000fe20003f26270 */
[----:B------:R-:W-:Y:S01]  /*2440*/  IMAD.HI.U32 R12, R24, R8, RZ ;  /* 0x00000008180c7227 */ /* 0x000fe200078e00ff */
[C---:B------:R-:W-:Y:S01]  /*2450*/  ISETP.GT.U32.AND P0, PT, R0.reuse, R4, PT ;  /* 0x000000040000720c */ /* 0x040fe20003f04070 */
[----:B------:R0:W-:Y:S02]  /*2460*/  STL [R1+0x188], R2 ;  /* 0x0001880201007387 */ /* 0x0001e40000100800 */
[----:B------:R-:W-:-:S02]  /*2470*/  IMAD R9, R0, R15, R9 ;  /* 0x0000000f00097224 */ /* 0x000fc400078e0209 */
[----:B------:R-:W-:Y:S02]  /*2480*/  IMAD.MOV R12, RZ, RZ, -R12 ;  /* 0x000000ffff0c7224 */ /* 0x000fe400078e0a0c */
[--C-:B------:R-:W-:Y:S02]  /*2490*/  @!P4 IMAD.IADD R3, R3, 0x1, -R0.reuse ;  /* 0x000000010303c824 */ /* 0x100fe400078e0a00 */
[----:B------:R-:W-:Y:S01]  /*24a0*/  @!P3 IMAD.IADD R14, R14, 0x1, -R0 ;  /* 0x000000010e0eb824 */ /* 0x000fe200078e0a00 */
[C---:B------:R-:W-:Y:S01]  /*24b0*/  ISETP.GT.U32.AND P3, PT, R0.reuse, R9, PT ;  /* 0x000000090000720c */ /* 0x040fe20003f64070 */
[C---:B------:R-:W-:Y:S01]  /*24c0*/  IMAD R8, R0.reuse, R12, R8 ;  /* 0x0000000c00087224 */ /* 0x040fe200078e0208 */
[----:B------:R-:W-:Y:S01]  /*24d0*/  ISETP.GT.U32.AND P4, PT, R0, R3, PT ;  /* 0x000000030000720c */ /* 0x000fe20003f84070 */
[----:B------:R-:W-:Y:S02]  /*24e0*/  IMAD.MOV.U32 R16, RZ, RZ, R13 ;  /* 0x000000ffff107224 */ /* 0x000fe400078e000d */
[----:B0-----:R-:W-:-:S02]  /*24f0*/  IMAD.MOV.U32 R2, RZ, RZ, R14 ;  /* 0x000000ffff027224 */ /* 0x001fc400078e000e */
[----:B------:R-:W-:Y:S01]  /*2500*/  @!P0 IMAD.IADD R4, R4, 0x1, -R0 ;  /* 0x0000000104048824 */ /* 0x000fe200078e0a00 */
[----:B------:R-:W-:Y:S01]  /*2510*/  ISETP.GE.AND P0, PT, R7, RZ, PT ;  /* 0x000000ff0700720c */ /* 0x000fe20003f06270 */
[----:B------:R-:W-:Y:S01]  /*2520*/  @!P6 IMAD.MOV R16, RZ, RZ, -R16 ;  /* 0x000000ffff10e224 */ /* 0x000fe200078e0a10 */
[----:B------:R-:W-:Y:S01]  /*2530*/  ISETP.GE.AND P6, PT, R5, RZ, PT ;  /* 0x000000ff0500720c */ /* 0x000fe20003fc6270 */
[----:B------:R-:W-:Y:S01]  /*2540*/  @!P2 IMAD.MOV R2, RZ, RZ, -R2 ;  /* 0x000000ffff02a224 */ /* 0x000fe200078e0a02 */
[----:B------:R-:W-:Y:S01]  /*2550*/  LOP3.LUT R5, R10, 0xde, RZ, 0xfc, !PT ;  /* 0x000000de0a057812 */ /* 0x000fe200078efcff */
[----:B------:R-:W-:Y:S01]  /*2560*/  IMAD.MOV.U32 R14, RZ, RZ, R4 ;  /* 0x000000ffff0e7224 */ /* 0x000fe200078e0004 */
[----:B------:R-:W-:Y:S01]  /*2570*/  STL [R1+0x18c], R16 ;  /* 0x00018c1001007387 */ /* 0x000fe20000100800 */
[----:B------:R-:W-:Y:S01]  /*2580*/  @!P4 IMAD.IADD R3, R3, 0x1, -R0 ;  /* 0x000000010303c824 */ /* 0x000fe200078e0a00 */
[----:B------:R-:W-:Y:S01]  /*2590*/  ISETP.GT.U32.AND P4, PT, R0, R8, PT ;  /* 0x000000080000720c */ /* 0x000fe20003f84070 */
[----:B------:R-:W-:Y:S01]  /*25a0*/  @!P5 IMAD.MOV R14, RZ, RZ, -R14 ;  /* 0x000000ffff0ed224 */ /* 0x000fe200078e0a0e */
[----:B------:R0:W-:Y:S01]  /*25b0*/  STL [R1+0x198], R2 ;  /* 0x0001980201007387 */ /* 0x0001e20000100800 */
[--C-:B------:R-:W-:Y:S01]  /*25c0*/  @!P3 IMAD.IADD R9, R9, 0x1, -R0.reuse ;  /* 0x000000010909b824 */ /* 0x100fe200078e0a00 */
[----:B------:R-:W-:Y:S01]  /*25d0*/  ISETP.GE.AND P5, PT, R5, RZ, PT ;  /* 0x000000ff0500720c */ /* 0x000fe20003fa6270 */
[----:B------:R-:W-:Y:S01]  /*25e0*/  IMAD.HI.U32 R13, R24, R11, RZ ;  /* 0x0000000b180d7227 */ /* 0x000fe200078e00ff */
[----:B------:R-:W-:Y:S01]  /*25f0*/  LOP3.LUT R4, R10, 0xdc, RZ, 0xfc, !PT ;  /* 0x000000dc0a047812 */ /* 0x000fe200078efcff */
[----:B------:R1:W-:Y:S01]  /*2600*/  STL [R1+0x19c], R14 ;  /* 0x00019c0e01007387 */ /* 0x0003e20000100800 */
[----:B------:R-:W-:Y:S01]  /*2610*/  IABS R5, R5 ;  /* 0x0000000500057213 */ /* 0x000fe20000000000 */
[----:B------:R-:W-:Y:S01]  /*2620*/  IMAD.MOV R13, RZ, RZ, -R13 ;  /* 0x000000ffff0d7224 */ /* 0x000fe200078e0a0d */
[----:B------:R-:W-:Y:S01]  /*2630*/  ISETP.GT.U32.AND P3, PT, R0, R9, PT ;  /* 0x000000090000720c */ /* 0x000fe20003f64070 */
[----:B0-----:R-:W-:Y:S01]  /*2640*/  IMAD.MOV.U32 R2, RZ, RZ, R3 ;  /* 0x000000ffff027224 */ /* 0x001fe200078e0003 */
[----:B------:R-:W-:Y:S01]  /*2650*/  IABS R17, R4 ;  /* 0x0000000400117213 */ /* 0x000fe20000000000 */
[----:B------:R-:W-:Y:S01]  /*2660*/  @!P4 IMAD.IADD R8, R8, 0x1, -R0 ;  /* 0x000000010808c824 */ /* 0x000fe200078e0a00 */
[----:B------:R-:W-:Y:S01]  /*2670*/  ISETP.GE.AND P2, PT, R6, RZ, PT ;  /* 0x000000ff0600720c */ /* 0x000fe20003f46270 */
[----:B------:R-:W-:Y:S01]  /*2680*/  @!P1 IMAD.MOV R2, RZ, RZ, -R2 ;  /* 0x000000ffff029224 */ /* 0x000fe200078e0a02 */
[----:B------:R-:W-:Y:S01]  /*2690*/  ISETP.GE.AND P1, PT, R4, RZ, PT ;  /* 0x000000ff0400720c */ /* 0x000fe20003f26270 */
[----:B------:R-:W-:Y:S01]  /*26a0*/  IMAD.MOV.U32 R4, RZ, RZ, R5 ;  /* 0x000000ffff047224 */ /* 0x000fe200078e0005 */
[----:B------:R-:W-:Y:S01]  /*26b0*/  ISETP.GT.U32.AND P4, PT, R0, R8, PT ;  /* 0x000000080000720c */ /* 0x000fe20003f84070 */
[----:B------:R-:W-:Y:S01]  /*26c0*/  IMAD.HI.U32 R3, R24, R17, RZ ;  /* 0x0000001118037227 */ /* 0x000fe200078e00ff */
[C---:B------:R-:W-:Y:S01]  /*26d0*/  LOP3.LUT R5, R10.reuse, 0xda, RZ, 0xfc, !PT ;  /* 0x000000da0a057812 */ /* 0x040fe200078efcff */
[----:B------:R-:W-:Y:S01]  /*26e0*/  STL [R1+0x1a0], R2 ;  /* 0x0001a00201007387 */ /* 0x000fe20000100800 */
[----:B------:R-:W-:Y:S01]  /*26f0*/  LOP3.LUT R6, R10, 0xd8, RZ, 0xfc, !PT ;  /* 0x000000d80a067812 */ /* 0x000fe200078efcff */
[----:B------:R-:W-:Y:S01]  /*2700*/  IMAD.HI.U32 R7, R24, R4, RZ ;  /* 0x0000000418077227 */ /* 0x000fe200078e00ff */
[----:B------:R-:W-:-:S02]  /*2710*/  IABS R15, R5 ;  /* 0x00000005000f7213 */ /* 0x000fc40000000000 */
[----:B-1----:R-:W-:Y:S01]  /*2720*/  IABS R14, R6 ;  /* 0x00000006000e7213 */ /* 0x002fe20000000000 */
[----:B------:R-:W-:Y:S01]  /*2730*/  IMAD.MOV R7, RZ, RZ, -R7 ;  /* 0x000000ffff077224 */ /* 0x000fe200078e0a07 */
[----:B------:R-:W-:Y:S01]  /*2740*/  LOP3.LUT R16, R10, 0xd0, RZ, 0xfc, !PT ;  /* 0x000000d00a107812 */ /* 0x000fe200078efcff */
[----:B------:R-:W-:Y:S02]  /*2750*/  @!P3 IMAD.IADD R9, R9, 0x1, -R0 ;  /* 0x000000010909b824 */ /* 0x000fe400078e0a00 */
[----:B------:R-:W-:Y:S02]  /*2760*/  IMAD.MOV R3, RZ, RZ, -R3 ;  /* 0x000000ffff037224 */ /* 0x000fe400078e0a03 */
[C---:B------:R-:W-:Y:S02]  /*2770*/  IMAD R4, R0.reuse, R7, R4 ;  /* 0x0000000700047224 */ /* 0x040fe400078e0204 */
[----:B------:R-:W-:Y:S02]  /*2780*/  IMAD R17, R0, R3, R17 ;  /* 0x0000000300117224 */ /* 0x000fe400078e0211 */
[----:B------:R-:W-:Y:S01]  /*2790*/  @!P4 IMAD.IADD R8, R8, 0x1, -R0 ;  /* 0x000000010808c824 */ /* 0x000fe200078e0a00 */
[----:B------:R-:W-:Y:S01]  /*27a0*/  ISETP.GT.U32.AND P4, PT, R0, R4, PT ;  /* 0x000000040000720c */ /* 0x000fe20003f84070 */
[----:B------:R-:W-:-:S02]  /*27b0*/  IMAD.MOV.U32 R12, RZ, RZ, R9 ;  /* 0x000000ffff0c7224 */ /* 0x000fc400078e0009 */
[C---:B------:R-:W-:Y:S01]  /*27c0*/  IMAD R11, R0.reuse, R13, R11 ;  /* 0x0000000d000b7224 */ /* 0x040fe200078e020b */
[----:B------:R-:W-:Y:S01]  /*27d0*/  IABS R13, R18 ;  /* 0x00000012000d7213 */ /* 0x000fe20000000000 */
[----:B------:R-:W-:Y:S01]  /*27e0*/  @!P6 IMAD.MOV R12, RZ, RZ, -R12 ;  /* 0x000000ffff0ce224 */ /* 0x000fe200078e0a0c */
[----:B------:R-:W-:Y:S01]  /*27f0*/  ISETP.GT.U32.AND P6, PT, R0, R17, PT ;  /* 0x000000110000720c */ /* 0x000fe20003fc4070 */
[----:B------:R-:W-:Y:S01]  /*2800*/  IMAD.HI.U32 R7, R24, R15, RZ ;  /* 0x0000000f18077227 */ /* 0x000fe200078e00ff */
[----:B------:R-:W-:Y:S02]  /*2810*/  ISETP.GT.U32.AND P3, PT, R0, R11, PT ;  /* 0x0000000b0000720c */ /* 0x000fe40003f64070 */
[----:B------:R0:W-:Y:S01]  /*2820*/  STL [R1+0x190], R12 ;  /* 0x0001900c01007387 */ /* 0x0001e20000100800 */
[----:B------:R-:W-:-:S04]  /*2830*/  IMAD.HI.U32 R3, R24, R14, RZ ;  /* 0x0000000e18037227 */ /* 0x000fc800078e00ff */
[--C-:B------:R-:W-:Y:S02]  /*2840*/  @!P4 IMAD.IADD R4, R4, 0x1, -R0.reuse ;  /* 0x000000010404c824 */ /* 0x100fe400078e0a00 */
[----:B------:R-:W-:Y:S02]  /*2850*/  IMAD.MOV R7, RZ, RZ, -R7 ;  /* 0x000000ffff077224 */ /* 0x000fe400078e0a07 */
[--C-:B------:R-:W-:Y:S01]  /*2860*/  @!P6 IMAD.IADD R17, R17, 0x1, -R0.reuse ;  /* 0x000000011111e824 */ /* 0x100fe200078e0a00 */
[C---:B------:R-:W-:Y:S01]  /*2870*/  ISETP.GT.U32.AND P4, PT, R0.reuse, R4, PT ;  /* 0x000000040000720c */ /* 0x040fe20003f84070 */
[----:B------:R-:W-:Y:S02]  /*2880*/  IMAD.MOV R3, RZ, RZ, -R3 ;  /* 0x000000ffff037224 */ /* 0x000fe400078e0a03 */
[----:B------:R-:W-:Y:S01]  /*2890*/  @!P3 IMAD.IADD R11, R11, 0x1, -R0 ;  /* 0x000000010b0bb824 */ /* 0x000fe200078e0a00 */
[C---:B------:R-:W-:Y:S01]  /*28a0*/  ISETP.GT.U32.AND P6, PT, R0.reuse, R17, PT ;  /* 0x000000110000720c */ /* 0x040fe20003fc4070 */
[----:B------:R-:W-:-:S02]  /*28b0*/  IMAD R15, R0, R7, R15 ;  /* 0x00000007000f7224 */ /* 0x000fc400078e020f */
[----:B------:R-:W-:Y:S01]  /*28c0*/  IMAD R14, R0, R3, R14 ;  /* 0x00000003000e7224 */ /* 0x000fe200078e020e */
[----:B------:R-:W-:Y:S01]  /*28d0*/  LOP3.LUT R3, R10, 0xd4, RZ, 0xfc, !PT ;  /* 0x000000d40a037812 */ /* 0x000fe200078efcff */
[----:B------:R-:W-:Y:S01]  /*28e0*/  IMAD.HI.U32 R7, R24, R13, RZ ;  /* 0x0000000d18077227 */ /* 0x000fe200078e00ff */
[----:B------:R-:W-:Y:S02]  /*28f0*/  ISETP.GT.U32.AND P3, PT, R0, R11, PT ;  /* 0x0000000b0000720c */ /* 0x000fe40003f64070 */
[----:B0-----:R-:W-:Y:S01]  /*2900*/  IABS R12, R3 ;  /* 0x00000003000c7213 */ /* 0x001fe20000000000 */
[--C-:B------:R-:W-:Y:S01]  /*2910*/  @!P4 IMAD.IADD R4, R4, 0x1, -R0.reuse ;  /* 0x000000010404c824 */ /* 0x100fe200078e0a00 */
[C---:B------:R-:W-:Y:S01]  /*2920*/  ISETP.GT.U32.AND P4, PT, R0.reuse, R15, PT ;  /* 0x0000000f0000720c */ /* 0x040fe20003f84070 */
[----:B------:R-:W-:Y:S02]  /*2930*/  IMAD.MOV R7, RZ, RZ, -R7 ;  /* 0x000000ffff077224 */ /* 0x000fe400078e0a07 */
[----:B------:R-:W-:Y:S01]  /*2940*/  @!P6 IMAD.IADD R17, R17, 0x1, -R0 ;  /* 0x000000011111e824 */ /* 0x000fe200078e0a00 */
[----:B------:R-:W-:Y:S01]  /*2950*/  ISETP.GT.U32.AND P6, PT, R0, R14, PT ;  /* 0x0000000e0000720c */ /* 0x000fe20003fc4070 */
[----:B------:R-:W-:-:S04]  /*2960*/  IMAD.HI.U32 R22, R24, R12, RZ ;  /* 0x0000000c18167227 */ /* 0x000fc800078e00ff */
[----:B------:R-:W-:Y:S01]  /*2970*/  IMAD.MOV.U32 R2, RZ, RZ, R8 ;  /* 0x000000ffff027224 */ /* 0x000fe200078e0008 */
[----:B------:R-:W-:Y:S01]  /*2980*/  LOP3.LUT R8, R10, 0xce, RZ, 0xfc, !PT ;  /* 0x000000ce0a087812 */ /* 0x000fe200078efcff */
[----:B------:R-:W-:Y:S02]  /*2990*/  IMAD R13, R0, R7, R13 ;  /* 0x00000007000d7224 */ /* 0x000fe400078e020d */
[----:B------:R-:W-:Y:S02]  /*29a0*/  IMAD.MOV R22, RZ, RZ, -R22 ;  /* 0x000000ffff167224 */ /* 0x000fe400078e0a16 */
[----:B------:R-:W-:Y:S01]  /*29b0*/  @!P2 IMAD.MOV R2, RZ, RZ, -R2 ;  /* 0x000000ffff02a224 */ /* 0x000fe200078e0a02 */
[----:B------:R-:W-:Y:S01]  /*29c0*/  ISETP.GE.AND P2, PT, R5, RZ, PT ;  /* 0x000000ff0500720c */ /* 0x000fe20003f46270 */
[--C-:B------:R-:W-:Y:S01]  /*29d0*/  @!P3 IMAD.IADD R11, R11, 0x1, -R0.reuse ;  /* 0x000000010b0bb824 */ /* 0x100fe200078e0a00 */
[----:B------:R-:W-:Y:S01]  /*29e0*/  ISETP.GE.AND P3, PT, R6, RZ, PT ;  /* 0x000000ff0600720c */ /* 0x000fe20003f66270 */
[----:B------:R-:W-:Y:S01]  /*29f0*/  @!P4 IMAD.IADD R15, R15, 0x1, -R0 ;  /* 0x000000010f0fc824 */ /* 0x000fe200078e0a00 */
[C---:B------:R-:W-:Y:S01]  /*2a00*/  ISETP.GT.U32.AND P4, PT, R0.reuse, R13, PT ;  /* 0x0000000d0000720c */ /* 0x040fe20003f84070 */
[----:B------:R-:W-:Y:S01]  /*2a10*/  IMAD R12, R0, R22, R12 ;  /* 0x00000016000c7224 */ /* 0x000fe200078e020c */
[----:B------:R0:W-:Y:S01]  /*2a20*/  STL [R1+0x194], R2 ;  /* 0x0001940201007387 */ /* 0x0001e20000100800 */
[----:B------:R-:W-:Y:S01]  /*2a30*/  @!P6 IMAD.IADD R14, R14, 0x1, -R0 ;  /* 0x000000010e0ee824 */ /* 0x000fe200078e0a00 */
[----:B------:R-:W-:-:S02]  /*2a40*/  IABS R6, R16 ;  /* 0x0000001000067213 */ /* 0x000fc40000000000 */
[----:B------:R-:W-:Y:S02]  /*2a50*/  ISETP.GT.U32.AND P6, PT, R0, R12, PT ;  /* 0x0000000c0000720c */ /* 0x000fe40003fc4070 */
[----:B------:R-:W-:Y:S01]  /*2a60*/  IABS R5, R8 ;  /* 0x0000000800057213 */ /* 0x000fe20000000000 */
[----:B------:R-:W-:-:S04]  /*2a70*/  IMAD.HI.U32 R7, R24, R6, RZ ;  /* 0x0000000618077227 */ /* 0x000fc800078e00ff */
[----:B0-----:R-:W-:Y:S01]  /*2a80*/  IMAD.MOV.U32 R2, RZ, RZ, R11 ;  /* 0x000000ffff027224 */ /* 0x001fe200078e000b */
[----:B------:R-:W-:Y:S01]  /*2a90*/  LOP3.LUT R11, R10, 0xca, RZ, 0xfc, !PT ;  /* 0x000000ca0a0b7812 */ /* 0x000fe200078efcff */
[----:B------:R-:W-:Y:S01]  /*2aa0*/  @!P4 IMAD.IADD R13, R13, 0x1, -R0 ;  /* 0x000000010d0dc824 */ /* 0x000fe200078e0a00 */
[C---:B------:R-:W-:Y:S01]  /*2ab0*/  ISETP.GT.U32.AND P4, PT, R0.reuse, R14, PT ;  /* 0x0000000e0000720c */ /* 0x040fe20003f84070 */
[----:B------:R-:W-:Y:S01]  /*2ac0*/  @!P0 IMAD.MOV R2, RZ, RZ, -R2 ;  /* 0x000000ffff028224 */ /* 0x000fe200078e0a02 */
[----:B------:R-:W-:Y:S01]  /*2ad0*/  ISETP.GT.U32.AND P0, PT, R0, R15, PT ;  /* 0x0000000f0000720c */ /* 0x000fe20003f04070 */
[----:B------:R-:W-:Y:S01]  /*2ae0*/  @!P6 IMAD.IADD R12, R12, 0x1, -R0 ;  /* 0x000000010c0ce824 */ /* 0x000fe200078e0a00 */
[----:B------:R-:W-:Y:S01]  /*2af0*/  ISETP.GT.U32.AND P6, PT, R0, R13, PT ;  /* 0x0000000d0000720c */ /* 0x000fe20003fc4070 */
[----:B------:R-:W-:Y:S01]  /*2b00*/  IMAD.HI.U32 R9, R24, R5, RZ ;  /* 0x0000000518097227 */ /* 0x000fe200078e00ff */
[----:B------:R0:W-:Y:S03]  /*2b10*/  STL [R1+0x160], R2 ;  /* 0x0001600201007387 */ /* 0x0001e60000100800 */
[----:B------:R-:W-:-:S02]  /*2b20*/  IMAD.MOV R22, RZ, RZ, -R7 ;  /* 0x000000ffff167224 */ /* 0x000fc400078e0a07 */
[----:B------:R-:W-:Y:S02]  /*2b30*/  IMAD R7, R0, R21, R20 ;  /* 0x0000001500077224 */ /* 0x000fe400078e0214 */
[----:B------:R-:W-:Y:S01]  /*2b40*/  IMAD.MOV R20, RZ, RZ, -R9 ;  /* 0x000000ffff147224 */ /* 0x000fe200078e0a09 */
[----:B------:R-:W-:Y:S01]  /*2b50*/  LOP3.LUT R9, R10, 0xcc, RZ, 0xfc, !PT ;  /* 0x000000cc0a097812 */ /* 0x000fe200078efcff */
[C---:B------:R-:W-:Y:S01]  /*2b60*/  IMAD R6, R0.reuse, R22, R6 ;  /* 0x0000001600067224 */ /* 0x040fe200078e0206 */
[----:B------:R-:W-:Y:S01]  /*2b70*/  IABS R22, R28 ;  /* 0x0000001c00167213 */ /* 0x000fe20000000000 */
[----:B0-----:R-:W-:Y:S01]  /*2b80*/  IMAD.MOV.U32 R2, RZ, RZ, R4 ;  /* 0x000000ffff027224 */ /* 0x001fe200078e0004 */
[----:B------:R-:W-:Y:S01]  /*2b90*/  IABS R4, R11 ;  /* 0x0000000b00047213 */ /* 0x000fe20000000000 */
[C---:B------:R-:W-:Y:S01]  /*2ba0*/  IMAD R5, R0.reuse, R20, R5 ;  /* 0x0000001400057224 */ /* 0x040fe200078e0205 */
[----:B------:R-:W-:Y:S01]  /*2bb0*/  IABS R20, R9 ;  /* 0x0000000900147213 */ /* 0x000fe20000000000 */
[----:B------:R-:W-:Y:S01]  /*2bc0*/  @!P5 IMAD.MOV R2, RZ, RZ, -R2 ;  /* 0x000000ffff02d224 */ /* 0x000fe200078e0a02 */
[C---:B------:R-:W-:Y:S01]  /*2bd0*/  ISETP.GT.U32.AND P5, PT, R0.reuse, R12, PT ;  /* 0x0000000c0000720c */ /* 0x040fe20003fa4070 */
[--C-:B------:R-:W-:Y:S01]  /*2be0*/  @!P0 IMAD.IADD R15, R15, 0x1, -R0.reuse ;  /* 0x000000010f0f8824 */ /* 0x100fe200078e0a00 */
[C---:B------:R-:W-:Y:S01]  /*2bf0*/  ISETP.GT.U32.AND P0, PT, R0.reuse, R6, PT ;  /* 0x000000060000720c */ /* 0x040fe20003f04070 */
[--C-:B------:R-:W-:Y:S01]  /*2c00*/  @!P6 IMAD.IADD R13, R13, 0x1, -R0.reuse ;  /* 0x000000010d0de824 */ /* 0x100fe200078e0a00 */
[----:B------:R0:W-:Y:S01]  /*2c10*/  STL [R1+0x15c], R2 ;  /* 0x00015c0201007387 */ /* 0x0001e20000100800 */
[----:B------:R-:W-:Y:S01]  /*2c20*/  ISETP.GT.U32.AND P6, PT, R0, R5, PT ;  /* 0x000000050000720c */ /* 0x000fe20003fc4070 */
[----:B------:R-:W-:Y:S01]  /*2c30*/  @!P4 IMAD.IADD R14, R14, 0x1, -R0 ;  /* 0x000000010e0ec824 */ /* 0x000fe200078e0a00 */
[----:B------:R-:W-:Y:S01]  /*2c40*/  ISETP.GE.AND P4, PT, R18, RZ, PT ;  /* 0x000000ff1200720c */ /* 0x000fe20003f86270 */
[----:B------:R-:W-:Y:S01]  /*2c50*/  IMAD.MOV.U32 R21, RZ, RZ, R15 ;  /* 0x000000ffff157224 */ /* 0x000fe200078e000f */
[----:B------:R-:W-:Y:S01]  /*2c60*/  LOP3.LUT R15, R10, 0xc8, RZ, 0xfc, !PT ;  /* 0x000000c80a0f7812 */ /* 0x000fe200078efcff */
[----:B------:R-:W-:-:S04]  /*2c70*/  IMAD.HI.U32 R18, R24, R20, RZ ;  /* 0x0000001418127227 */ /* 0x000fc800078e00ff */
[----:B0-----:R-:W-:Y:S02]  /*2c80*/  IMAD.MOV.U32 R2, RZ, RZ, R17 ;  /* 0x000000ffff027224 */ /* 0x001fe400078e0011 */
[----:B------:R-:W-:Y:S01]  /*2c90*/  @!P0 IMAD.IADD R6, R6, 0x1, -R0 ;  /* 0x0000000106068824 */ /* 0x000fe200078e0a00 */
[----:B------:R-:W-:Y:S01]  /*2ca0*/  ISETP.GE.AND P0, PT, R16, RZ, PT ;  /* 0x000000ff1000720c */ /* 0x000fe20003f06270 */
[----:B------:R-:W-:Y:S01]  /*2cb0*/  @!P1 IMAD.MOV R2, RZ, RZ, -R2 ;  /* 0x000000ffff029224 */ /* 0x000fe200078e0a02 */
[----:B------:R-:W-:Y:S01]  /*2cc0*/  ISETP.GT.U32.AND P1, PT, R0, R7, PT ;  /* 0x000000070000720c */ /* 0x000fe20003f24070 */
[----:B------:R-:W-:Y:S01]  /*2cd0*/  @!P5 IMAD.IADD R12, R12, 0x1, -R0 ;  /* 0x000000010c0cd824 */ /* 0x000fe200078e0a00 */
[----:B------:R-:W-:Y:S01]  /*2ce0*/  ISETP.GE.AND P5, PT, R3, RZ, PT ;  /* 0x000000ff0300720c */ /* 0x000fe20003fa6270 */
[----:B------:R-:W-:Y:S01]  /*2cf0*/  IMAD.MOV.U32 R17, RZ, RZ, R4 ;  /* 0x000000ffff117224 */ /* 0x000fe200078e0004 */
[----:B------:R0:W-:Y:S01]  /*2d00*/  STL [R1+0x158], R2 ;  /* 0x0001580201007387 */ /* 0x0001e20000100800 */
[----:B------:R-:W-:-:S02]  /*2d10*/  @!P2 IMAD.MOV R21, RZ, RZ, -R21 ;  /* 0x000000ffff15a224 */ /* 0x000fc400078e0a15 */
[--C-:B------:R-:W-:Y:S02]  /*2d20*/  @!P6 IMAD.IADD R5, R5, 0x1, -R0.reuse ;  /* 0x000000010505e824 */ /* 0x100fe400078e0a00 */
[----:B------:R-:W-:Y:S01]  /*2d30*/  IMAD.HI.U32 R4, R24, R17, RZ ;  /* 0x0000001118047227 */ /* 0x000fe200078e00ff */
[----:B------:R-:W-:Y:S02]  /*2d40*/  STL [R1+0x28], R21 ;  /* 0x0000281501007387 */ /* 0x000fe40000100800 */
[C---:B------:R-:W-:Y:S01]  /*2d50*/  ISETP.GT.U32.AND P6, PT, R0.reuse, R5, PT ;  /* 0x000000050000720c */ /* 0x040fe20003fc4070 */
[----:B------:R-:W-:Y:S01]  /*2d60*/  @!P1 IMAD.IADD R7, R7, 0x1, -R0 ;  /* 0x0000000107079824 */ /* 0x000fe200078e0a00 */
[----:B------:R-:W-:Y:S01]  /*2d70*/  ISETP.GE.AND P1, PT, R19, RZ, PT ;  /* 0x000000ff1300720c */ /* 0x000fe20003f26270 */
[----:B0-----:R-:W-:Y:S02]  /*2d80*/  IMAD.MOV.U32 R2, RZ, RZ, R14 ;  /* 0x000000ffff027224 */ /* 0x001fe400078e000e */
[----:B------:R-:W-:Y:S01]  /*2d90*/  IMAD.MOV R18, RZ, RZ, -R18 ;  /* 0x000000ffff127224 */ /* 0x000fe200078e0a12 */
[C---:B------:R-:W-:Y:S01]  /*2da0*/  ISETP.GT.U32.AND P2, PT, R0.reuse, R7, PT ;  /* 0x000000070000720c */ /* 0x040fe20003f44070 */
[----:B------:R-:W-:Y:S01]  /*2db0*/  @!P3 IMAD.MOV R2, RZ, RZ, -R2 ;  /* 0x000000ffff02b224 */ /* 0x000fe200078e0a02 */
[----:B------:R-:W-:Y:S01]  /*2dc0*/  ISETP.GT.U32.AND P3, PT, R0, R6, PT ;  /* 0x000000060000720c */ /* 0x000fe20003f64070 */
[----:B------:R-:W-:-:S02]  /*2dd0*/  IMAD.MOV R3, RZ, RZ, -R4 ;  /* 0x000000ffff037224 */ /* 0x000fc400078e0a04 */
[----:B------:R-:W-:Y:S01]  /*2de0*/  IMAD.MOV.U32 R14, RZ, RZ, R13 ;  /* 0x000000ffff0e7224 */ /* 0x000fe200078e000d */
[----:B------:R0:W-:Y:S01]  /*2df0*/  STL [R1+0x8], R2 ;  /* 0x0000080201007387 */ /* 0x0001e20000100800 */
[----:B------:R-:W-:Y:S01]  /*2e00*/  IMAD R4, R0, R18, R20 ;  /* 0x0000001200047224 */ /* 0x000fe200078e0214 */
[----:B------:R-:W-:Y:S01]  /*2e10*/  LOP3.LUT R13, R10, 0xc6, RZ, 0xfc, !PT ;  /* 0x000000c60a0d7812 */ /* 0x000fe200078efcff */
[----:B------:R-:W-:Y:S02]  /*2e20*/  @!P4 IMAD.MOV R14, RZ, RZ, -R14 ;  /* 0x000000ffff0ec224 */ /* 0x000fe400078e0a0e */
[C---:B------:R-:W-:Y:S01]  /*2e30*/  IMAD R3, R0.reuse, R3, R17 ;  /* 0x0000000300037224 */ /* 0x040fe200078e0211 */
[----:B------:R-:W-:Y:S01]  /*2e40*/  ISETP.GT.U32.AND P4, PT, R0, R4, PT ;  /* 0x000000040000720c */ /* 0x000fe20003f84070 */
[--C-:B------:R-:W-:Y:S01]  /*2e50*/  @!P2 IMAD.IADD R7, R7, 0x1, -R0.reuse ;  /* 0x000000010707a824 */ /* 0x100fe200078e0a00 */
[----:B------:R1:W-:Y:S01]  /*2e60*/  STL [R1+0x4], R14 ;  /* 0x0000040e01007387 */ /* 0x0003e20000100800 */
[----:B------:R-:W-:Y:S01]  /*2e70*/  @!P3 IMAD.IADD R6, R6, 0x1, -R0 ;  /* 0x000000010606b824 */ /* 0x000fe200078e0a00 */
[----:B------:R-:W-:Y:S01]  /*2e80*/  ISETP.GT.U32.AND P2, PT, R0, R3, PT ;  /* 0x000000030000720c */ /* 0x000fe20003f44070 */
[----:B0-----:R-:W-:Y:S01]  /*2e90*/  IMAD.MOV.U32 R2, RZ, RZ, R12 ;  /* 0x000000ffff027224 */ /* 0x001fe200078e000c */
[----:B------:R-:W-:Y:S01]  /*2ea0*/  IABS R12, R15 ;  /* 0x0000000f000c7213 */ /* 0x000fe20000000000 */
[----:B------:R-:W-:Y:S01]  /*2eb0*/  @!P6 IMAD.IADD R5, R5, 0x1, -R0 ;  /* 0x000000010505e824 */ /* 0x000fe200078e0a00 */
[----:B------:R-:W-:Y:S01]  /*2ec0*/  ISETP.GE.AND P6, PT, R11, RZ, PT ;  /* 0x000000ff0b00720c */ /* 0x000fe20003fc6270 */
[----:B------:R-:W-:Y:S01]  /*2ed0*/  @!P5 IMAD.MOV R2, RZ, RZ, -R2 ;  /* 0x000000ffff02d224 */ /* 0x000fe200078e0a02 */
[----:B------:R-:W-:Y:S01]  /*2ee0*/  ISETP.GE.AND P5, PT, R8, RZ, PT ;  /* 0x000000ff0800720c */ /* 0x000fe20003fa6270 */
[----:B------:R-:W-:Y:S01]  /*2ef0*/  IMAD.HI.U32 R11, R24, R12, RZ ;  /* 0x0000000c180b7227 */ /* 0x000fe200078e00ff */
[----:B------:R-:W-:-:S02]  /*2f00*/  IABS R8, R13 ;  /* 0x0000000d00087213 */ /* 0x000fc40000000000 */
[----:B------:R0:W-:Y:S01]  /*2f10*/  STL [R1], R2 ;  /* 0x0000000201007387 */ /* 0x0001e20000100800 */
[----:B-1----:R-:W-:Y:S01]  /*2f20*/  IMAD.MOV.U32 R14, RZ, RZ, R7 ;  /* 0x000000ffff0e7224 */ /* 0x002fe200078e0007 */
[----:B------:R-:W-:Y:S01]  /*2f30*/  ISETP.GE.AND P3, PT, R9, RZ, PT ;  /* 0x000000ff0900720c */ /* 0x000fe20003f66270 */
[----:B------:R-:W-:Y:S02]  /*2f40*/  IMAD.MOV R11, RZ, RZ, -R11 ;  /* 0x000000ffff0b7224 */ /* 0x000fe400078e0a0b */
[----:B------:R-:W-:Y:S01]  /*2f50*/  @!P1 IMAD.MOV R14, RZ, RZ, -R14 ;  /* 0x000000ffff0e9224 */ /* 0x000fe200078e0a0e */
[----:B------:R-:W-:Y:S01]  /*2f60*/  ISETP.GE.AND P1, PT, R13, RZ, PT ;  /* 0x000000ff0d00720c */ /* 0x000fe20003f26270 */
[----:B------:R-:W-:Y:S01]  /*2f70*/  @!P4 IMAD.IADD R4, R4, 0x1, -R0 ;  /* 0x000000010404c824 */ /* 0x000fe200078e0a00 */
[----:B------:R-:W-:Y:S01]  /*2f80*/  ISETP.GE.AND P4, PT, R15, RZ, PT ;  /* 0x000000ff0f00720c */ /* 0x000fe20003f86270 */
[----:B------:R-:W-:Y:S01]  /*2f90*/  IMAD R15, R0, R11, R12 ;  /* 0x0000000b000f7224 */ /* 0x000fe200078e020c */
[----:B------:R-:W-:Y:S01]  /*2fa0*/  STL [R1+0xbc], R14 ;  /* 0x0000bc0e01007387 */ /* 0x000fe20000100800 */
[----:B0-----:R-:W-:Y:S01]  /*2fb0*/  IMAD.MOV.U32 R2, RZ, RZ, R6 ;  /* 0x000000ffff027224 */ /* 0x001fe200078e0006 */
[----:B------:R-:W-:Y:S01]  /*2fc0*/  LOP3.LUT R13, R10, 0xc4, RZ, 0xfc, !PT ;  /* 0x000000c40a0d7812 */ /* 0x000fe200078efcff */
[----:B------:R-:W-:Y:S01]  /*2fd0*/  @!P2 IMAD.IADD R3, R3, 0x1, -R0 ;  /* 0x000000010303a824 */ /* 0x000fe200078e0a00 */
[----:B------:R-:W-:Y:S01]  /*2fe0*/  ISETP.GT.U32.AND P2, PT, R0, R4, PT ;  /* 0x000000040000720c */ /* 0x000fe20003f44070 */
[----:B------:R-:W-:Y:S01]  /*2ff0*/  @!P0 IMAD.MOV R2, RZ, RZ, -R2 ;  /* 0x000000ffff028224 */ /* 0x000fe200078e0a02 */
[----:B------:R-:W-:Y:S01]  /*3000*/  LOP3.LUT R6, R10, 0xc2, RZ, 0xfc, !PT ;  /* 0x000000c20a067812 */ /* 0x000fe200078efcff */
[----:B------:R-:W-:Y:S01]  /*3010*/  IMAD.HI.U32 R9, R24, R8, RZ ;  /* 0x0000000818097227 */ /* 0x000fe200078e00ff */
[----:B------:R-:W-:-:S02]  /*3020*/  ISETP.GT.U32.AND P0, PT, R0, R3, PT ;  /* 0x000000030000720c */ /* 0x000fc40003f04070 */
[----:B------:R0:W-:Y:S01]  /*3030*/  STL [R1+0xcc], R2 ;  /* 0x0000cc0201007387 */ /* 0x0001e20000100800 */
[----:B------:R-:W-:Y:S01]  /*3040*/  IMAD.MOV R9, RZ, RZ, -R9 ;  /* 0x000000ffff097224 */ /* 0x000fe200078e0a09 */
[----:B------:R-:W-:-:S03]  /*3050*/  LOP3.LUT R12, R10, 0xbc, RZ, 0xfc, !PT ;  /* 0x000000bc0a0c7812 */ /* 0x000fc600078efcff */
[----:B------:R-:W-:Y:S01]  /*3060*/  IMAD R11, R0, R9, R8 ;  /* 0x00000009000b7224 */ /* 0x000fe200078e0208 */
[----:B------:R-:W-:Y:S01]  /*3070*/  IABS R8, R6 ;  /* 0x0000000600087213 */ /* 0x000fe20000000000 */
[--C-:B------:R-:W-:Y:S01]  /*3080*/  @!P2 IMAD.IADD R4, R4, 0x1, -R0.reuse ;  /* 0x000000010404a824 */ /* 0x100fe200078e0a00 */
[----:B------:R-:W-:Y:S01]  /*3090*/  ISETP.GE.AND P2, PT, R13, RZ, PT ;  /* 0x000000ff0d00720c */ /* 0x000fe20003f46270 */
[----:B0-----:R-:W-:Y:S01]  /*30a0*/  IMAD.MOV.U32 R2, RZ, RZ, R5 ;  /* 0x000000ffff027224 */ /* 0x001fe200078e0005 */
[----:B------:R-:W-:Y:S01]  /*30b0*/  IABS R13, R13 ;  /* 0x0000000d000d7213 */ /* 0x000fe20000000000 */
[----:B------:R-:W-:Y:S01]  /*30c0*/  @!P0 IMAD.IADD R3, R3, 0x1, -R0 ;  /* 0x0000000103038824 */ /* 0x000fe200078e0a00 */
[C---:B------:R-:W-:Y:S01]  /*30d0*/  ISETP.GT.U32.AND P0, PT, R0.reuse, R11, PT ;  /* 0x0000000b0000720c */ /* 0x040fe20003f04070 */
[----:B------:R-:W-:Y:S01]  /*30e0*/  @!P5 IMAD.MOV R2, RZ, RZ, -R2 ;  /* 0x000000ffff02d224 */ /* 0x000fe200078e0a02 */
[----:B------:R-:W-:Y:S01]  /*30f0*/  ISETP.GT.U32.AND P5, PT, R0, R15, PT ;  /* 0x0000000f0000720c */ /* 0x000fe20003fa4070 */
[----:B------:R-:W-:Y:S01]  /*3100*/  IMAD.HI.U32 R9, R24, R13, RZ ;  /* 0x0000000d18097227 */ /* 0x000fe200078e00ff */
[----:B------:R-:W-:-:S02]  /*3110*/  LOP3.LUT R5, R10, 0xc0, RZ, 0xfc, !PT ;  /* 0x000000c00a057812 */ /* 0x000fc400078efcff */
[----:B------:R0:W-:Y:S01]  /*3120*/  STL [R1+0x140], R2 ;  /* 0x0001400201007387 */ /* 0x0001e20000100800 */
[----:B------:R-:W-:Y:S01]  /*3130*/  IMAD.MOV R9, RZ, RZ, -R9 ;  /* 0x000000ffff097224 */ /* 0x000fe200078e0a09 */
[----:B------:R-:W-:Y:S02]  /*3140*/  IABS R7, R5 ;  /* 0x0000000500077213 */ /* 0x000fe40000000000 */
[----:B------:R-:W-:Y:S01]  /*3150*/  IABS R16, R12 ;  /* 0x0000000c00107213 */ /* 0x000fe20000000000 */
[C---:B------:R-:W-:Y:S02]  /*3160*/  IMAD R13, R0.reuse, R9, R13 ;  /* 0x00000009000d7224 */ /* 0x040fe400078e020d */
[--C-:B------:R-:W-:Y:S02]  /*3170*/  @!P0 IMAD.IADD R11, R11, 0x1, -R0.reuse ;  /* 0x000000010b0b8824 */ /* 0x100fe400078e0a00 */
[----:B------:R-:W-:Y:S02]  /*3180*/  @!P5 IMAD.IADD R15, R15, 0x1, -R0 ;  /* 0x000000010f0fd824 */ /* 0x000fe400078e0a00 */
[----:B0-----:R-:W-:Y:S01]  /*3190*/  IMAD.MOV.U32 R2, RZ, RZ, R4 ;  /* 0x000000ffff027224 */ /* 0x001fe200078e0004 */
[----:B------:R-:W-:Y:S01]  /*31a0*/  ISETP.GT.U32.AND P0, PT, R0, R11, PT ;  /* 0x0000000b0000720c */ /* 0x000fe20003f04070 */
[----:B------:R-:W-:Y:S01]  /*31b0*/  IMAD.HI.U32 R4, R24, R7, RZ ;  /* 0x0000000718047227 */ /* 0x000fe200078e00ff */
[----:B------:R-:W-:-:S03]  /*31c0*/  ISETP.GT.U32.AND P5, PT, R0, R15, PT ;  /* 0x0000000f0000720c */ /* 0x000fc60003fa4070 */
[----:B------:R-:W-:Y:S01]  /*31d0*/  @!P3 IMAD.MOV R2, RZ, RZ, -R2 ;  /* 0x000000ffff02b224 */ /* 0x000fe200078e0a02 */
[----:B------:R-:W-:Y:S01]  /*31e0*/  ISETP.GE.AND P3, PT, R6, RZ, PT ;  /* 0x000000ff0600720c */ /* 0x000fe20003f66270 */
[----:B------:R-:W-:-:S03]  /*31f0*/  IMAD.HI.U32 R6, R24, R8, RZ ;  /* 0x0000000818067227 */ /* 0x000fc600078e00ff */
[----:B------:R0:W-:Y:S01]  /*3200*/  STL [R1+0x14c], R2 ;  /* 0x00014c0201007387 */ /* 0x0001e20000100800 */
[----:B------:R-:W-:Y:S02]  /*3210*/  IMAD.MOV R4, RZ, RZ, -R4 ;  /* 0x000000ffff047224 */ /* 0x000fe400078e0a04 */
[----:B------:R-:W-:Y:S02]  /*3220*/  IMAD.MOV R6, RZ, RZ, -R6 ;  /* 0x000000ffff067224 */ /* 0x000fe400078e0a06 */
[----:B------:R-:W-:Y:S01]  /*3230*/  @!P5 IMAD.IADD R15, R15, 0x1, -R0 ;  /* 0x000000010f0fd824 */ /* 0x000fe200078e0a00 */
[C---:B------:R-:W-:Y:S01]  /*3240*/  ISETP.GT.U32.AND P5, PT, R0.reuse, R13, PT ;  /* 0x0000000d0000720c */ /* 0x040fe20003fa4070 */
[----:B------:R-:W-:Y:S01]  /*3250*/  IMAD R7, R0, R4, R7 ;  /* 0x0000000400077224 */ /* 0x000fe200078e0207 */
[----:B------:R-:W-:Y:S01]  /*3260*/  LOP3.LUT R4, R10, 0xb8, RZ, 0xfc, !PT ;  /* 0x000000b80a047812 */ /* 0x000fe200078efcff */
[----:B------:R-:W-:Y:S02]  /*3270*/  IMAD R8, R0, R6, R8 ;  /* 0x0000000600087224 */ /* 0x000fe400078e0208 */
[----:B0-----:R-:W-:Y:S01]  /*3280*/  IMAD.MOV.U32 R2, RZ, RZ, R3 ;  /* 0x000000ffff027224 */ /* 0x001fe200078e0003 */
[----:B------:R-:W-:Y:S01]  /*3290*/  LOP3.LUT R3, R10, 0xbe, RZ, 0xfc, !PT ;  /* 0x000000be0a037812 */ /* 0x000fe200078efcff */
[----:B------:R-:W-:Y:S01]  /*32a0*/  @!P0 IMAD.IADD R11, R11, 0x1, -R0 ;  /* 0x000000010b0b8824 */ /* 0x000fe200078e0a00 */
[----:B------:R-:W-:Y:S01]  /*32b0*/  ISETP.GT.U32.AND P0, PT, R0, R8, PT ;  /* 0x000000080000720c */ /* 0x000fe20003f04070 */
[----:B------:R-:W-:Y:S01]  /*32c0*/  @!P6 IMAD.MOV R2, RZ, RZ, -R2 ;  /* 0x000000ffff02e224 */ /* 0x000fe200078e0a02 */
[----:B------:R-:W-:-:S02]  /*32d0*/  IABS R6, R3 ;  /* 0x0000000300067213 */ /* 0x000fc40000000000 */
[----:B------:R-:W-:Y:S01]  /*32e0*/  ISETP.GE.AND P6, PT, R5, RZ, PT ;  /* 0x000000ff0500720c */ /* 0x000fe20003fc6270 */
[--C-:B------:R-:W-:Y:S01]  /*32f0*/  @!P5 IMAD.IADD R13, R13, 0x1, -R0.reuse ;  /* 0x000000010d0dd824 */ /* 0x100fe200078e0a00 */
[----:B------:R-:W-:Y:S01]  /*3300*/  ISETP.GT.U32.AND P5, PT, R0, R7, PT ;  /* 0x000000070000720c */ /* 0x000fe20003fa4070 */
[----:B------:R0:W-:Y:S01]  /*3310*/  STL [R1+0x150], R2 ;  /* 0x0001500201007387 */ /* 0x0001e20000100800 */
[----:B------:R-:W-:Y:S02]  /*3320*/  LOP3.LUT R5, R10, 0xba, RZ, 0xfc, !PT ;  /* 0x000000ba0a057812 */ /* 0x000fe400078efcff */
[----:B------:R-:W-:Y:S02]  /*3330*/  IABS R9, R4 ;  /* 0x0000000400097213 */ /* 0x000fe40000000000 */
[----:B------:R-:W-:Y:S01]  /*3340*/  IABS R14, R5 ;  /* 0x00000005000e7213 */ /* 0x000fe20000000000 */
[----:B------:R-:W-:Y:S02]  /*3350*/  @!P0 IMAD.IADD R8, R8, 0x1, -R0 ;  /* 0x0000000108088824 */ /* 0x000fe400078e0a00 */
[----:B0-----:R-:W-:-:S03]  /*3360*/  IMAD.MOV.U32 R2, RZ, RZ, R15 ;  /* 0x000000ffff027224 */ /* 0x001fc600078e000f */
[C---:B------:R-:W-:Y:S01]  /*3370*/  ISETP.GT.U32.AND P0, PT, R0.reuse, R8, PT ;  /* 0x000000080000720c */ /* 0x040fe20003f04070 */
[----:B------:R-:W-:Y:S02]  /*3380*/  IMAD.MOV.U32 R15, RZ, RZ, R16 ;  /* 0x000000ffff0f7224 */ /* 0x000fe400078e0010 */
[----:B------:R-:W-:Y:S01]  /*3390*/  @!P4 IMAD.MOV R2, RZ, RZ, -R2 ;  /* 0x000000ffff02c224 */ /* 0x000fe200078e0a02 */
[----:B------:R-:W-:Y:S01]  /*33a0*/  ISETP.GT.U32.AND P4, PT, R0, R13, PT ;  /* 0x0000000d0000720c */ /* 0x000fe20003f84070 */
[----:B------:R-:W-:-:S03]  /*33b0*/  IMAD.HI.U32 R16, R24, R6, RZ ;  /* 0x0000000618107227 */ /* 0x000fc600078e00ff */
[----:B------:R0:W-:Y:S01]  /*33c0*/  STL [R1+0x148], R2 ;  /* 0x0001480201007387 */ /* 0x0001e20000100800 */
[----:B------:R-:W-:Y:S02]  /*33d0*/  @!P5 IMAD.IADD R7, R7, 0x1, -R0 ;  /* 0x000000010707d824 */ /* 0x000fe400078e0a00 */
[----:B------:R-:W-:Y:S02]  /*33e0*/  IMAD.MOV R16, RZ, RZ, -R16 ;  /* 0x000000ffff107224 */ /* 0x000fe400078e0a10 */
[--C-:B------:R-:W-:Y:S01]  /*33f0*/  @!P0 IMAD.IADD R8, R8, 0x1, -R0.reuse ;  /* 0x0000000108088824 */ /* 0x100fe200078e0a00 */
[----:B------:R-:W-:Y:S02]  /*3400*/  ISETP.GT.U32.AND P5, PT, R0, R7, PT ;  /* 0x000000070000720c */ /* 0x000fe40003fa4070 */
[----:B------:R-:W-:Y:S01]  /*3410*/  ISETP.GE.AND P0, PT, R12, RZ, PT ;  /* 0x000000ff0c00720c */ /* 0x000fe20003f06270 */
[----:B------:R-:W-:Y:S02]  /*3420*/  @!P4 IMAD.IADD R13, R13, 0x1, -R0 ;  /* 0x000000010d0dc824 */ /* 0x000fe400078e0a00 */
[----:B0-----:R-:W-:-:S02]  /*3430*/  IMAD.MOV.U32 R2, RZ, RZ, R11 ;  /* 0x000000ffff027224 */ /* 0x001fc400078e000b */
[----:B------:R-:W-:-:S04]  /*3440*/  IMAD.HI.U32 R11, R24, R9, RZ ;  /* 0x00000009180b7227 */ /* 0x000fc800078e00ff */
[----:B------:R-:W-:Y:S01]  /*3450*/  @!P1 IMAD.MOV R2, RZ, RZ, -R2 ;  /* 0x000000ffff029224 */ /* 0x000fe200078e0a02 */
[----:B------:R-:W-:Y:S01]  /*3460*/  ISETP.GE.AND P1, PT, R3, RZ, PT ;  /* 0x000000ff0300720c */ /* 0x000fe20003f26270 */
[----:B------:R-:W-:Y:S02]  /*3470*/  IMAD R3, R0, R16, R6 ;  /* 0x0000001000037224 */ /* 0x000fe400078e0206 */
[----:B------:R-:W-:Y:S01]  /*3480*/  IMAD.HI.U32 R6, R24, R14, RZ ;  /* 0x0000000e18067227 */ /* 0x000fe200078e00ff */
[----:B------:R0:W-:Y:S02]  /*3490*/  STL [R1+0x144], R2 ;  /* 0x0001440201007387 */ /* 0x0001e40000100800 */
[----:B------:R-:W-:Y:S01]  /*34a0*/  ISETP.GT.U32.AND P4, PT, R0, R3, PT ;  /* 0x000000030000720c */ /* 0x000fe20003f84070 */
[----:B------:R-:W-:-:S04]  /*34b0*/  IMAD.HI.U32 R16, R24, R15, RZ ;  /* 0x0000000f18107227 */ /* 0x000fc800078e00ff */
[----:B------:R-:W-:Y:S02]  /*34c0*/  IMAD.MOV R6, RZ, RZ, -R6 ;  /* 0x000000ffff067224 */ /* 0x000fe400078e0a06 */
[----:B------:R-:W-:Y:S02]  /*34d0*/  IMAD.MOV R16, RZ, RZ, -R16 ;  /* 0x000000ffff107224 */ /* 0x000fe400078e0a10 */
[----:B0-----:R-:W-:Y:S02]  /*34e0*/  IMAD.MOV.U32 R2, RZ, RZ, R13 ;  /* 0x000000ffff027224 */ /* 0x001fe400078e000d */
[----:B------:R-:W-:Y:S02]  /*34f0*/  IMAD.MOV R11, RZ, RZ, -R11 ;  /* 0x000000ffff0b7224 */ /* 0x000fe400078e0a0b */
[----:B------:R-:W-:Y:S02]  /*3500*/  @!P2 IMAD.MOV R2, RZ, RZ, -R2 ;  /* 0x000000ffff02a224 */ /* 0x000fe400078e0a02 */
[----:B------:R-:W-:Y:S01]  /*3510*/  IMAD R14, R0, R6, R14 ;  /* 0x00000006000e7224 */ /* 0x000fe200078e020e */
[----:B------:R-:W-:Y:S01]  /*3520*/  LOP3.LUT R6, R10, 0xb6, RZ, 0xfc, !PT ;  /* 0x000000b60a067812 */ /* 0x000fe200078efcff */
[--C-:B------:R-:W-:Y:S01]  /*3530*/  @!P5 IMAD.IADD R7, R7, 0x1, -R0.reuse ;  /* 0x000000010707d824 */ /* 0x100fe200078e0a00 */
[----:B------:R0:W-:Y:S01]  /*3540*/  STL [R1+0x12c], R2 ;  /* 0x00012c0201007387 */ /* 0x0001e20000100800 */
[C---:B------:R-:W-:Y:S01]  /*3550*/  IMAD R12, R0.reuse, R16, R15 ;  /* 0x00000010000c7224 */ /* 0x040fe200078e020f */
[C---:B------:R-:W-:Y:S01]  /*3560*/  ISETP.GT.U32.AND P5, PT, R0.reuse, R14, PT ;  /* 0x0000000e0000720c */ /* 0x040fe20003fa4070 */
[C---:B------:R-:W-:Y:S01]  /*3570*/  IMAD R9, R0.reuse, R11, R9 ;  /* 0x0000000b00097224 */ /* 0x040fe200078e0209 */
[----:B------:R-:W-:Y:S01]  /*3580*/  IABS R13, R6 ;  /* 0x00000006000d7213 */ /* 0x000fe20000000000 */
[----:B------:R-:W-:Y:S01]  /*3590*/  @!P4 IMAD.IADD R3, R3, 0x1, -R0 ;  /* 0x000000010303c824 */ /* 0x000fe200078e0a00 */
[C---:B------:R-:W-:Y:S01]  /*35a0*/  ISETP.GT.U32.AND P4, PT, R0.reuse, R12, PT ;  /* 0x0000000c0000720c */ /* 0x040fe20003f84070 */
[----:B------:R-:W-:Y:S01]  /*35b0*/  @!P3 IMAD.MOV R8, RZ, RZ, -R8 ;  /* 0x000000ffff08b224 */ /* 0x000fe200078e0a08 */
[----:B------:R-:W-:Y:S01]  /*35c0*/  ISETP.GE.AND P3, PT, R5, RZ, PT ;  /* 0x000000ff0500720c */ /* 0x000fe20003f66270 */
[----:B0-----:R-:W-:Y:S01]  /*35d0*/  IMAD.MOV.U32 R2, RZ, RZ, R7 ;  /* 0x000000ffff027224 */ /* 0x001fe200078e0007 */
[----:B------:R-:W-:-:S02]  /*35e0*/  ISETP.GT.U32.AND P2, PT, R0, R3, PT ;  /* 0x000000030000720c */ /* 0x000fc40003f44070 */
[----:B------:R0:W-:Y:S01]  /*35f0*/  STL [R1+0x134], R8 ;  /* 0x0001340801007387 */ /* 0x0001e20000100800 */
[----:B------:R-:W-:Y:S01]  /*3600*/  LOP3.LUT R5, R10, 0xb4, RZ, 0xfc, !PT ;  /* 0x000000b40a057812 */ /* 0x000fe200078efcff */
[----:B------:R-:W-:Y:S01]  /*3610*/  @!P6 IMAD.MOV R2, RZ, RZ, -R2 ;  /* 0x000000ffff02e224 */ /* 0x000fe200078e0a02 */
[----:B------:R-:W-:Y:S01]  /*3620*/  ISETP.GT.U32.AND P6, PT, R0, R9, PT ;  /* 0x000000090000720c */ /* 0x000fe20003fc4070 */
[--C-:B------:R-:W-:Y:S01]  /*3630*/  @!P5 IMAD.IADD R14, R14, 0x1, -R0.reuse ;  /* 0x000000010e0ed824 */ /* 0x100fe200078e0a00 */
[----:B------:R-:W-:Y:S01]  /*3640*/  LOP3.LUT R11, R10, 0xae, RZ, 0xfc, !PT ;  /* 0x000000ae0a0b7812 */ /* 0x000fe200078efcff */
[----:B------:R-:W-:Y:S01]  /*3650*/  IMAD.HI.U32 R7, R24, R13, RZ ;  /* 0x0000000d18077227 */ /* 0x000fe200078e00ff */
[----:B------:R1:W-:Y:S02]  /*3660*/  STL [R1+0x138], R2 ;  /* 0x0001380201007387 */ /* 0x0003e40000100800 */
[----:B------:R-:W-:Y:S01]  /*3670*/  IABS R15, R11 ;  /* 0x0000000b000f7213 */ /* 0x000fe20000000000 */
[--C-:B------:R-:W-:Y:S01]  /*3680*/  @!P4 IMAD.IADD R12, R12, 0x1, -R0.reuse ;  /* 0x000000010c0cc824 */ /* 0x100fe200078e0a00 */
[----:B0-----:R-:W-:Y:S01]  /*3690*/  IABS R8, R5 ;  /* 0x0000000500087213 */ /* 0x001fe20000000000 */
[--C-:B------:R-:W-:Y:S01]  /*36a0*/  @!P2 IMAD.IADD R3, R3, 0x1, -R0.reuse ;  /* 0x000000010303a824 */ /* 0x100fe200078e0a00 */
[----:B------:R-:W-:Y:S01]  /*36b0*/  ISETP.GE.AND P4, PT, R6, RZ, PT ;  /* 0x000000ff0600720c */ /* 0x000fe20003f86270 */
[----:B------:R-:W-:Y:S01]  /*36c0*/  IMAD.MOV R7, RZ, RZ, -R7 ;  /* 0x000000ffff077224 */ /* 0x000fe200078e0a07 */
[C---:B------:R-:W-:Y:S01]  /*36d0*/  ISETP.GT.U32.AND P5, PT, R0.reuse, R12, PT ;  /* 0x0000000c0000720c */ /* 0x040fe20003fa4070 */
[----:B------:R-:W-:Y:S01]  /*36e0*/  @!P6 IMAD.IADD R9, R9, 0x1, -R0 ;  /* 0x000000010909e824 */ /* 0x000fe200078e0a00 */
[----:B------:R-:W-:Y:S01]  /*36f0*/  ISETP.GT.U32.AND P6, PT, R0, R14, PT ;  /* 0x0000000e0000720c */ /* 0x000fe20003fc4070 */
[----:B------:R-:W-:Y:S01]  /*3700*/  IMAD.HI.U32 R6, R24, R8, RZ ;  /* 0x0000000818067227 */ /* 0x000fe200078e00ff */
[----:B------:R-:W-:-:S02]  /*3710*/  ISETP.GE.AND P2, PT, R4, RZ, PT ;  /* 0x000000ff0400720c */ /* 0x000fc40003f46270 */
[C---:B------:R-:W-:Y:S01]  /*3720*/  LOP3.LUT R4, R10.reuse, 0xb2, RZ, 0xfc, !PT ;  /* 0x000000b20a047812 */ /* 0x040fe200078efcff */
[----:B------:R-:W-:Y:S02]  /*3730*/  IMAD.MOV R6, RZ, RZ, -R6 ;  /* 0x000000ffff067224 */ /* 0x000fe400078e0a06 */
[----:B-1----:R-:W-:Y:S01]  /*3740*/  IMAD.MOV.U32 R2, RZ, RZ, R3 ;  /* 0x000000ffff027224 */ /* 0x002fe200078e0003 */
[----:B------:R-:W-:Y:S01]  /*3750*/  LOP3.LUT R3, R10, 0xb0, RZ, 0xfc, !PT ;  /* 0x000000b00a037812 */ /* 0x000fe200078efcff */
[C---:B------:R-:W-:Y:S02]  /*3760*/  IMAD R8, R0.reuse, R6, R8 ;  /* 0x0000000600087224 */ /* 0x040fe400078e0208 */
[C---:B------:R-:W-:Y:S01]  /*3770*/  IMAD R13, R0.reuse, R7, R13 ;  /* 0x00000007000d7224 */ /* 0x040fe200078e020d */
[----:B------:R-:W-:Y:S01]  /*3780*/  IABS R6, R3 ;  /* 0x0000000300067213 */ /* 0x000fe20000000000 */
[----:B------:R-:W-:Y:S01]  /*3790*/  @!P1 IMAD.MOV R2, RZ, RZ, -R2 ;  /* 0x000000ffff029224 */ /* 0x000fe200078e0a02 */
[----:B------:R-:W-:Y:S01]  /*37a0*/  ISETP.GT.U32.AND P1, PT, R0, R9, PT ;  /* 0x000000090000720c */ /* 0x000fe20003f24070 */
[--C-:B------:R-:W-:Y:S01]  /*37b0*/  @!P6 IMAD.IADD R14, R14, 0x1, -R0.reuse ;  /* 0x000000010e0ee824 */ /* 0x100fe200078e0a00 */
[----:B------:R-:W-:Y:S01]  /*37c0*/  ISETP.GT.U32.AND P6, PT, R0, R8, PT ;  /* 0x000000080000720c */ /* 0x000fe20003fc4070 */
[----:B------:R-:W-:Y:S01]  /*37d0*/  @!P5 IMAD.IADD R12, R12, 0x1, -R0 ;  /* 0x000000010c0cd824 */ /* 0x000fe200078e0a00 */
[----:B------:R-:W-:Y:S01]  /*37e0*/  ISETP.GT.U32.AND P5, PT, R0, R13, PT ;  /* 0x0000000d0000720c */ /* 0x000fe20003fa4070 */
[----:B------:R0:W-:Y:S01]  /*37f0*/  STL [R1+0x13c], R2 ;  /* 0x00013c0201007387 */ /* 0x0001e20000100800 */
[----:B------:R-:W-:Y:S01]  /*3800*/  IMAD.HI.U32 R16, R24, R6, RZ ;  /* 0x0000000618107227 */ /* 0x000fe200078e00ff */
[----:B------:R-:W-:-:S03]  /*3810*/  IABS R7, R4 ;  /* 0x0000000400077213 */ /* 0x000fc60000000000 */
[----:B------:R-:W-:-:S03]  /*3820*/  @!P3 IMAD.MOV R14, RZ, RZ, -R14 ;  /* 0x000000ffff0eb224 */ /* 0x000fc600078e0a0e */
[----:B------:R-:W-:Y:S01]  /*3830*/  @!P1 IMAD.IADD R9, R9, 0x1, -R0 ;  /* 0x0000000109099824 */ /* 0x000fe200078e0a00 */
[----:B------:R-:W-:Y:S01]  /*3840*/  ISETP.GE.AND P1, PT, R5, RZ, PT ;  /* 0x000000ff0500720c */ /* 0x000fe20003f26270 */
[----:B0-----:R-:W-:Y:S02]  /*3850*/  IMAD.MOV.U32 R2, RZ, RZ, R12 ;  /* 0x000000ffff027224 */ /* 0x001fe400078e000c */
[--C-:B------:R-:W-:Y:S02]  /*3860*/  @!P6 IMAD.IADD R8, R8, 0x1, -R0.reuse ;  /* 0x000000010808e824 */ /* 0x100fe400078e0a00 */
[----:B------:R-:W-:Y:S02]  /*3870*/  IMAD.MOV.U32 R5, RZ, RZ, R15 ;  /* 0x000000ffff057224 */ /* 0x000fe400078e000f */
[----:B------:R-:W-:Y:S01]  /*3880*/  @!P5 IMAD.IADD R13, R13, 0x1, -R0 ;  /* 0x000000010d0dd824 */ /* 0x000fe200078e0a00 */
[----:B------:R-:W-:Y:S01]  /*3890*/  ISETP.GE.AND P5, PT, R4, RZ, PT ;  /* 0x000000ff0400720c */ /* 0x000fe20003fa6270 */
[----:B------:R-:W-:Y:S01]  /*38a0*/  @!P0 IMAD.MOV R2, RZ, RZ, -R2 ;  /* 0x000000ffff028224 */ /* 0x000fe200078e0a02 */
[----:B------:R-:W-:Y:S01]  /*38b0*/  ISETP.GT.U32.AND P6, PT, R0, R8, PT ;  /* 0x000000080000720c */ /* 0x000fe20003fc4070 */
[----:B------:R-:W-:Y:S01]  /*38c0*/  IMAD.HI.U32 R4, R24, R5, RZ ;  /* 0x0000000518047227 */ /* 0x000fe200078e00ff */
[----:B------:R-:W-:-:S02]  /*38d0*/  ISETP.GT.U32.AND P0, PT, R0, R13, PT ;  /* 0x0000000d0000720c */ /* 0x000fc40003f04070 */
[----:B------:R0:W-:Y:S01]  /*38e0*/  STL [R1+0x130], R2 ;  /* 0x0001300201007387 */ /* 0x0001e20000100800 */
[----:B------:R-:W-:Y:S01]  /*38f0*/  IMAD.MOV R12, RZ, RZ, -R16 ;  /* 0x000000ffff0c7224 */ /* 0x000fe200078e0a10 */
[----:B------:R-:W-:Y:S01]  /*3900*/  LOP3.LUT R16, R10, 0xac, RZ, 0xfc, !PT ;  /* 0x000000ac0a107812 */ /* 0x000fe200078efcff */
[----:B------:R-:W-:Y:S01]  /*3910*/  IMAD.MOV R4, RZ, RZ, -R4 ;  /* 0x000000ffff047224 */ /* 0x000fe200078e0a04 */
[----:B------:R1:W-:Y:S01]  /*3920*/  STL [R1+0x120], R14 ;  /* 0x0001200e01007387 */ /* 0x0003e20000100800 */
[C---:B------:R-:W-:Y:S02]  /*3930*/  IMAD R6, R0.reuse, R12, R6 ;  /* 0x0000000c00067224 */ /* 0x040fe400078e0206 */
[----:B------:R-:W-:Y:S01]  /*3940*/  IMAD R5, R0, R4, R5 ;  /* 0x0000000400057224 */ /* 0x000fe200078e0205 */
[----:B------:R-:W-:Y:S01]  /*3950*/  IABS R4, R16 ;  /* 0x0000001000047213 */ /* 0x000fe20000000000 */
[----:B------:R-:W-:Y:S02]  /*3960*/  @!P6 IMAD.IADD R8, R8, 0x1, -R0 ;  /* 0x000000010808e824 */ /* 0x000fe400078e0a00 */
[----:B0-----:R-:W-:Y:S01]  /*3970*/  IMAD.MOV.U32 R2, RZ, RZ, R9 ;  /* 0x000000ffff027224 */ /* 0x001fe200078e0009 */
[----:B------:R-:W-:Y:S01]  /*3980*/  ISETP.GT.U32.AND P6, PT, R0, R5, PT ;  /* 0x000000050000720c */ /* 0x000fe20003fc4070 */
[----:B------:R-:W-:Y:S01]  /*3990*/  IMAD.HI.U32 R15, R24, R7, RZ ;  /* 0x00000007180f7227 */ /* 0x000fe200078e00ff */
[----:B------:R-:W-:-:S03]  /*39a0*/  LOP3.LUT R9, R10, 0xaa, RZ, 0xfc, !PT ;  /* 0x000000aa0a097812 */ /* 0x000fc600078efcff */
[----:B------:R-:W-:Y:S01]  /*39b0*/  @!P2 IMAD.MOV R2, RZ, RZ, -R2 ;  /* 0x000000ffff02a224 */ /* 0x000fe200078e0a02 */
[C---:B------:R-:W-:Y:S01]  /*39c0*/  ISETP.GT.U32.AND P2, PT, R0.reuse, R6, PT ;  /* 0x000000060000720c */ /* 0x040fe20003f44070 */
[----:B------:R-:W-:Y:S02]  /*39d0*/  IMAD.MOV R15, RZ, RZ, -R15 ;  /* 0x000000ffff0f7224 */ /* 0x000fe400078e0a0f */
[--C-:B------:R-:W-:Y:S01]  /*39e0*/  @!P0 IMAD.IADD R13, R13, 0x1, -R0.reuse ;  /* 0x000000010d0d8824 */ /* 0x100fe200078e0a00 */
[----:B------:R-:W-:Y:S01]  /*39f0*/  ISETP.GE.AND P0, PT, R3, RZ, PT ;  /* 0x000000ff0300720c */ /* 0x000fe20003f06270 */
[----:B------:R-:W-:Y:S01]  /*3a00*/  IMAD R7, R0, R15, R7 ;  /* 0x0000000f00077224 */ /* 0x000fe200078e0207 */
[----:B------:R-:W-:Y:S01]  /*3a10*/  IABS R3, R9 ;  /* 0x0000000900037213 */ /* 0x000fe20000000000 */
[----:B------:R-:W-:Y:S01]  /*3a20*/  @!P6 IMAD.IADD R5, R5, 0x1, -R0 ;  /* 0x000000010505e824 */ /* 0x000fe200078e0a00 */
[----:B------:R0:W-:Y:S01]  /*3a30*/  STL [R1+0x124], R2 ;  /* 0x0001240201007387 */ /* 0x0001e20000100800 */
[----:B------:R-:W-:Y:S01]  /*3a40*/  IMAD.HI.U32 R12, R24, R4, RZ ;  /* 0x00000004180c7227 */ /* 0x000fe200078e00ff */
[----:B------:R-:W-:-:S03]  /*3a50*/  ISETP.GT.U32.AND P3, PT, R0, R7, PT ;  /* 0x000000070000720c */ /* 0x000fc60003f64070 */
[----:B------:R-:W-:Y:S02]  /*3a60*/  @!P2 IMAD.IADD R6, R6, 0x1, -R0 ;  /* 0x000000010606a824 */ /* 0x000fe400078e0a00 */
[----:B-1----:R-:W-:-:S03]  /*3a70*/  IMAD.HI.U32 R14, R24, R3, RZ ;  /* 0x00000003180e7227 */ /* 0x002fc600078e00ff */
[C---:B------:R-:W-:Y:S01]  /*3a80*/  ISETP.GT.U32.AND P6, PT, R0.reuse, R6, PT ;  /* 0x000000060000720c */ /* 0x040fe20003fc4070 */
[----:B------:R-:W-:Y:S02]  /*3a90*/  IMAD.MOV R14, RZ, RZ, -R14 ;  /* 0x000000ffff0e7224 */ /* 0x000fe400078e0a0e */
[----:B0-----:R-:W-:Y:S02]  /*3aa0*/  IMAD.MOV.U32 R2, RZ, RZ, R13 ;  /* 0x000000ffff027224 */ /* 0x001fe400078e000d */
[----:B------:R-:W-:Y:S01]  /*3ab0*/  IMAD R3, R0, R14, R3 ;  /* 0x0000000e00037224 */ /* 0x000fe200078e0203 */
[C---:B------:R-:W-:Y:S01]  /*3ac0*/  LOP3.LUT R14, R10.reuse, 0xa4, RZ, 0xfc, !PT ;  /* 0x000000a40a0e7812 */ /* 0x040fe200078efcff */
[----:B------:R-:W-:Y:S01]  /*3ad0*/  @!P3 IMAD.IADD R7, R7, 0x1, -R0 ;  /* 0x000000010707b824 */ /* 0x000fe200078e0a00 */
[----:B------:R-:W-:Y:S01]  /*3ae0*/  ISETP.GE.AND P3, PT, R11, RZ, PT ;  /* 0x000000ff0b00720c */ /* 0x000fe20003f66270 */
[----:B------:R-:W-:Y:S01]  /*3af0*/  IMAD.MOV R12, RZ, RZ, -R12 ;  /* 0x000000ffff0c7224 */ /* 0x000fe200078e0a0c */
[----:B------:R-:W-:Y:S01]  /*3b00*/  LOP3.LUT R11, R10, 0xa8, RZ, 0xfc, !PT ;  /* 0x000000a80a0b7812 */ /* 0x000fe200078efcff */
[----:B------:R-:W-:Y:S01]  /*3b10*/  @!P4 IMAD.MOV R2, RZ, RZ, -R2 ;  /* 0x000000ffff02c224 */ /* 0x000fe200078e0a02 */
[----:B------:R-:W-:Y:S01]  /*3b20*/  ISETP.GT.U32.AND P2, PT, R0, R7, PT ;  /* 0x000000070000720c */ /* 0x000fe20003f44070 */
[----:B------:R-:W-:Y:S01]  /*3b30*/  @!P6 IMAD.IADD R6, R6, 0x1, -R0 ;  /* 0x000000010606e824 */ /* 0x000fe200078e0a00 */
[C---:B------:R-:W-:Y:S01]  /*3b40*/  ISETP.GT.U32.AND P6, PT, R0.reuse, R3, PT ;  /* 0x000000030000720c */ /* 0x040fe20003fc4070 */
[C---:B------:R-:W-:Y:S01]  /*3b50*/  IMAD R4, R0.reuse, R12, R4 ;  /* 0x0000000c00047224 */ /* 0x040fe200078e0204 */
[----:B------:R-:W-:Y:S01]  /*3b60*/  ISETP.GT.U32.AND P4, PT, R0, R5, PT ;  /* 0x000000050000720c */ /* 0x000fe20003f84070 */
[----:B------:R0:W-:Y:S01]  /*3b70*/  STL [R1+0x128], R2 ;  /* 0x0001280201007387 */ /* 0x0001e20000100800 */
[----:B------:R-:W-:Y:S01]  /*3b80*/  LOP3.LUT R12, R10, 0xa6, RZ, 0xfc, !PT ;  /* 0x000000a60a0c7812 */ /* 0x000fe200078efcff */
[----:B------:R-:W-:Y:S01]  /*3b90*/  @!P0 IMAD.MOV R6, RZ, RZ, -R6 ;  /* 0x000000ffff068224 */ /* 0x000fe200078e0a06 */
[----:B------:R-:W-:-:S02]  /*3ba0*/  IABS R13, R11 ;  /* 0x0000000b000d7213 */ /* 0x000fc40000000000 */
[----:B------:R-:W-:Y:S02]  /*3bb0*/  IABS R15, R12 ;  /* 0x0000000c000f7213 */ /* 0x000fe40000000000 */
[----:B------:R-:W-:Y:S01]  /*3bc0*/  ISETP.GE.AND P0, PT, R11, RZ, PT ;  /* 0x000000ff0b00720c */ /* 0x000fe20003f06270 */
[----:B------:R-:W-:Y:S01]  /*3bd0*/  IMAD.HI.U32 R17, R24, R13, RZ ;  /* 0x0000000d18117227 */ /* 0x000fe200078e00ff */
[----:B------:R-:W-:-:S03]  /*3be0*/  LOP3.LUT R11, R10, 0x9e, RZ, 0xfc, !PT ;  /* 0x0000009e0a0b7812 */ /* 0x000fc600078efcff */
[--C-:B------:R-:W-:Y:S02]  /*3bf0*/  @!P6 IMAD.IADD R3, R3, 0x1, -R0.reuse ;  /* 0x000000010303e824 */ /* 0x100fe400078e0a00 */
[----:B------:R-:W-:Y:S01]  /*3c00*/  @!P2 IMAD.IADD R7, R7, 0x1, -R0 ;  /* 0x000000010707a824 */ /* 0x000fe200078e0a00 */
[----:B------:R-:W-:Y:S01]  /*3c10*/  ISETP.GT.U32.AND P2, PT, R0, R4, PT ;  /* 0x000000040000720c */ /* 0x000fe20003f44070 */
[----:B------:R-:W-:Y:S01]  /*3c20*/  IMAD.HI.U32 R18, R24, R15, RZ ;  /* 0x0000000f18127227 */ /* 0x000fe200078e00ff */
[----:B------:R-:W-:-:S03]  /*3c30*/  ISETP.GT.U32.AND P6, PT, R0, R3, PT ;  /* 0x000000030000720c */ /* 0x000fc60003fc4070 */
[----:B------:R-:W-:Y:S01]  /*3c40*/  @!P4 IMAD.IADD R5, R5, 0x1, -R0 ;  /* 0x000000010505c824 */ /* 0x000fe200078e0a00 */
[----:B------:R-:W-:Y:S01]  /*3c50*/  ISETP.GE.AND P4, PT, R16, RZ, PT ;  /* 0x000000ff1000720c */ /* 0x000fe20003f86270 */
[----:B------:R-:W-:Y:S01]  /*3c60*/  IMAD.MOV R16, RZ, RZ, -R17 ;  /* 0x000000ffff107224 */ /* 0x000fe200078e0a11 */
[----:B------:R-:W-:Y:S01]  /*3c70*/  IABS R17, R14 ;  /* 0x0000000e00117213 */ /* 0x000fe20000000000 */
[----:B------:R-:W-:Y:S02]  /*3c80*/  IMAD.MOV R18, RZ, RZ, -R18 ;  /* 0x000000ffff127224 */ /* 0x000fe400078e0a12 */
[----:B------:R-:W-:Y:S01]  /*3c90*/  IMAD R13, R0, R16, R13 ;  /* 0x00000010000d7224 */ /* 0x000fe200078e020d */
[----:B------:R-:W-:Y:S01]  /*3ca0*/  LOP3.LUT R16, R10, 0x82, RZ, 0xfc, !PT ;  /* 0x000000820a107812 */ /* 0x000fe200078efcff */
[----:B0-----:R-:W-:Y:S02]  /*3cb0*/  IMAD.MOV.U32 R2, RZ, RZ, R8 ;  /* 0x000000ffff027224 */ /* 0x001fe400078e0008 */
[----:B------:R-:W-:Y:S01]  /*3cc0*/  IMAD R15, R0, R18, R15 ;  /* 0x00000012000f7224 */ /* 0x000fe200078e020f */
[----:B------:R-:W-:Y:S01]  /*3cd0*/  LOP3.LUT R18, R10, 0x7e, RZ, 0xfc, !PT ;  /* 0x0000007e0a127812 */ /* 0x000fe200078efcff */
[----:B------:R-:W-:-:S02]  /*3ce0*/  @!P1 IMAD.MOV R2, RZ, RZ, -R2 ;  /* 0x000000ffff029224 */ /* 0x000fc400078e0a02 */
[----:B------:R-:W-:Y:S01]  /*3cf0*/  @!P5 IMAD.MOV R7, RZ, RZ, -R7 ;  /* 0x000000ffff07d224 */ /* 0x000fe200078e0a07 */
[C---:B------:R-:W-:Y:S01]  /*3d00*/  ISETP.GT.U32.AND P5, PT, R0.reuse, R13, PT ;  /* 0x0000000d0000720c */ /* 0x040fe20003fa4070 */
[--C-:B------:R-:W-:Y:S01]  /*3d10*/  @!P6 IMAD.IADD R3, R3, 0x1, -R0.reuse ;  /* 0x000000010303e824 */ /* 0x100fe200078e0a00 */
[----:B------:R-:W-:Y:S01]  /*3d20*/  ISETP.GT.U32.AND P6, PT, R0, R15, PT ;  /* 0x0000000f0000720c */ /* 0x000fe20003fc4070 */
[----:B------:R-:W-:Y:S01]  /*3d30*/  @!P2 IMAD.IADD R4, R4, 0x1, -R0 ;  /* 0x000000010404a824 */ /* 0x000fe200078e0a00 */
[----:B------:R0:W-:Y:S01]  /*3d40*/  STL [R1+0x11c], R2 ;  /* 0x00011c0201007387 */ /* 0x0001e20000100800 */
[----:B------:R-:W-:-:S03]  /*3d50*/  ISETP.GE.AND P2, PT, R9, RZ, PT ;  /* 0x000000ff0900720c */ /* 0x000fc60003f46270 */
[----:B------:R-:W-:Y:S01]  /*3d60*/  STL [R1+0x118], R7 ;  /* 0x0001180701007387 */ /* 0x000fe20000100800 */
[----:B------:R-:W-:-:S03]  /*3d70*/  ISETP.GT.U32.AND P1, PT, R0, R4, PT ;  /* 0x000000040000720c */ /* 0x000fc60003f24070 */
[----:B------:R1:W-:Y:S01]  /*3d80*/  STL [R1+0x114], R6 ;  /* 0x0001140601007387 */ /* 0x0003e20000100800 */
[--C-:B------:R-:W-:Y:S02]  /*3d90*/  @!P5 IMAD.IADD R13, R13, 0x1, -R0.reuse ;  /* 0x000000010d0dd824 */ /* 0x100fe400078e0a00 */
[----:B0-----:R-:W-:Y:S01]  /*3da0*/  IMAD.MOV.U32 R2, RZ, RZ, R5 ;  /* 0x000000ffff027224 */ /* 0x001fe200078e0005 */
[----:B------:R-:W-:Y:S01]  /*3db0*/  LOP3.LUT R5, R10, 0xa2, RZ, 0xfc, !PT ;  /* 0x000000a20a057812 */ /* 0x000fe200078efcff */
[----:B------:R-:W-:Y:S01]  /*3dc0*/  @!P6 IMAD.IADD R15, R15, 0x1, -R0 ;  /* 0x000000010f0fe824 */ /* 0x000fe200078e0a00 */
[----:B------:R-:W-:Y:S01]  /*3dd0*/  ISETP.GT.U32.AND P5, PT, R0, R13, PT ;  /* 0x0000000d0000720c */ /* 0x000fe20003fa4070 */
[----:B------:R-:W-:Y:S01]  /*3de0*/  @!P3 IMAD.MOV R2, RZ, RZ, -R2 ;  /* 0x000000ffff02b224 */ /* 0x000fe200078e0a02 */
[----:B------:R-:W-:Y:S01]  /*3df0*/  IABS R8, R5 ;  /* 0x0000000500087213 */ /* 0x000fe20000000000 */
[----:B-1----:R-:W-:Y:S01]  /*3e00*/  IMAD.HI.U32 R6, R24, R17, RZ ;  /* 0x0000001118067227 */ /* 0x002fe200078e00ff */
[----:B------:R-:W-:-:S02]  /*3e10*/  ISETP.GT.U32.AND P6, PT, R0, R15, PT ;  /* 0x0000000f0000720c */ /* 0x000fc40003fc4070 */
[----:B------:R0:W-:Y:S01]  /*3e20*/  STL [R1+0x10c], R2 ;  /* 0x00010c0201007387 */ /* 0x0001e20000100800 */
[----:B------:R-:W-:Y:S01]  /*3e30*/  ISETP.GE.AND P3, PT, R12, RZ, PT ;  /* 0x000000ff0c00720c */ /* 0x000fe20003f66270 */
[----:B------:R-:W-:Y:S02]  /*3e40*/  IMAD.MOV R6, RZ, RZ, -R6 ;  /* 0x000000ffff067224 */ /* 0x000fe400078e0a06 */
[----:B------:R-:W-:Y:S01]  /*3e50*/  @!P1 IMAD.IADD R4, R4, 0x1, -R0 ;  /* 0x0000000104049824 */ /* 0x000fe200078e0a00 */
[----:B------:R-:W-:Y:S01]  /*3e60*/  ISETP.GE.AND P1, PT, R14, RZ, PT ;  /* 0x000000ff0e00720c */ /* 0x000fe20003f26270 */
[----:B------:R-:W-:Y:S01]  /*3e70*/  IMAD R6, R0, R6, R17 ;  /* 0x0000000600067224 */ /* 0x000fe200078e0211 */
[----:B------:R-:W-:Y:S01]  /*3e80*/  IABS R17, R18 ;  /* 0x0000001200117213 */ /* 0x000fe20000000000 */
[----:B------:R-:W-:Y:S01]  /*3e90*/  IMAD.MOV.U32 R7, RZ, RZ, R4 ;  /* 0x000000ffff077224 */ /* 0x000fe200078e0004 */
[----:B------:R-:W-:Y:S01]  /*3ea0*/  LOP3.LUT R4, R10, 0xa0, RZ, 0xfc, !PT ;  /* 0x000000a00a047812 */ /* 0x000fe200078efcff */
[----:B0-----:R-:W-:-:S02]  /*3eb0*/  IMAD.MOV.U32 R2, RZ, RZ, R3 ;  /* 0x000000ffff027224 */ /* 0x001fc400078e0003 */
[----:B------:R-:W-:-:S04]  /*3ec0*/  IMAD.HI.U32 R3, R24, R8, RZ ;  /* 0x0000000818037227 */ /* 0x000fc800078e00ff */
[----:B------:R-:W-:Y:S01]  /*3ed0*/  @!P2 IMAD.MOV R2, RZ, RZ, -R2 ;  /* 0x000000ffff02a224 */ /* 0x000fe200078e0a02 */
[C---:B------:R-:W-:Y:S01]  /*3ee0*/  ISETP.GT.U32.AND P2, PT, R0.reuse, R6, PT ;  /* 0x000000060000720c */ /* 0x040fe20003f44070 */
[----:B------:R-:W-:Y:S02]  /*3ef0*/  IMAD.MOV R3, RZ, RZ, -R3 ;  /* 0x000000ffff037224 */ /* 0x000fe400078e0a03 */
[----:B------:R-:W-:Y:S01]  /*3f00*/  @!P4 IMAD.MOV R7, RZ, RZ, -R7 ;  /* 0x000000ffff07c224 */ /* 0x000fe200078e0a07 */
[----:B------:R-:W-:Y:S01]  /*3f10*/  ISETP.GE.AND P4, PT, R5, RZ, PT ;  /* 0x000000ff0500720c */ /* 0x000fe20003f86270 */
[C---:B------:R-:W-:Y:S01]  /*3f20*/  IMAD R8, R0.reuse, R3, R8 ;  /* 0x0000000300087224 */ /* 0x040fe200078e0208 */
[----:B------:R-:W-:Y:S01]  /*3f30*/  IABS R5, R4 ;  /* 0x0000000400057213 */ /* 0x000fe20000000000 */
[--C-:B------:R-:W-:Y:S01]  /*3f40*/  @!P5 IMAD.IADD R13, R13, 0x1, -R0.reuse ;  /* 0x000000010d0dd824 */ /* 0x100fe200078e0a00 */
[----:B------:R0:W-:Y:S01]  /*3f50*/  STL [R1+0x104], R7 ;  /* 0x0001040701007387 */ /* 0x0001e20000100800 */
[----:B------:R-:W-:Y:S01]  /*3f60*/  @!P6 IMAD.IADD R15, R15, 0x1, -R0 ;  /* 0x000000010f0fe824 */ /* 0x000fe200078e0a00 */
[----:B------:R-:W-:Y:S01]  /*3f70*/  ISETP.GT.U32.AND P6, PT, R0, R8, PT ;  /* 0x000000080000720c */ /* 0x000fe20003fc4070 */
[----:B------:R-:W-:Y:S01]  /*3f80*/  IMAD.HI.U32 R9, R24, R5, RZ ;  /* 0x0000000518097227 */ /* 0x000fe200078e00ff */
[----:B------:R1:W-:Y:S01]  /*3f90*/  STL [R1+0xe0], R2 ;  /* 0x0000e00201007387 */ /* 0x0003e20000100800 */
[----:B------:R-:W-:-:S02]  /*3fa0*/  ISETP.GE.AND P5, PT, R4, RZ, PT ;  /* 0x000000ff0400720c */ /* 0x000fc40003fa6270 */
[----:B------:R-:W-:Y:S01]  /*3fb0*/  @!P2 IMAD.IADD R6, R6, 0x1, -R0 ;  /* 0x000000010606a824 */ /* 0x000fe200078e0a00 */
[----:B------:R-:W-:Y:S01]  /*3fc0*/  LOP3.LUT R4, R10, 0x9c, RZ, 0xfc, !PT ;  /* 0x0000009c0a047812 */ /* 0x000fe200078efcff */
[----:B------:R-:W-:Y:S01]  /*3fd0*/  IMAD.MOV R9, RZ, RZ, -R9 ;  /* 0x000000ffff097224 */ /* 0x000fe200078e0a09 */
[----:B0-----:R-:W-:Y:S01]  /*3fe0*/  IABS R7, R11 ;  /* 0x0000000b00077213 */ /* 0x001fe20000000000 */
[----:B------:R-:W-:Y:S01]  /*3ff0*/  IMAD.HI.U32 R19, R24, R17, RZ ;  /* 0x0000001118137227 */ /* 0x000fe200078e00ff */
[----:B------:R-:W-:Y:S02]  /*4000*/  ISETP.GT.U32.AND P2, PT, R0, R6, PT ;  /* 0x000000060000720c */ /* 0x000fe40003f44070 */
[----:B------:R-:W-:Y:S01]  /*4010*/  IABS R3, R4 ;  /* 0x0000000400037213 */ /* 0x000fe20000000000 */
[----:B-1----:R-:W-:Y:S02]  /*4020*/  IMAD.MOV.U32 R2, RZ, RZ, R13 ;  /* 0x000000ffff027224 */ /* 0x002fe400078e000d */
[----:B------:R-:W-:-:S04]  /*4030*/  IMAD.HI.U32 R12, R24, R7, RZ ;  /* 0x00000007180c7227 */ /* 0x000fc800078e00ff */
[----:B------:R-:W-:Y:S01]  /*4040*/  @!P0 IMAD.MOV R2, RZ, RZ, -R2 ;  /* 0x000000ffff028224 */ /* 0x000fe200078e0a02 */
[----:B------:R-:W-:Y:S01]  /*4050*/  ISETP.GE.AND P0, PT, R11, RZ, PT ;  /* 0x000000ff0b00720c */ /* 0x000fe20003f06270 */
[----:B------:R-:W-:Y:S02]  /*4060*/  @!P6 IMAD.IADD R8, R8, 0x1, -R0 ;  /* 0x000000010808e824 */ /* 0x000fe400078e0a00 */
[----:B------:R-:W-:Y:S01]  /*4070*/  IMAD.MOV R12, RZ, RZ, -R12 ;  /* 0x000000ffff0c7224 */ /* 0x000fe200078e0a0c */
[----:B------:R0:W-:Y:S01]  /*4080*/  STL [R1+0xd0], R2 ;  /* 0x0000d00201007387 */ /* 0x0001e20000100800 */
[C---:B------:R-:W-:Y:S01]  /*4090*/  IMAD R5, R0.reuse, R9, R5 ;  /* 0x0000000900057224 */ /* 0x040fe200078e0205 */
[----:B------:R-:W-:Y:S01]  /*40a0*/  ISETP.GT.U32.AND P6, PT, R0, R8, PT ;  /* 0x000000080000720c */ /* 0x000fe20003fc4070 */
[----:B------:R-:W-:Y:S02]  /*40b0*/  @!P2 IMAD.IADD R6, R6, 0x1, -R0 ;  /* 0x000000010606a824 */ /* 0x000fe400078e0a00 */
[----:B------:R-:W-:Y:S01]  /*40c0*/  IMAD.MOV R19, RZ, RZ, -R19 ;  /* 0x000000ffff137224 */ /* 0x000fe200078e0a13 */
[----:B------:R-:W-:-:S03]  /*40d0*/  ISETP.GT.U32.AND P2, PT, R0, R5, PT ;  /* 0x000000050000720c */ /* 0x000fc60003f44070 */
[----:B------:R-:W-:Y:S02]  /*40e0*/  IMAD R17, R0, R19, R17 ;  /* 0x0000001300117224 */ /* 0x000fe400078e0211 */
[----:B0-----:R-:W-:-:S04]  /*40f0*/  IMAD.MOV.U32 R2, RZ, RZ, R15 ;  /* 0x000000ffff027224 */ /* 0x001fc800078e000f */
[----:B------:R-:W-:Y:S01]  /*4100*/  @!P3 IMAD.MOV R2, RZ, RZ, -R2 ;  /* 0x000000ffff02b224 */ /* 0x000fe200078e0a02 */
[----:B------:R-:W-:Y:S01]  /*4110*/  ISETP.GE.AND P3, PT, R4, RZ, PT ;  /* 0x000000ff0400720c */ /* 0x000fe20003f66270 */
[----:B------:R-:W-:Y:S01]  /*4120*/  IMAD R4, R0, R12, R7 ;  /* 0x0000000c00047224 */ /* 0x000fe200078e0207 */
[----:B------:R-:W-:Y:S01]  /*4130*/  LOP3.LUT R12, R10, 0x9a, RZ, 0xfc, !PT ;  /* 0x0000009a0a0c7812 */ /* 0x000fe200078efcff */
[----:B------:R-:W-:Y:S01]  /*4140*/  IMAD.HI.U32 R7, R24, R3, RZ ;  /* 0x0000000318077227 */ /* 0x000fe200078e00ff */
[----:B------:R0:W-:Y:S02]  /*4150*/  STL [R1+0xf4], R2 ;  /* 0x0000f40201007387 */ /* 0x0001e40000100800 */
[----:B------:R-:W-:Y:S01]  /*4160*/  IABS R11, R12 ;  /* 0x0000000c000b7213 */ /* 0x000fe20000000000 */
[--C-:B------:R-:W-:Y:S02]  /*4170*/  @!P6 IMAD.IADD R8, R8, 0x1, -R0.reuse ;  /* 0x000000010808e824 */ /* 0x100fe400078e0a00 */
[----:B------:R-:W-:-:S02]  /*4180*/  @!P2 IMAD.IADD R5, R5, 0x1, -R0 ;  /* 0x000000010505a824 */ /* 0x000fc400078e0a00 */
[----:B------:R-:W-:-:S03]  /*4190*/  IMAD.HI.U32 R9, R24, R11, RZ ;  /* 0x0000000b18097227 */ /* 0x000fc600078e00ff */
[----:B------:R-:W-:Y:S01]  /*41a0*/  ISETP.GT.U32.AND P2, PT, R0, R5, PT ;  /* 0x000000050000720c */ /* 0x000fe20003f44070 */
[----:B0-----:R-:W-:Y:S02]  /*41b0*/  IMAD.MOV.U32 R2, RZ, RZ, R6 ;  /* 0x000000ffff027224 */ /* 0x001fe400078e0006 */
[----:B------:R-:W-:Y:S01]  /*41c0*/  IMAD.MOV R6, RZ, RZ, -R7 ;  /* 0x000000ffff067224 */ /* 0x000fe200078e0a07 */
[----:B------:R-:W-:Y:S01]  /*41d0*/  LOP3.LUT R7, R10, 0x98, RZ, 0xfc, !PT ;  /* 0x000000980a077812 */ /* 0x000fe200078efcff */
[----:B------:R-:W-:Y:S01]  /*41e0*/  @!P1 IMAD.MOV R2, RZ, RZ, -R2 ;  /* 0x000000ffff029224 */ /* 0x000fe200078e0a02 */
[C---:B------:R-:W-:Y:S01]  /*41f0*/  ISETP.GT.U32.AND P1, PT, R0.reuse, R4, PT ;  /* 0x000000040000720c */ /* 0x040fe20003f24070 */
[----:B------:R-:W-:Y:S01]  /*4200*/  IMAD R6, R0, R6, R3 ;  /* 0x0000000600067224 */ /* 0x000fe200078e0203 */
[----:B------:R-:W-:Y:S01]  /*4210*/  LOP3.LUT R3, R10, 0x96, RZ, 0xfc, !PT ;  /* 0x000000960a037812 */ /* 0x000fe200078efcff */
[----:B------:R-:W-:Y:S01]  /*4220*/  IMAD.MOV R9, RZ, RZ, -R9 ;  /* 0x000000ffff097224 */ /* 0x000fe200078e0a09 */
[----:B------:R-:W-:Y:S01]  /*4230*/  IABS R14, R7 ;  /* 0x00000007000e7213 */ /* 0x000fe20000000000 */
[----:B------:R0:W-:Y:S01]  /*4240*/  STL [R1+0x100], R2 ;  /* 0x0001000201007387 */ /* 0x0001e20000100800 */
[C---:B------:R-:W-:Y:S01]  /*4250*/  ISETP.GT.U32.AND P6, PT, R0.reuse, R6, PT ;  /* 0x000000060000720c */ /* 0x040fe20003fc4070 */
[--C-:B------:R-:W-:Y:S01]  /*4260*/  @!P2 IMAD.IADD R5, R5, 0x1, -R0.reuse ;  /* 0x000000010505a824 */ /* 0x100fe200078e0a00 */
[----:B------:R-:W-:Y:S01]  /*4270*/  IABS R13, R3 ;  /* 0x00000003000d7213 */ /* 0x000fe20000000000 */
[----:B------:R-:W-:Y:S01]  /*4280*/  IMAD R11, R0, R9, R11 ;  /* 0x00000009000b7224 */ /* 0x000fe200078e020b */
[----:B------:R-:W-:Y:S01]  /*4290*/  ISETP.GE.AND P2, PT, R7, RZ, PT ;  /* 0x000000ff0700720c */ /* 0x000fe20003f46270 */
[----:B------:R-:W-:Y:S01]  /*42a0*/  IMAD.MOV.U32 R15, RZ, RZ, R5 ;  /* 0x000000ffff0f7224 */ /* 0x000fe200078e0005 */
[----:B------:R-:W-:Y:S01]  /*42b0*/  LOP3.LUT R5, R10, 0x94, RZ, 0xfc, !PT ;  /* 0x000000940a057812 */ /* 0x000fe200078efcff */
[----:B------:R-:W-:-:S02]  /*42c0*/  @!P1 IMAD.IADD R4, R4, 0x1, -R0 ;  /* 0x0000000104049824 */ /* 0x000fc400078e0a00 */
[----:B0-----:R-:W-:Y:S02]  /*42d0*/  IMAD.MOV.U32 R2, RZ, RZ, R8 ;  /* 0x000000ffff027224 */ /* 0x001fe400078e0008 */
[----:B------:R-:W-:Y:S01]  /*42e0*/  IMAD.HI.U32 R8, R24, R14, RZ ;  /* 0x0000000e18087227 */ /* 0x000fe200078e00ff */
[----:B------:R-:W-:-:S03]  /*42f0*/  ISETP.GT.U32.AND P1, PT, R0, R4, PT ;  /* 0x000000040000720c */ /* 0x000fc60003f24070 */
[----:B------:R-:W-:Y:S02]  /*4300*/  @!P6 IMAD.IADD R6, R6, 0x1, -R0 ;  /* 0x000000010606e824 */ /* 0x000fe400078e0a00 */
[----:B------:R-:W-:Y:S01]  /*4310*/  @!P4 IMAD.MOV R2, RZ, RZ, -R2 ;  /* 0x000000ffff02c224 */ /* 0x000fe200078e0a02 */
[----:B------:R-:W-:Y:S01]  /*4320*/  ISETP.GE.AND P4, PT, R12, RZ, PT ;  /* 0x000000ff0c00720c */ /* 0x000fe20003f86270 */
[----:B------:R-:W-:Y:S01]  /*4330*/  IMAD.HI.U32 R12, R24, R13, RZ ;  /* 0x0000000d180c7227 */ /* 0x000fe200078e00ff */
[----:B------:R-:W-:Y:S02]  /*4340*/  ISETP.GT.U32.AND P6, PT, R0, R6, PT ;  /* 0x000000060000720c */ /* 0x000fe40003fc4070 */
[----:B------:R0:W-:Y:S01]  /*4350*/  STL [R1+0xfc], R2 ;  /* 0x0000fc0201007387 */ /* 0x0001e20000100800 */
[----:B------:R-:W-:Y:S02]  /*4360*/  IMAD.MOV R8, RZ, RZ, -R8 ;  /* 0x000000ffff087224 */ /* 0x000fe400078e0a08 */
[----:B------:R-:W-:Y:S01]  /*4370*/  IMAD.MOV R7, RZ, RZ, -R12 ;  /* 0x000000ffff077224 */ /* 0x000fe200078e0a0c */
[----:B------:R-:W-:Y:S01]  /*4380*/  LOP3.LUT R12, R10, 0x92, RZ, 0xfc, !PT ;  /* 0x000000920a0c7812 */ /* 0x000fe200078efcff */
[----:B------:R-:W-:Y:S01]  /*4390*/  IMAD R14, R0, R8, R14 ;  /* 0x00000008000e7224 */ /* 0x000fe200078e020e */
[----:B------:R-:W-:Y:S01]  /*43a0*/  LOP3.LUT R8, R10, 0x90, RZ, 0xfc, !PT ;  /* 0x000000900a087812 */ /* 0x000fe200078efcff */
[----:B------:R-:W-:-:S02]  /*43b0*/  IMAD R13, R0, R7, R13 ;  /* 0x00000007000d7224 */ /* 0x000fc400078e020d */
[----:B------:R-:W-:Y:S01]  /*43c0*/  @!P5 IMAD.MOV R15, RZ, RZ, -R15 ;  /* 0x000000ffff0fd224 */ /* 0x000fe200078e0a0f */
[----:B------:R-:W-:Y:S01]  /*43d0*/  ISETP.GT.U32.AND P5, PT, R0, R14, PT ;  /* 0x0000000e0000720c */ /* 0x000fe20003fa4070 */
[--C-:B------:R-:W-:Y:S01]  /*43e0*/  @!P6 IMAD.IADD R6, R6, 0x1, -R0.reuse ;  /* 0x000000010606e824 */ /* 0x100fe200078e0a00 */
[----:B------:R-:W-:Y:S01]  /*43f0*/  ISETP.GT.U32.AND P6, PT, R0, R13, PT ;  /* 0x0000000d0000720c */ /* 0x000fe20003fc4070 */
[----:B------:R-:W-:Y:S01]  /*4400*/  @!P1 IMAD.IADD R4, R4, 0x1, -R0 ;  /* 0x0000000104049824 */ /* 0x000fe200078e0a00 */
[----:B------:R-:W-:Y:S01]  /*4410*/  ISETP.GT.U32.AND P1, PT, R0, R11, PT ;  /* 0x0000000b0000720c */ /* 0x000fe20003f24070 */
[----:B------:R-:W-:Y:S01]  /*4420*/  STL [R1+0xe4], R15 ;  /* 0x0000e40f01007387 */ /* 0x000fe20000100800 */
[----:B------:R-:W-:Y:S01]  /*4430*/  IABS R7, R8 ;  /* 0x0000000800077213 */ /* 0x000fe20000000000 */
[----:B0-----:R-:W-:Y:S01]  /*4440*/  IMAD.MOV.U32 R2, RZ, RZ, R4 ;  /* 0x000000ffff027224 */ /* 0x001fe200078e0004 */
[----:B------:R-:W-:-:S03]  /*4450*/  IABS R4, R5 ;  /* 0x0000000500047213 */ /* 0x000fc60000000000 */
[----:B------:R-:W-:Y:S01]  /*4460*/  @!P0 IMAD.MOV R2, RZ, RZ, -R2 ;  /* 0x000000ffff028224 */ /* 0x000fe200078e0a02 */
[----:B------:R-:W-:Y:S01]  /*4470*/  ISETP.GE.AND P0, PT, R3, RZ, PT ;  /* 0x000000ff0300720c */ /* 0x000fe20003f06270 */
[--C-:B------:R-:W-:Y:S01]  /*4480*/  @!P5 IMAD.IADD R14, R14, 0x1, -R0.reuse ;  /* 0x000000010e0ed824 */ /* 0x100fe200078e0a00 */
[----:B------:R-:W-:Y:S01]  /*4490*/  IABS R3, R12 ;  /* 0x0000000c00037213 */ /* 0x000fe20000000000 */
[--C-:B------:R-:W-:Y:S01]  /*44a0*/  @!P6 IMAD.IADD R13, R13, 0x1, -R0.reuse ;  /* 0x000000010d0de824 */ /* 0x100fe200078e0a00 */
[----:B------:R0:W-:Y:S01]  /*44b0*/  STL [R1+0xec], R2 ;  /* 0x0000ec0201007387 */ /* 0x0001e20000100800 */
[----:B------:R-:W-:Y:S01]  /*44c0*/  @!P1 IMAD.IADD R11, R11, 0x1, -R0 ;  /* 0x000000010b0b9824 */ /* 0x000fe200078e0a00 */
[----:B------:R-:W-:Y:S01]  /*44d0*/  ISETP.GT.U32.AND P6, PT, R0, R14, PT ;  /* 0x0000000e0000720c */ /* 0x000fe20003fc4070 */
[----:B------:R-:W-:Y:S01]  /*44e0*/  IMAD.HI.U32 R9, R24, R7, RZ ;  /* 0x0000000718097227 */ /* 0x000fe200078e00ff */
[----:B------:R-:W-:Y:S02]  /*44f0*/  ISETP.GE.AND P1, PT, R5, RZ, PT ;  /* 0x000000ff0500720c */ /* 0x000fe40003f26270 */
[----:B------:R-:W-:Y:S01]  /*4500*/  ISETP.GT.U32.AND P5, PT, R0, R11, PT ;  /* 0x0000000b0000720c */ /* 0x000fe20003fa4070 */
[----:B------:R-:W-:-:S04]  /*4510*/  IMAD.HI.U32 R5, R24, R4, RZ ;  /* 0x0000000418057227 */ /* 0x000fc800078e00ff */
[----:B0-----:R-:W-:Y:S02]  /*4520*/  IMAD.MOV.U32 R2, RZ, RZ, R6 ;  /* 0x000000ffff027224 */ /* 0x001fe400078e0006 */
[----:B------:R-:W-:-:S04]  /*4530*/  IMAD.HI.U32 R6, R24, R3, RZ ;  /* 0x0000000318067227 */ /* 0x000fc800078e00ff */
[----:B------:R-:W-:Y:S02]  /*4540*/  IMAD.MOV R6, RZ, RZ, -R6 ;  /* 0x000000ffff067224 */ /* 0x000fe400078e0a06 */
[----:B------:R-:W-:Y:S01]  /*4550*/  @!P3 IMAD.MOV R2, RZ, RZ, -R2 ;  /* 0x000000ffff02b224 */ /* 0x000fe200078e0a02 */
[C---:B------:R-:W-:Y:S01]  /*4560*/  ISETP.GT.U32.AND P3, PT, R0.reuse, R13, PT ;  /* 0x0000000d0000720c */ /* 0x040fe20003f64070 */
[----:B------:R-:W-:Y:S01]  /*4570*/  IMAD R3, R0, R6, R3 ;  /* 0x0000000600037224 */ /* 0x000fe200078e0203 */
[----:B------:R-:W-:Y:S01]  /*4580*/  LOP3.LUT R6, R10, 0x8c, RZ, 0xfc, !PT ;  /* 0x0000008c0a067812 */ /* 0x000fe200078efcff */
[--C-:B------:R-:W-:Y:S01]  /*4590*/  @!P6 IMAD.IADD R14, R14, 0x1, -R0.reuse ;  /* 0x000000010e0ee824 */ /* 0x100fe200078e0a00 */
[----:B------:R0:W-:Y:S01]  /*45a0*/  STL [R1+0xf0], R2 ;  /* 0x0000f00201007387 */ /* 0x0001e20000100800 */
[----:B------:R-:W-:Y:S01]  /*45b0*/  IMAD.MOV R5, RZ, RZ, -R5 ;  /* 0x000000ffff057224 */ /* 0x000fe200078e0a05 */
[----:B------:R-:W-:Y:S01]  /*45c0*/  ISETP.GT.U32.AND P6, PT, R0, R3, PT ;  /* 0x000000030000720c */ /* 0x000fe20003fc4070 */
[----:B------:R-:W-:-:S02]  /*45d0*/  @!P5 IMAD.IADD R11, R11, 0x1, -R0 ;  /* 0x000000010b0bd824 */ /* 0x000fc400078e0a00 */
[----:B------:R-:W-:Y:S01]  /*45e0*/  IMAD R4, R0, R5, R4 ;  /* 0x0000000500047224 */ /* 0x000fe200078e0204 */
[----:B------:R-:W-:Y:S01]  /*45f0*/  LOP3.LUT R5, R10, 0x8e, RZ, 0xfc, !PT ;  /* 0x0000008e0a057812 */ /* 0x000fe200078efcff */
[----:B------:R-:W-:Y:S02]  /*4600*/  IMAD.MOV R9, RZ, RZ, -R9 ;  /* 0x000000ffff097224 */ /* 0x000fe400078e0a09 */
[--C-:B------:R-:W-:Y:S01]  /*4610*/  @!P3 IMAD.IADD R13, R13, 0x1, -R0.reuse ;  /* 0x000000010d0db824 */ /* 0x100fe200078e0a00 */
[----:B------:R-:W-:Y:S01]  /*4620*/  IABS R15, R5 ;  /* 0x00000005000f7213 */ /* 0x000fe20000000000 */
[----:B0-----:R-:W-:Y:S01]  /*4630*/  IMAD.MOV.U32 R2, RZ, RZ, R11 ;  /* 0x000000ffff027224 */ /* 0x001fe200078e000b */
[----:B------:R-:W-:Y:S01]  /*4640*/  ISETP.GE.AND P3, PT, R12, RZ, PT ;  /* 0x000000ff0c00720c */ /* 0x000fe20003f66270 */
[C---:B------:R-:W-:Y:S01]  /*4650*/  IMAD R7, R0.reuse, R9, R7 ;  /* 0x0000000900077224 */ /* 0x040fe200078e0207 */
[----:B------:R-:W-:Y:S01]  /*4660*/  IABS R12, R6 ;  /* 0x00000006000c7213 */ /* 0x000fe20000000000 */
[----:B------:R-:W-:Y:S01]  /*4670*/  @!P6 IMAD.IADD R3, R3, 0x1, -R0 ;  /* 0x000000010303e824 */ /* 0x000fe200078e0a00 */
[----:B------:R-:W-:Y:S01]  /*4680*/  ISETP.GT.U32.AND P5, PT, R0, R4, PT ;  /* 0x000000040000720c */ /* 0x000fe20003fa4070 */
[----:B------:R-:W-:-:S02]  /*4690*/  IMAD.MOV.U32 R11, RZ, RZ, R15 ;  /* 0x000000ffff0b7224 */ /* 0x000fc400078e000f */
[----:B------:R-:W-:Y:S01]  /*46a0*/  @!P4 IMAD.MOV R2, RZ, RZ, -R2 ;  /* 0x000000ffff02c224 */ /* 0x000fe200078e0a02 */
[----:B------:R-:W-:Y:S01]  /*46b0*/  ISETP.GE.AND P4, PT, R8, RZ, PT ;  /* 0x000000ff0800720c */ /* 0x000fe20003f86270 */
[----:B------:R-:W-:Y:S01]  /*46c0*/  IMAD.MOV.U32 R8, RZ, RZ, R12 ;  /* 0x000000ffff087224 */ /* 0x000fe200078e000c */
[----:B------:R-:W-:Y:S01]  /*46d0*/  ISETP.GT.U32.AND P6, PT, R0, R3, PT ;  /* 0x000000030000720c */ /* 0x000fe20003fc4070 */
[----:B------:R-:W-:Y:S01]  /*46e0*/  IMAD.HI.U32 R12, R24, R11, RZ ;  /* 0x0000000b180c7227 */ /* 0x000fe200078e00ff */
[----:B------:R0:W-:Y:S03]  /*46f0*/  STL [R1+0xe8], R2 ;  /* 0x0000e80201007387 */ /* 0x0001e60000100800 */
[----:B------:R-:W-:Y:S02]  /*4700*/  IMAD.MOV R12, RZ, RZ, -R12 ;  /* 0x000000ffff0c7224 */ /* 0x000fe400078e0a0c */
[----:B------:R-:W-:-:S02]  /*4710*/  @!P5 IMAD.IADD R4, R4, 0x1, -R0 ;  /* 0x000000010404d824 */ /* 0x000fc400078e0a00 */
[----:B------:R-:W-:Y:S01]  /*4720*/  IMAD R11, R0, R12, R11 ;  /* 0x0000000c000b7224 */ /* 0x000fe200078e020b */
[----:B------:R-:W-:Y:S01]  /*4730*/  LOP3.LUT R12, R10, 0x88, RZ, 0xfc, !PT ;  /* 0x000000880a0c7812 */ /* 0x000fe200078efcff */
[----:B------:R-:W-:Y:S01]  /*4740*/  @!P2 IMAD.MOV R14, RZ, RZ, -R14 ;  /* 0x000000ffff0ea224 */ /* 0x000fe200078e0a0e */
[C---:B------:R-:W-:Y:S01]  /*4750*/  ISETP.GT.U32.AND P5, PT, R0.reuse, R4, PT ;  /* 0x000000040000720c */ /* 0x040fe20003fa4070 */
[----:B------:R-:W-:Y:S01]  /*4760*/  @!P6 IMAD.IADD R3, R3, 0x1, -R0 ;  /* 0x000000010303e824 */ /* 0x000fe200078e0a00 */
[----:B------:R-:W-:Y:S01]  /*4770*/  ISETP.GT.U32.AND P6, PT, R0, R11, PT ;  /* 0x0000000b0000720c */ /* 0x000fe20003fc4070 */
[----:B------:R-:W-:Y:S01]  /*4780*/  IMAD.HI.U32 R9, R24, R8, RZ ;  /* 0x0000000818097227 */ /* 0x000fe200078e00ff */
[----:B------:R-:W-:Y:S01]  /*4790*/  ISETP.GT.U32.AND P2, PT, R0, R7, PT ;  /* 0x000000070000720c */ /* 0x000fe20003f44070 */
[----:B------:R-:W-:Y:S02]  /*47a0*/  STL [R1+0xd4], R14 ;  /* 0x0000d40e01007387 */ /* 0x000fe40000100800 */
[----:B0-----:R-:W-:Y:S01]  /*47b0*/  IMAD.MOV.U32 R2, RZ, RZ, R13 ;  /* 0x000000ffff027224 */ /* 0x001fe200078e000d */
[----:B------:R-:W-:Y:S01]  /*47c0*/  LOP3.LUT R13, R10, 0x8a, RZ, 0xfc, !PT ;  /* 0x0000008a0a0d7812 */ /* 0x000fe200078efcff */
[----:B------:R-:W-:-:S02]  /*47d0*/  IMAD.MOV R9, RZ, RZ, -R9 ;  /* 0x000000ffff097224 */ /* 0x000fc400078e0a09 */
[----:B------:R-:W-:Y:S01]  /*47e0*/  @!P0 IMAD.MOV R2, RZ, RZ, -R2 ;  /* 0x000000ffff028224 */ /* 0x000fe200078e0a02 */
[----:B------:R-:W-:Y:S01]  /*47f0*/  ISETP.GE.AND P0, PT, R5, RZ, PT ;  /* 0x000000ff0500720c */ /* 0x000fe20003f06270 */
[----:B------:R-:W-:Y:S01]  /*4800*/  IMAD R8, R0, R9, R8 ;  /* 0x0000000900087224 */ /* 0x000fe200078e0208 */
[----:B------:R-:W-:Y:S01]  /*4810*/  IABS R9, R13 ;  /* 0x0000000d00097213 */ /* 0x000fe20000000000 */
[--C-:B------:R-:W-:Y:S01]  /*4820*/  @!P6 IMAD.IADD R11, R11, 0x1, -R0.reuse ;  /* 0x000000010b0be824 */ /* 0x100fe200078e0a00 */
[----:B------:R0:W-:Y:S01]  /*4830*/  STL [R1+0xd8], R2 ;  /* 0x0000d80201007387 */ /* 0x0001e20000100800 */
[--C-:B------:R-:W-:Y:S01]  /*4840*/  @!P5 IMAD.IADD R4, R4, 0x1, -R0.reuse ;  /* 0x000000010404d824 */ /* 0x100fe200078e0a00 */
[----:B------:R-:W-:Y:S01]  /*4850*/  ISETP.GE.AND P5, PT, R6, RZ, PT ;  /* 0x000000ff0600720c */ /* 0x000fe20003fa6270 */
[----:B------:R-:W-:Y:S01]  /*4860*/  @!P2 IMAD.IADD R7, R7, 0x1, -R0 ;  /* 0x000000010707a824 */ /* 0x000fe200078e0a00 */
[----:B------:R-:W-:Y:S02]  /*4870*/  ISETP.GT.U32.AND P6, PT, R0, R11, PT ;  /* 0x0000000b0000720c */ /* 0x000fe40003fc4070 */
[----:B------:R-:W-:-:S02]  /*4880*/  IABS R6, R12 ;  /* 0x0000000c00067213 */ /* 0x000fc40000000000 */
[----:B------:R-:W-:Y:S01]  /*4890*/  ISETP.GT.U32.AND P2, PT, R0, R8, PT ;  /* 0x000000080000720c */ /* 0x000fe20003f44070 */
[----:B0-----:R-:W-:Y:S01]  /*48a0*/  IMAD.MOV.U32 R2, RZ, RZ, R4 ;  /* 0x000000ffff027224 */ /* 0x001fe200078e0004 */
[----:B------:R-:W-:Y:S01]  /*48b0*/  LOP3.LUT R5, R10, 0x86, RZ, 0xfc, !PT ;  /* 0x000000860a057812 */ /* 0x000fe200078efcff */
[----:B------:R-:W-:-:S04]  /*48c0*/  IMAD.HI.U32 R4, R24, R9, RZ ;  /* 0x0000000918047227 */ /* 0x000fc800078e00ff */
[----:B------:R-:W-:Y:S01]  /*48d0*/  @!P1 IMAD.MOV R2, RZ, RZ, -R2 ;  /* 0x000000ffff029224 */ /* 0x000fe200078e0a02 */
[C---:B------:R-:W-:Y:S01]  /*48e0*/  ISETP.GT.U32.AND P1, PT, R0.reuse, R7, PT ;  /* 0x000000070000720c */ /* 0x040fe20003f24070 */
[----:B------:R-:W-:Y:S02]  /*48f0*/  IMAD.MOV R4, RZ, RZ, -R4 ;  /* 0x000000ffff047224 */ /* 0x000fe400078e0a04 */
[--C-:B------:R-:W-:Y:S01]  /*4900*/  @!P6 IMAD.IADD R11, R11, 0x1, -R0.reuse ;  /* 0x000000010b0be824 */ /* 0x100fe200078e0a00 */
[----:B------:R0:W-:Y:S01]  /*4910*/  STL [R1+0xdc], R2 ;  /* 0x0000dc0201007387 */ /* 0x0001e20000100800 */
[----:B------:R-:W-:Y:S02]  /*4920*/  IMAD R9, R0, R4, R9 ;  /* 0x0000000400097224 */ /* 0x000fe400078e0209 */
[----:B------:R-:W-:-:S03]  /*4930*/  @!P2 IMAD.IADD R8, R8, 0x1, -R0 ;  /* 0x000000010808a824 */ /* 0x000fc600078e0a00 */
[C---:B------:R-:W-:Y:S02]  /*4940*/  ISETP.GT.U32.AND P6, PT, R0.reuse, R9, PT ;  /* 0x000000090000720c */ /* 0x040fe40003fc4070 */
[----:B------:R-:W-:Y:S01]  /*4950*/  ISETP.GT.U32.AND P2, PT, R0, R8, PT ;  /* 0x000000080000720c */ /* 0x000fe20003f44070 */
[----:B------:R-:W-:Y:S01]  /*4960*/  @!P1 IMAD.IADD R7, R7, 0x1, -R0 ;  /* 0x0000000107079824 */ /* 0x000fe200078e0a00 */
[----:B------:R-:W-:Y:S01]  /*4970*/  ISETP.GE.AND P1, PT, R12, RZ, PT ;  /* 0x000000ff0c00720c */ /* 0x000fe20003f26270 */
[----:B0-----:R-:W-:Y:S01]  /*4980*/  IMAD.MOV.U32 R2, RZ, RZ, R3 ;  /* 0x000000ffff027224 */ /* 0x001fe200078e0003 */
[----:B------:R-:W-:Y:S01]  /*4990*/  IABS R12, R16 ;  /* 0x00000010000c7213 */ /* 0x000fe20000000000 */
[----:B------:R-:W-:-:S04]  /*49a0*/  IMAD.HI.U32 R3, R24, R6, RZ ;  /* 0x0000000618037227 */ /* 0x000fc800078e00ff */
[----:B------:R-:W-:Y:S02]  /*49b0*/  IMAD.MOV R3, RZ, RZ, -R3 ;  /* 0x000000ffff037224 */ /* 0x000fe400078e0a03 */
[----:B------:R-:W-:Y:S02]  /*49c0*/  IMAD.MOV.U32 R14, RZ, RZ, R7 ;  /* 0x000000ffff0e7224 */ /* 0x000fe400078e0007 */
[----:B------:R-:W-:Y:S01]  /*49d0*/  IMAD R6, R0, R3, R6 ;  /* 0x0000000300067224 */ /* 0x000fe200078e0206 */
[----:B------:R-:W-:Y:S01]  /*49e0*/  LOP3.LUT R3, R10, 0x84, RZ, 0xfc, !PT ;  /* 0x000000840a037812 */ /* 0x000fe200078efcff */
[----:B------:R-:W-:Y:S01]  /*49f0*/  @!P3 IMAD.MOV R2, RZ, RZ, -R2 ;  /* 0x000000ffff02b224 */ /* 0x000fe200078e0a02 */
[----:B------:R-:W-:Y:S01]  /*4a00*/  ISETP.GE.AND P3, PT, R13, RZ, PT ;  /* 0x000000ff0d00720c */ /* 0x000fe20003f66270 */
[----:B------:R-:W-:Y:S01]  /*4a10*/  @!P4 IMAD.MOV R14, RZ, RZ, -R14 ;  /* 0x000000ffff0ec224 */ /* 0x000fe200078e0a0e */
[----:B------:R-:W-:Y:S01]  /*4a20*/  ISETP.GT.U32.AND P4, PT, R0, R6, PT ;  /* 0x000000060000720c */ /* 0x000fe20003f84070 */
[--C-:B------:R-:W-:Y:S01]  /*4a30*/  @!P6 IMAD.IADD R9, R9, 0x1, -R0.reuse ;  /* 0x000000010909e824 */ /* 0x100fe200078e0a00 */
[----:B------:R-:W-:Y:S01]  /*4a40*/  IABS R13, R5 ;  /* 0x00000005000d7213 */ /* 0x000fe20000000000 */
[----:B------:R-:W-:Y:S01]  /*4a50*/  @!P2 IMAD.IADD R8, R8, 0x1, -R0 ;  /* 0x000000010808a824 */ /* 0x000fe200078e0a00 */
[----:B------:R-:W-:Y:S01]  /*4a60*/  IABS R7, R3 ;  /* 0x0000000300077213 */ /* 0x000fe20000000000 */
[----:B------:R0:W-:Y:S01]  /*4a70*/  STL [R1+0x200], R2 ;  /* 0x0002000201007387 */ /* 0x0001e20000100800 */
[----:B------:R-:W-:Y:S01]  /*4a80*/  ISETP.GT.U32.AND P6, PT, R0, R9, PT ;  /* 0x000000090000720c */ /* 0x000fe20003fc4070 */
[----:B------:R-:W-:Y:S01]  /*4a90*/  IMAD.HI.U32 R4, R24, R13, RZ ;  /* 0x0000000d18047227 */ /* 0x000fe200078e00ff */
[----:B------:R-:W-:Y:S01]  /*4aa0*/  ISETP.GE.AND P2, PT, R3, RZ, PT ;  /* 0x000000ff0300720c */ /* 0x000fe20003f46270 */
[----:B------:R1:W-:Y:S02]  /*4ab0*/  STL [R1+0x1f8], R14 ;  /* 0x0001f80e01007387 */ /* 0x0003e40000100800 */
[----:B------:R-:W-:-:S02]  /*4ac0*/  IMAD.MOV R4, RZ, RZ, -R4 ;  /* 0x000000ffff047224 */ /* 0x000fc400078e0a04 */
[--C-:B------:R-:W-:Y:S02]  /*4ad0*/  @!P4 IMAD.IADD R6, R6, 0x1, -R0.reuse ;  /* 0x000000010606c824 */ /* 0x100fe400078e0a00 */
[C---:B------:R-:W-:Y:S02]  /*4ae0*/  IMAD R13, R0.reuse, R4, R13 ;  /* 0x00000004000d7224 */ /* 0x040fe400078e020d */
[----:B------:R-:W-:Y:S01]  /*4af0*/  IMAD.MOV.U32 R3, RZ, RZ, R7 ;  /* 0x000000ffff037224 */ /* 0x000fe200078e0007 */
[C---:B------:R-:W-:Y:S01]  /*4b00*/  ISETP.GT.U32.AND P4, PT, R0.reuse, R6, PT ;  /* 0x000000060000720c */ /* 0x040fe20003f84070 */
[----:B0-----:R-:W-:Y:S02]  /*4b10*/  IMAD.MOV.U32 R2, RZ, RZ, R11 ;  /* 0x000000ffff027224 */ /* 0x001fe400078e000b */
[----:B------:R-:W-:Y:S01]  /*4b20*/  @!P6 IMAD.IADD R9, R9, 0x1, -R0 ;  /* 0x000000010909e824 */ /* 0x000fe200078e0a00 */
[----:B------:R-:W-:Y:S01]  /*4b30*/  ISETP.GT.U32.AND P6, PT, R0, R13, PT ;  /* 0x0000000d0000720c */ /* 0x000fe20003fc4070 */
[----:B------:R-:W-:-:S04]  /*4b40*/  IMAD.HI.U32 R4, R24, R3, RZ ;  /* 0x0000000318047227 */ /* 0x000fc800078e00ff */
[----:B-1----:R-:W-:-:S04]  /*4b50*/  IMAD.HI.U32 R14, R24, R12, RZ ;  /* 0x0000000c180e7227 */ /* 0x002fc800078e00ff */
[----:B------:R-:W-:Y:S01]  /*4b60*/  @!P0 IMAD.MOV R2, RZ, RZ, -R2 ;  /* 0x000000ffff028224 */ /* 0x000fe200078e0a02 */
[----:B------:R-:W-:Y:S01]  /*4b70*/  ISETP.GE.AND P0, PT, R5, RZ, PT ;  /* 0x000000ff0500720c */ /* 0x000fe20003f06270 */
[----:B------:R-:W-:Y:S01]  /*4b80*/  IMAD.MOV R4, RZ, RZ, -R4 ;  /* 0x000000ffff047224 */ /* 0x000fe200078e0a04 */
[----:B------:R-:W-:Y:S01]  /*4b90*/  LOP3.LUT R5, R10, 0x80, RZ, 0xfc, !PT ;  /* 0x000000800a057812 */ /* 0x000fe200078efcff */
[----:B------:R-:W-:Y:S01]  /*4ba0*/  IMAD.MOV R14, RZ, RZ, -R14 ;  /* 0x000000ffff0e7224 */ /* 0x000fe200078e0a0e */
[----:B------:R0:W-:Y:S01]  /*4bb0*/  STL [R1+0x1fc], R2 ;  /* 0x0001fc0201007387 */ /* 0x0001e20000100800 */
[C---:B------:R-:W-:Y:S01]  /*4bc0*/  IMAD R3, R0.reuse, R4, R3 ;  /* 0x0000000400037224 */ /* 0x040fe200078e0203 */
[----:B------:R-:W-:Y:S01]  /*4bd0*/  IABS R11, R5 ;  /* 0x00000005000b7213 */ /* 0x000fe20000000000 */
[----:B------:R-:W-:Y:S01]  /*4be0*/  IMAD R12, R0, R14, R12 ;  /* 0x0000000e000c7224 */ /* 0x000fe200078e020c */
[----:B------:R-:W-:Y:S01]  /*4bf0*/  LOP3.LUT R4, R10, 0x7c, RZ, 0xfc, !PT ;  /* 0x0000007c0a047812 */ /* 0x000fe200078efcff */
[--C-:B------:R-:W-:Y:S01]  /*4c00*/  @!P4 IMAD.IADD R6, R6, 0x1, -R0.reuse ;  /* 0x000000010606c824 */ /* 0x100fe200078e0a00 */
[C---:B------:R-:W-:Y:S01]  /*4c10*/  ISETP.GT.U32.AND P4, PT, R0.reuse, R3, PT ;  /* 0x000000030000720c */ /* 0x040fe20003f84070 */
[----:B------:R-:W-:Y:S01]  /*4c20*/  @!P6 IMAD.IADD R13, R13, 0x1, -R0 ;  /* 0x000000010d0de824 */ /* 0x000fe200078e0a00 */
[----:B------:R-:W-:Y:S01]  /*4c30*/  ISETP.GT.U32.AND P6, PT, R0, R12, PT ;  /* 0x0000000c0000720c */ /* 0x000fe20003fc4070 */
[----:B------:R-:W-:Y:S01]  /*4c40*/  IMAD.HI.U32 R7, R24, R11, RZ ;  /* 0x0000000b18077227 */ /* 0x000fe200078e00ff */
[----:B------:R-:W-:-:S02]  /*4c50*/  IABS R15, R4 ;  /* 0x00000004000f7213 */ /* 0x000fc40000000000 */
[----:B------:R-:W-:Y:S01]  /*4c60*/  LOP3.LUT R14, R10, 0x78, RZ, 0xfc, !PT ;  /* 0x000000780a0e7812 */ /* 0x000fe200078efcff */
[----:B0-----:R-:W-:Y:S02]  /*4c70*/  IMAD.MOV.U32 R2, RZ, RZ, R8 ;  /* 0x000000ffff027224 */ /* 0x001fe400078e0008 */
[----:B------:R-:W-:Y:S01]  /*4c80*/  IMAD.MOV R7, RZ, RZ, -R7 ;  /* 0x000000ffff077224 */ /* 0x000fe200078e0a07 */
[----:B------:R-:W-:Y:S01]  /*4c90*/  IABS R8, R14 ;  /* 0x0000000e00087213 */ /* 0x000fe20000000000 */
[----:B------:R-:W-:Y:S02]  /*4ca0*/  @!P5 IMAD.MOV R2, RZ, RZ, -R2 ;  /* 0x000000ffff02d224 */ /* 0x000fe400078e0a02 */
[----:B------:R-:W-:Y:S01]  /*4cb0*/  IMAD R11, R0, R7, R11 ;  /* 0x00000007000b7224 */ /* 0x000fe200078e020b */
[----:B------:R-:W-:Y:S01]  /*4cc0*/  LOP3.LUT R7, R10, 0x7a, RZ, 0xfc, !PT ;  /* 0x0000007a0a077812 */ /* 0x000fe200078efcff */
[--C-:B------:R-:W-:Y:S01]  /*4cd0*/  @!P4 IMAD.IADD R3, R3, 0x1, -R0.reuse ;  /* 0x000000010303c824 */ /* 0x100fe200078e0a00 */
[----:B------:R0:W-:Y:S01]  /*4ce0*/  STL [R1+0xc8], R2 ;  /* 0x0000c80201007387 */ /* 0x0001e20000100800 */
[----:B------:R-:W-:Y:S01]  /*4cf0*/  @!P6 IMAD.IADD R12, R12, 0x1, -R0 ;  /* 0x000000010c0ce824 */ /* 0x000fe200078e0a00 */
[----:B------:R-:W-:Y:S01]  /*4d00*/  ISETP.GT.U32.AND P4, PT, R0, R11, PT ;  /* 0x0000000b0000720c */ /* 0x000fe20003f84070 */
[----:B------:R-:W-:Y:S01]  /*4d10*/  IMAD.HI.U32 R21, R24, R15, RZ ;  /* 0x0000000f18157227 */ /* 0x000fe200078e00ff */
[----:B------:R-:W-:-:S02]  /*4d20*/  IABS R20, R7 ;  /* 0x0000000700147213 */ /* 0x000fc40000000000 */
[C---:B------:R-:W-:Y:S01]  /*4d30*/  ISETP.GT.U32.AND P6, PT, R0.reuse, R13, PT ;  /* 0x0000000d0000720c */ /* 0x040fe20003fc4070 */
[----:B------:R-:W-:Y:S01]  /*4d40*/  IMAD.MOV R21, RZ, RZ, -R21 ;  /* 0x000000ffff157224 */ /* 0x000fe200078e0a15 */
[----:B------:R-:W-:Y:S01]  /*4d50*/  ISETP.GT.U32.AND P5, PT, R0, R3, PT ;  /* 0x000000030000720c */ /* 0x000fe20003fa4070 */
[----:B------:R-:W-:-:S04]  /*4d60*/  IMAD.HI.U32 R19, R24, R20, RZ ;  /* 0x0000001418137227 */ /* 0x000fc800078e00ff */
[----:B0-----:R-:W-:Y:S02]  /*4d70*/  IMAD.MOV.U32 R2, RZ, RZ, R9 ;  /* 0x000000ffff027224 */ /* 0x001fe400078e0009 */
[----:B------:R-:W-:Y:S02]  /*4d80*/  IMAD.MOV R19, RZ, RZ, -R19 ;  /* 0x000000ffff137224 */ /* 0x000fe400078e0a13 */
[----:B------:R-:W-:Y:S01]  /*4d90*/  @!P3 IMAD.MOV R2, RZ, RZ, -R2 ;  /* 0x000000ffff02b224 */ /* 0x000fe200078e0a02 */
[C---:B------:R-:W-:Y:S01]  /*4da0*/  ISETP.GT.U32.AND P3, PT, R0.reuse, R12, PT ;  /* 0x0000000c0000720c */ /* 0x040fe20003f64070 */
[----:B------:R-:W-:Y:S02]  /*4db0*/  @!P4 IMAD.IADD R11, R11, 0x1, -R0 ;  /* 0x000000010b0bc824 */ /* 0x000fe400078e0a00 */
[C---:B------:R-:W-:Y:S01]  /*4dc0*/  IMAD R20, R0.reuse, R19, R20 ;  /* 0x0000001300147224 */ /* 0x040fe200078e0214 */
[----:B------:R0:W-:Y:S01]  /*4dd0*/  STL [R1+0xc4], R2 ;  /* 0x0000c40201007387 */ /* 0x0001e20000100800 */
[C---:B------:R-:W-:Y:S01]  /*4de0*/  IMAD R15, R0.reuse, R21, R15 ;  /* 0x00000015000f7224 */ /* 0x040fe200078e020f */
[C---:B------:R-:W-:Y:S01]  /*4df0*/  ISETP.GT.U32.AND P4, PT, R0.reuse, R11, PT ;  /* 0x0000000b0000720c */ /* 0x040fe20003f84070 */
[--C-:B------:R-:W-:Y:S01]  /*4e00*/  @!P6 IMAD.IADD R13, R13, 0x1, -R0.reuse ;  /* 0x000000010d0de824 */ /* 0x100fe200078e0a00 */
[----:B------:R-:W-:Y:S01]  /*4e10*/  IABS R21, R27 ;  /* 0x0000001b00157213 */ /* 0x000fe20000000000 */
[----:B------:R-:W-:Y:S01]  /*4e20*/  @!P5 IMAD.IADD R3, R3, 0x1, -R0 ;  /* 0x000000010303d824 */ /* 0x000fe200078e0a00 */
[----:B------:R-:W-:Y:S01]  /*4e30*/  ISETP.GT.U32.AND P6, PT, R0, R15, PT ;  /* 0x0000000f0000720c */ /* 0x000fe20003fc4070 */
[----:B------:R-:W-:Y:S01]  /*4e40*/  IMAD.HI.U32 R9, R24, R8, RZ ;  /* 0x0000000818097227 */ /* 0x000fe200078e00ff */
[----:B------:R-:W-:-:S03]  /*4e50*/  ISETP.GE.AND P5, PT, R16, RZ, PT ;  /* 0x000000ff1000720c */ /* 0x000fc60003fa6270 */
[----:B------:R-:W-:Y:S01]  /*4e60*/  @!P3 IMAD.IADD R12, R12, 0x1, -R0 ;  /* 0x000000010c0cb824 */ /* 0x000fe200078e0a00 */
[----:B------:R-:W-:Y:S01]  /*4e70*/  ISETP.GT.U32.AND P3, PT, R0, R20, PT ;  /* 0x000000140000720c */ /* 0x000fe20003f64070 */
[----:B0-----:R-:W-:Y:S01]  /*4e80*/  IMAD.MOV.U32 R2, RZ, RZ, R6 ;  /* 0x000000ffff027224 */ /* 0x001fe200078e0006 */
[----:B------:R-:W-:Y:S01]  /*4e90*/  LOP3.LUT R6, R10, 0x76, RZ, 0xfc, !PT ;  /* 0x000000760a067812 */ /* 0x000fe200078efcff */
[----:B------:R-:W-:Y:S01]  /*4ea0*/  @!P4 IMAD.IADD R11, R11, 0x1, -R0 ;  /* 0x000000010b0bc824 */ /* 0x000fe200078e0a00 */
[----:B------:R-:W-:Y:S01]  /*4eb0*/  ISETP.GE.AND P4, PT, R5, RZ, PT ;  /* 0x000000ff0500720c */ /* 0x000fe20003f86270 */
[----:B------:R-:W-:Y:S01]  /*4ec0*/  @!P1 IMAD.MOV R2, RZ, RZ, -R2 ;  /* 0x000000ffff029224 */ /* 0x000fe200078e0a02 */
[----:B------:R-:W-:Y:S01]  /*4ed0*/  ISETP.GT.U32.AND P1, PT, R0, R17, PT ;  /* 0x000000110000720c */ /* 0x000fe20003f24070 */
[----:B------:R-:W-:Y:S01]  /*4ee0*/  IMAD.MOV.U32 R19, RZ, RZ, R13 ;  /* 0x000000ffff137224 */ /* 0x000fe200078e000d */
[----:B------:R-:W-:Y:S01]  /*4ef0*/  IABS R5, R6 ;  /* 0x0000000600057213 */ /* 0x000fe20000000000 */
[----:B------:R-:W-:Y:S01]  /*4f00*/  IMAD.MOV R9, RZ, RZ, -R9 ;  /* 0x000000ffff097224 */ /* 0x000fe200078e0a09 */
[----:B------:R0:W-:Y:S01]  /*4f10*/  STL [R1+0xc0], R2 ;  /* 0x0000c00201007387 */ /* 0x0001e20000100800 */
[--C-:B------:R-:W-:Y:S01]  /*4f20*/  @!P6 IMAD.IADD R15, R15, 0x1, -R0.reuse ;  /* 0x000000010f0fe824 */ /* 0x100fe200078e0a00 */
[----:B------:R-:W-:Y:S01]  /*4f30*/  ISETP.GE.AND P6, PT, R4, RZ, PT ;  /* 0x000000ff0400720c */ /* 0x000fe20003fc6270 */
[----:B------:R-:W-:Y:S01]  /*4f40*/  @!P3 IMAD.IADD R20, R20, 0x1, -R0 ;  /* 0x000000011414b824 */ /* 0x000fe200078e0a00 */
[----:B------:R-:W-:Y:S01]  /*4f50*/  LOP3.LUT R13, R10, 0x6e, RZ, 0xfc, !PT ;  /* 0x0000006e0a0d7812 */ /* 0x000fe200078efcff */
[----:B------:R-:W-:-:S02]  /*4f60*/  @!P0 IMAD.MOV R19, RZ, RZ, -R19 ;  /* 0x000000ffff138224 */ /* 0x000fc400078e0a13 */
[C---:B------:R-:W-:Y:S01]  /*4f70*/  IMAD R4, R0.reuse, R9, R8 ;  /* 0x0000000900047224 */ /* 0x040fe200078e0208 */
[----:B------:R-:W-:Y:S01]  /*4f80*/  ISETP.GT.U32.AND P3, PT, R0, R20, PT ;  /* 0x000000140000720c */ /* 0x000fe20003f64070 */
[----:B------:R-:W-:Y:S01]  /*4f90*/  @!P1 IMAD.IADD R17, R17, 0x1, -R0 ;  /* 0x0000000111119824 */ /* 0x000fe200078e0a00 */
[----:B------:R-:W-:Y:S01]  /*4fa0*/  STL [R1+0xb8], R19 ;  /* 0x0000b81301007387 */ /* 0x000fe20000100800 */
[----:B0-----:R-:W-:Y:S01]  /*4fb0*/  IMAD.MOV.U32 R2, RZ, RZ, R3 ;  /* 0x000000ffff027224 */ /* 0x001fe200078e0003 */
[----:B------:R-:W-:Y:S01]  /*4fc0*/  ISETP.GE.AND P1, PT, R18, RZ, PT ;  /* 0x000000ff1200720c */ /* 0x000fe20003f26270 */
[----:B------:R-:W-:Y:S01]  /*4fd0*/  IMAD.MOV.U32 R3, RZ, RZ, R12 ;  /* 0x000000ffff037224 */ /* 0x000fe200078e000c */
[----:B------:R-:W-:Y:S01]  /*4fe0*/  ISETP.GT.U32.AND P0, PT, R0, R17, PT ;  /* 0x000000110000720c */ /* 0x000fe20003f04070 */
[----:B------:R-:W-:Y:S01]  /*4ff0*/  @!P2 IMAD.MOV R2, RZ, RZ, -R2 ;  /* 0x000000ffff02a224 */ /* 0x000fe200078e0a02 */
[----:B------:R-:W-:Y:S01]  /*5000*/  LOP3.LUT R8, R10, 0x74, RZ, 0xfc, !PT ;  /* 0x000000740a087812 */ /* 0x000fe200078efcff */
[----:B------:R-:W-:Y:S01]  /*5010*/  IMAD.HI.U32 R9, R24, R5, RZ ;  /* 0x0000000518097227 */ /* 0x000fe200078e00ff */
[----:B------:R-:W-:-:S02]  /*5020*/  ISETP.GT.U32.AND P2, PT, R0, R15, PT ;  /* 0x0000000f0000720c */ /* 0x000fc40003f44070 */
[----:B------:R0:W-:Y:S01]  /*5030*/  STL [R1+0xb4], R2 ;  /* 0x0000b40201007387 */ /* 0x0001e20000100800 */
[----:B------:R-:W-:Y:S01]  /*5040*/  @!P5 IMAD.MOV R3, RZ, RZ, -R3 ;  /* 0x000000ffff03d224 */ /* 0x000fe200078e0a03 */
[----:B------:R-:W-:Y:S01]  /*5050*/  ISETP.GE.AND P5, PT, R7, RZ, PT ;  /* 0x000000ff0700720c */ /* 0x000fe20003fa6270 */
[----:B------:R-:W-:Y:S01]  /*5060*/  IMAD.MOV R9, RZ, RZ, -R9 ;  /* 0x000000ffff097224 */ /* 0x000fe200078e0a09 */
[----:B------:R-:W-:Y:S01]  /*5070*/  IABS R7, R8 ;  /* 0x0000000800077213 */ /* 0x000fe20000000000 */
[--C-:B------:R-:W-:Y:S01]  /*5080*/  @!P3 IMAD.IADD R20, R20, 0x1, -R0.reuse ;  /* 0x000000011414b824 */ /* 0x100fe200078e0a00 */
[----:B------:R1:W-:Y:S01]  /*5090*/  STL [R1+0xb0], R3 ;  /* 0x0000b00301007387 */ /* 0x0003e20000100800 */
[--C-:B------:R-:W-:Y:S01]  /*50a0*/  @!P0 IMAD.IADD R17, R17, 0x1, -R0.reuse ;  /* 0x0000000111118824 */ /* 0x100fe200078e0a00 */
[----:B------:R-:W-:Y:S01]  /*50b0*/  ISETP.GE.AND P0, PT, R14, RZ, PT ;  /* 0x000000ff0e00720c */ /* 0x000fe20003f06270 */
[----:B0-----:R-:W-:Y:S01]  /*50c0*/  IMAD.MOV.U32 R2, RZ, RZ, R11 ;  /* 0x000000ffff027224 */ /* 0x001fe200078e000b */
[C---:B------:R-:W-:Y:S01]  /*50d0*/  LOP3.LUT R14, R10.reuse, 0x72, RZ, 0xfc, !PT ;  /* 0x000000720a0e7812 */ /* 0x040fe200078efcff */
[----:B------:R-:W-:Y:S01]  /*50e0*/  @!P2 IMAD.IADD R15, R15, 0x1, -R0 ;  /* 0x000000010f0fa824 */ /* 0x000fe200078e0a00 */
[----:B------:R-:W-:Y:S01]  /*50f0*/  LOP3.LUT R12, R10, 0x6c, RZ, 0xfc, !PT ;  /* 0x0000006c0a0c7812 */ /* 0x000fe200078efcff */
[----:B------:R-:W-:Y:S01]  /*5100*/  @!P4 IMAD.MOV R2, RZ, RZ, -R2 ;  /* 0x000000ffff02c224 */ /* 0x000fe200078e0a02 */
[C---:B------:R-:W-:Y:S01]  /*5110*/  ISETP.GT.U32.AND P4, PT, R0.reuse, R4, PT ;  /* 0x000000040000720c */ /* 0x040fe20003f84070 */
[----:B-1----:R-:W-:Y:S01]  /*5120*/  IMAD R3, R0, R9, R5 ;  /* 0x0000000900037224 */ /* 0x002fe200078e0205 */
[----:B------:R-:W-:Y:S01]  /*5130*/  LOP3.LUT R9, R10, 0x70, RZ, 0xfc, !PT ;  /* 0x000000700a097812 */ /* 0x000fe200078efcff */
[----:B------:R-:W-:Y:S01]  /*5140*/  IMAD.HI.U32 R5, R24, R7, RZ ;  /* 0x0000000718057227 */ /* 0x000fe200078e00ff */
[----:B------:R0:W-:Y:S01]  /*5150*/  STL [R1+0xac], R2 ;  /* 0x0000ac0201007387 */ /* 0x0001e20000100800 */
[----:B------:R-:W-:-:S02]  /*5160*/  ISETP.GE.AND P2, PT, R6, RZ, PT ;  /* 0x000000ff0600720c */ /* 0x000fc40003f46270 */
[C---:B------:R-:W-:Y:S01]  /*5170*/  ISETP.GT.U32.AND P3, PT, R0.reuse, R3, PT ;  /* 0x000000030000720c */ /* 0x040fe20003f64070 */
[----:B------:R-:W-:Y:S01]  /*5180*/  IMAD.MOV R5, RZ, RZ, -R5 ;  /* 0x000000ffff057224 */ /* 0x000fe200078e0a05 */
[----:B------:R-:W-:Y:S01]  /*5190*/  IABS R6, R13 ;  /* 0x0000000d00067213 */ /* 0x000fe20000000000 */
[----:B------:R-:W-:Y:S02]  /*51a0*/  @!P6 IMAD.MOV R15, RZ, RZ, -R15 ;  /* 0x000000ffff0fe224 */ /* 0x000fe400078e0a0f */
[----:B------:R-:W-:Y:S01]  /*51b0*/  IMAD R5, R0, R5, R7 ;  /* 0x0000000500057224 */ /* 0x000fe200078e0207 */
[----:B------:R-:W-:Y:S01]  /*51c0*/  IABS R7, R12 ;  /* 0x0000000c00077213 */ /* 0x000fe20000000000 */
[----:B0-----:R-:W-:Y:S01]  /*51d0*/  IMAD.MOV.U32 R2, RZ, RZ, R17 ;  /* 0x000000ffff027224 */ /* 0x001fe200078e0011 */
[----:B------:R-:W-:Y:S01]  /*51e0*/  IABS R17, R9 ;  /* 0x0000000900117213 */ /* 0x000fe20000000000 */
[----:B------:R-:W-:Y:S02]  /*51f0*/  @!P4 IMAD.IADD R4, R4, 0x1, -R0 ;  /* 0x000000010404c824 */ /* 0x000fe400078e0a00 */
[----:B------:R-:W-:Y:S01]  /*5200*/  @!P1 IMAD.MOV R2, RZ, RZ, -R2 ;  /* 0x000000ffff029224 */ /* 0x000fe200078e0a02 */
[----:B------:R-:W-:Y:S01]  /*5210*/  ISETP.GE.AND P1, PT, R8, RZ, PT ;  /* 0x000000ff0800720c */ /* 0x000fe20003f26270 */
[----:B------:R-:W-:Y:S01]  /*5220*/  @!P3 IMAD.IADD R3, R3, 0x1, -R0 ;  /* 0x000000010303b824 */ /* 0x000fe200078e0a00 */
[----:B------:R-:W-:Y:S01]  /*5230*/  IABS R8, R14 ;  /* 0x0000000e00087213 */ /* 0x000fe20000000000 */
[----:B------:R-:W-:Y:S01]  /*5240*/  IMAD.HI.U32 R16, R24, R17, RZ ;  /* 0x0000001118107227 */ /* 0x000fe200078e00ff */
[C---:B------:R-:W-:Y:S01]  /*5250*/  ISETP.GT.U32.AND P4, PT, R0.reuse, R4, PT ;  /* 0x000000040000720c */ /* 0x040fe20003f84070 */
[----:B------:R0:W-:Y:S01]  /*5260*/  STL [R1+0xa8], R2 ;  /* 0x0000a80201007387 */ /* 0x0001e20000100800 */
[----:B------:R-:W-:Y:S01]  /*5270*/  ISETP.GT.U32.AND P3, PT, R0, R3, PT ;  /* 0x000000030000720c */ /* 0x000fe20003f64070 */
[----:B------:R-:W-:-:S02]  /*5280*/  IMAD.HI.U32 R11, R24, R8, RZ ;  /* 0x00000008180b7227 */ /* 0x000fc400078e00ff */
[----:B------:R1:W-:Y:S02]  /*5290*/  STL [R1+0xa4], R15 ;  /* 0x0000a40f01007387 */ /* 0x0003e40000100800 */
[----:B------:R-:W-:Y:S02]  /*52a0*/  IMAD.MOV R11, RZ, RZ, -R11 ;  /* 0x000000ffff0b7224 */ /* 0x000fe400078e0a0b */
[----:B------:R-:W-:-:S04]  /*52b0*/  IMAD.HI.U32 R19, R24, R6, RZ ;  /* 0x0000000618137227 */ /* 0x000fc800078e00ff */
[----:B------:R-:W-:Y:S01]  /*52c0*/  @!P4 IMAD.IADD R4, R4, 0x1, -R0 ;  /* 0x000000010404c824 */ /* 0x000fe200078e0a00 */
[C---:B------:R-:W-:Y:S01]  /*52d0*/  ISETP.GT.U32.AND P4, PT, R0.reuse, R5, PT ;  /* 0x000000050000720c */ /* 0x040fe20003f84070 */
[----:B------:R-:W-:Y:S01]  /*52e0*/  IMAD R8, R0, R11, R8 ;  /* 0x0000000b00087224 */ /* 0x000fe200078e0208 */
[----:B------:R-:W-:Y:S01]  /*52f0*/  LOP3.LUT R11, R10, 0x6a, RZ, 0xfc, !PT ;  /* 0x0000006a0a0b7812 */ /* 0x000fe200078efcff */
[----:B------:R-:W-:Y:S02]  /*5300*/  @!P3 IMAD.IADD R3, R3, 0x1, -R0 ;  /* 0x000000010303b824 */ /* 0x000fe400078e0a00 */
[----:B0-----:R-:W-:Y:S01]  /*5310*/  IMAD.MOV.U32 R2, RZ, RZ, R20 ;  /* 0x000000ffff027224 */ /* 0x001fe200078e0014 */
[----:B------:R-:W-:Y:S01]  /*5320*/  ISETP.GT.U32.AND P3, PT, R0, R8, PT ;  /* 0x000000080000720c */ /* 0x000fe20003f64070 */
[----:B------:R-:W-:Y:S02]  /*5330*/  IMAD.MOV R16, RZ, RZ, -R16 ;  /* 0x000000ffff107224 */ /* 0x000fe400078e0a10 */
[----:B------:R-:W-:-:S02]  /*5340*/  @!P5 IMAD.MOV R2, RZ, RZ, -R2 ;  /* 0x000000ffff02d224 */ /* 0x000fc400078e0a02 */
[----:B------:R-:W-:-:S03]  /*5350*/  IMAD.HI.U32 R18, R24, R7, RZ ;  /* 0x0000000718127227 */ /* 0x000fc600078e00ff */
[----:B------:R0:W-:Y:S01]  /*5360*/  STL [R1+0xa0], R2 ;  /* 0x0000a00201007387 */ /* 0x0001e20000100800 */
[--C-:B------:R-:W-:Y:S01]  /*5370*/  @!P4 IMAD.IADD R5, R5, 0x1, -R0.reuse ;  /* 0x000000010505c824 */ /* 0x100fe200078e0a00 */
[----:B------:R-:W-:Y:S01]  /*5380*/  ISETP.GE.AND P4, PT, R14, RZ, PT ;  /* 0x000000ff0e00720c */ /* 0x000fe20003f86270 */
[----:B------:R-:W-:Y:S01]  /*5390*/  IMAD.MOV R19, RZ, RZ, -R19 ;  /* 0x000000ffff137224 */ /* 0x000fe200078e0a13 */
[----:B------:R-:W-:Y:S01]  /*53a0*/  IABS R14, R11 ;  /* 0x0000000b000e7213 */ /* 0x000fe20000000000 */
[----:B------:R-:W-:Y:S01]  /*53b0*/  @!P3 IMAD.IADD R8, R8, 0x1, -R0 ;  /* 0x000000010808b824 */ /* 0x000fe200078e0a00 */
[C---:B------:R-:W-:Y:S01]  /*53c0*/  ISETP.GT.U32.AND P3, PT, R0.reuse, R5, PT ;  /* 0x000000050000720c */ /* 0x040fe20003f64070 */
[C---:B------:R-:W-:Y:S02]  /*53d0*/  IMAD R16, R0.reuse, R16, R17 ;  /* 0x0000001000107224 */ /* 0x040fe400078e0211 */
[----:B-1----:R-:W-:Y:S01]  /*53e0*/  IMAD.MOV.U32 R15, RZ, RZ, R4 ;  /* 0x000000ffff0f7224 */ /* 0x002fe200078e0004 */
[C---:B------:R-:W-:Y:S01]  /*53f0*/  ISETP.GT.U32.AND P6, PT, R0.reuse, R8, PT ;  /* 0x000000080000720c */ /* 0x040fe20003fc4070 */
[----:B------:R-:W-:Y:S01]  /*5400*/  IMAD.MOV R18, RZ, RZ, -R18 ;  /* 0x000000ffff127224 */ /* 0x000fe200078e0a12 */
[----:B------:R-:W-:Y:S01]  /*5410*/  ISETP.GT.U32.AND P5, PT, R0, R16, PT ;  /* 0x000000100000720c */ /* 0x000fe20003fa4070 */
[----:B0-----:R-:W-:Y:S01]  /*5420*/  IMAD.MOV.U32 R2, RZ, RZ, R3 ;  /* 0x000000ffff027224 */ /* 0x001fe200078e0003 */
[----:B------:R-:W-:Y:S01]  /*5430*/  LOP3.LUT R3, R10, 0x68, RZ, 0xfc, !PT ;  /* 0x000000680a037812 */ /* 0x000fe200078efcff */
[----:B------:R-:W-:-:S02]  /*5440*/  IMAD R6, R0, R19, R6 ;  /* 0x0000001300067224 */ /* 0x000fc400078e0206 */
[----:B------:R-:W-:Y:S02]  /*5450*/  @!P0 IMAD.MOV R15, RZ, RZ, -R15 ;  /* 0x000000ffff0f8224 */ /* 0x000fe400078e0a0f */
[C---:B------:R-:W-:Y:S01]  /*5460*/  IMAD R7, R0.reuse, R18, R7 ;  /* 0x0000001200077224 */ /* 0x040fe200078e0207 */
[C---:B------:R-:W-:Y:S01]  /*5470*/  ISETP.GT.U32.AND P0, PT, R0.reuse, R6, PT ;  /* 0x000000060000720c */ /* 0x040fe20003f04070 */
[----:B------:R-:W-:Y:S01]  /*5480*/  @!P2 IMAD.MOV R2, RZ, RZ, -R2 ;  /* 0x000000ffff02a224 */ /* 0x000fe200078e0a02 */
[----:B------:R-:W-:Y:S01]  /*5490*/  STL [R1+0x9c], R15 ;  /* 0x00009c0f01007387 */ /* 0x000fe20000100800 */
[----:B------:R-:W-:Y:S01]  /*54a0*/  @!P3 IMAD.IADD R5, R5, 0x1, -R0 ;  /* 0x000000010505b824 */ /* 0x000fe200078e0a00 */
[----:B------:R-:W-:Y:S01]  /*54b0*/  ISETP.GT.U32.AND P3, PT, R0, R7, PT ;  /* 0x000000070000720c */ /* 0x000fe20003f64070 */
[----:B------:R-:W-:Y:S01]  /*54c0*/  IMAD.HI.U32 R4, R24, R14, RZ ;  /* 0x0000000e18047227 */ /* 0x000fe200078e00ff */
[----:B------:R0:W-:Y:S01]  /*54d0*/  STL [R1+0x98], R2 ;  /* 0x0000980201007387 */ /* 0x0001e20000100800 */
[----:B------:R-:W-:-:S02]  /*54e0*/  ISETP.GE.AND P2, PT, R9, RZ, PT ;  /* 0x000000ff0900720c */ /* 0x000fc40003f46270 */
[----:B------:R-:W-:Y:S01]  /*54f0*/  IMAD.MOV R4, RZ, RZ, -R4 ;  /* 0x000000ffff047224 */ /* 0x000fe200078e0a04 */
[----:B------:R-:W-:Y:S01]  /*5500*/  LOP3.LUT R9, R10, 0x66, RZ, 0xfc, !PT ;  /* 0x000000660a097812 */ /* 0x000fe200078efcff */
[--C-:B------:R-:W-:Y:S01]  /*5510*/  @!P6 IMAD.IADD R8, R8, 0x1, -R0.reuse ;  /* 0x000000010808e824 */ /* 0x100fe200078e0a00 */
[----:B------:R-:W-:Y:S01]  /*5520*/  ISETP.GE.AND P6, PT, R13, RZ, PT ;  /* 0x000000ff0d00720c */ /* 0x000fe20003fc6270 */
[----:B------:R-:W-:Y:S01]  /*5530*/  @!P5 IMAD.IADD R16, R16, 0x1, -R0 ;  /* 0x000000011010d824 */ /* 0x000fe200078e0a00 */
[----:B------:R-:W-:Y:S01]  /*5540*/  IABS R13, R3 ;  /* 0x00000003000d7213 */ /* 0x000fe20000000000 */
[----:B------:R-:W-:Y:S01]  /*5550*/  IMAD R4, R0, R4, R14 ;  /* 0x0000000400047224 */ /* 0x000fe200078e020e */
[----:B------:R-:W-:Y:S01]  /*5560*/  ISETP.GE.AND P5, PT, R12, RZ, PT ;  /* 0x000000ff0c00720c */ /* 0x000fe20003fa6270 */
[----:B0-----:R-:W-:Y:S01]  /*5570*/  IMAD.MOV.U32 R2, RZ, RZ, R5 ;  /* 0x000000ffff027224 */ /* 0x001fe200078e0005 */
[----:B------:R-:W-:Y:S01]  /*5580*/  IABS R12, R9 ;  /* 0x00000009000c7213 */ /* 0x000fe20000000000 */
[----:B------:R-:W-:Y:S01]  /*5590*/  @!P0 IMAD.IADD R6, R6, 0x1, -R0 ;  /* 0x0000000106068824 */ /* 0x000fe200078e0a00 */
[----:B------:R-:W-:Y:S01]  /*55a0*/  ISETP.GT.U32.AND P0, PT, R0, R16, PT ;  /* 0x000000100000720c */ /* 0x000fe20003f04070 */
[----:B------:R-:W-:-:S02]  /*55b0*/  @!P1 IMAD.MOV R2, RZ, RZ, -R2 ;  /* 0x000000ffff029224 */ /* 0x000fc400078e0a02 */
[----:B------:R-:W-:Y:S01]  /*55c0*/  @!P3 IMAD.IADD R7, R7, 0x1, -R0 ;  /* 0x000000010707b824 */ /* 0x000fe200078e0a00 */
[----:B------:R-:W-:Y:S01]  /*55d0*/  ISETP.GT.U32.AND P1, PT, R0, R6, PT ;  /* 0x000000060000720c */ /* 0x000fe20003f24070 */
[----:B------:R-:W-:Y:S01]  /*55e0*/  IMAD.HI.U32 R5, R24, R13, RZ ;  /* 0x0000000d18057227 */ /* 0x000fe200078e00ff */
[----:B------:R0:W-:Y:S02]  /*55f0*/  STL [R1+0x94], R2 ;  /* 0x0000940201007387 */ /* 0x0001e40000100800 */
[----:B------:R-:W-:Y:S01]  /*5600*/  ISETP.GT.U32.AND P3, PT, R0, R7, PT ;  /* 0x000000070000720c */ /* 0x000fe20003f64070 */
[----:B------:R-:W-:-:S04]  /*5610*/  IMAD.MOV R5, RZ, RZ, -R5 ;  /* 0x000000ffff057224 */ /* 0x000fc800078e0a05 */
[----:B------:R-:W-:Y:S01]  /*5620*/  @!P0 IMAD.IADD R16, R16, 0x1, -R0 ;  /* 0x0000000110108824 */ /* 0x000fe200078e0a00 */
[----:B------:R-:W-:Y:S01]  /*5630*/  ISETP.GE.AND P0, PT, R11, RZ, PT ;  /* 0x000000ff0b00720c */ /* 0x000fe20003f06270 */
[----:B------:R-:W-:Y:S02]  /*5640*/  IMAD R5, R0, R5, R13 ;  /* 0x0000000500057224 */ /* 0x000fe400078e020d */
[----:B0-----:R-:W-:Y:S01]  /*5650*/  IMAD.MOV.U32 R2, RZ, RZ, R8 ;  /* 0x000000ffff027224 */ /* 0x001fe200078e0008 */
[----:B------:R-:W-:Y:S01]  /*5660*/  LOP3.LUT R8, R10, 0x64, RZ, 0xfc, !PT ;  /* 0x000000640a087812 */ /* 0x000fe200078efcff */
[----:B------:R-:W-:Y:S02]  /*5670*/  IMAD.MOV.U32 R17, RZ, RZ, R16 ;  /* 0x000000ffff117224 */ /* 0x000fe400078e0010 */
[----:B------:R-:W-:Y:S01]  /*5680*/  @!P4 IMAD.MOV R2, RZ, RZ, -R2 ;  /* 0x000000ffff02c224 */ /* 0x000fe200078e0a02 */
[----:B------:R-:W-:Y:S01]  /*5690*/  ISETP.GT.U32.AND P4, PT, R0, R4, PT ;  /* 0x000000040000720c */ /* 0x000fe20003f84070 */
[----:B------:R-:W-:Y:S01]  /*56a0*/  IMAD.HI.U32 R11, R24, R12, RZ ;  /* 0x0000000c180b7227 */ /* 0x000fe200078e00ff */
[----:B------:R-:W-:-:S02]  /*56b0*/  IABS R15, R8 ;  /* 0x00000008000f7213 */ /* 0x000fc40000000000 */
[----:B------:R0:W-:Y:S01]  /*56c0*/  STL [R1+0x90], R2 ;  /* 0x0000900201007387 */ /* 0x0001e20000100800 */
[--C-:B------:R-:W-:Y:S01]  /*56d0*/  @!P3 IMAD.IADD R7, R7, 0x1, -R0.reuse ;  /* 0x000000010707b824 */ /* 0x100fe200078e0a00 */
[----:B------:R-:W-:Y:S01]  /*56e0*/  ISETP.GT.U32.AND P3, PT, R0, R5, PT ;  /* 0x000000050000720c */ /* 0x000fe20003f64070 */
[--C-:B------:R-:W-:Y:S01]  /*56f0*/  @!P1 IMAD.IADD R6, R6, 0x1, -R0.reuse ;  /* 0x0000000106069824 */ /* 0x100fe200078e0a00 */
[----:B------:R-:W-:Y:S01]  /*5700*/  ISETP.GE.AND P1, PT, R3, RZ, PT ;  /* 0x000000ff0300720c */ /* 0x000fe20003f26270 */
[----:B------:R-:W-:Y:S02]  /*5710*/  @!P2 IMAD.MOV R17, RZ, RZ, -R17 ;  /* 0x000000ffff11a224 */ /* 0x000fe400078e0a11 */
[----:B------:R-:W-:Y:S01]  /*5720*/  IMAD.MOV R3, RZ, RZ, -R11 ;  /* 0x000000ffff037224 */ /* 0x000fe200078e0a0b */
[----:B------:R-:W-:Y:S01]  /*5730*/  LOP3.LUT R11, R10, 0x62, RZ, 0xfc, !PT ;  /* 0x000000620a0b7812 */ /* 0x000fe200078efcff */
[----:B------:R-:W-:Y:S01]  /*5740*/  @!P4 IMAD.IADD R4, R4, 0x1, -R0 ;  /* 0x000000010404c824 */ /* 0x000fe200078e0a00 */
[----:B------:R-:W-:Y:S01]  /*5750*/  STL [R1+0x8c], R17 ;  /* 0x00008c1101007387 */ /* 0x000fe20000100800 */
[----:B------:R-:W-:Y:S01]  /*5760*/  IMAD.HI.U32 R13, R24, R15, RZ ;  /* 0x0000000f180d7227 */ /* 0x000fe200078e00ff */
[----:B------:R-:W-:-:S02]  /*5770*/  ISETP.GE.AND P4, PT, R9, RZ, PT ;  /* 0x000000ff0900720c */ /* 0x000fc40003f86270 */
[----:B------:R-:W-:Y:S01]  /*5780*/  ISETP.GT.U32.AND P2, PT, R0, R4, PT ;  /* 0x000000040000720c */ /* 0x000fe20003f44070 */
[----:B0-----:R-:W-:Y:S01]  /*5790*/  IMAD.MOV.U32 R2, RZ, RZ, R6 ;  /* 0x000000ffff027224 */ /* 0x001fe200078e0006 */
[----:B------:R-:W-:Y:S01]  /*57a0*/  LOP3.LUT R9, R10, 0x60, RZ, 0xfc, !PT ;  /* 0x000000600a097812 */ /* 0x000fe200078efcff */
[C---:B------:R-:W-:Y:S01]  /*57b0*/  IMAD R3, R0.reuse, R3, R12 ;  /* 0x0000000300037224 */ /* 0x040fe200078e020c */
[----:B------:R-:W-:Y:S01]  /*57c0*/  IABS R14, R11 ;  /* 0x0000000b000e7213 */ /* 0x000fe20000000000 */
[----:B------:R-:W-:Y:S01]  /*57d0*/  IMAD.MOV R13, RZ, RZ, -R13 ;  /* 0x000000ffff0d7224 */ /* 0x000fe200078e0a0d */
[----:B------:R-:W-:Y:S01]  /*57e0*/  IABS R12, R9 ;  /* 0x00000009000c7213 */ /* 0x000fe20000000000 */
[----:B------:R-:W-:Y:S01]  /*57f0*/  @!P6 IMAD.MOV R2, RZ, RZ, -R2 ;  /* 0x000000ffff02e224 */ /* 0x000fe200078e0a02 */
[C---:B------:R-:W-:Y:S01]  /*5800*/  ISETP.GT.U32.AND P6, PT, R0.reuse, R3, PT ;  /* 0x000000030000720c */ /* 0x040fe20003fc4070 */
[----:B------:R-:W-:Y:S02]  /*5810*/  IMAD R15, R0, R13, R15 ;  /* 0x0000000d000f7224 */ /* 0x000fe400078e020f */
[--C-:B------:R-:W-:Y:S01]  /*5820*/  @!P3 IMAD.IADD R5, R5, 0x1, -R0.reuse ;  /* 0x000000010505b824 */ /* 0x100fe200078e0a00 */
[----:B------:R0:W-:Y:S01]  /*5830*/  STL [R1+0x78], R2 ;  /* 0x0000780201007387 */ /* 0x0001e20000100800 */
[----:B------:R-:W-:Y:S01]  /*5840*/  @!P2 IMAD.IADD R4, R4, 0x1, -R0 ;  /* 0x000000010404a824 */ /* 0x000fe200078e0a00 */
[C---:B------:R-:W-:Y:S01]  /*5850*/  ISETP.GT.U32.AND P2, PT, R0.reuse, R15, PT ;  /* 0x0000000f0000720c */ /* 0x040fe20003f44070 */
[----:B------:R-:W-:Y:S01]  /*5860*/  IMAD.MOV.U32 R6, RZ, RZ, R14 ;  /* 0x000000ffff067224 */ /* 0x000fe200078e000e */
[----:B------:R-:W-:-:S05]  /*5870*/  ISETP.GT.U32.AND P3, PT, R0, R5, PT ;  /* 0x000000050000720c */ /* 0x000fca0003f64070 */
[----:B------:R-:W-:Y:S01]  /*5880*/  @!P6 IMAD.IADD R3, R3, 0x1, -R0 ;  /* 0x000000010303e824 */ /* 0x000fe200078e0a00 */
[----:B------:R-:W-:Y:S01]  /*5890*/  ISETP.GE.AND P6, PT, R9, RZ, PT ;  /* 0x000000ff0900720c */ /* 0x000fe20003fc6270 */
[----:B0-----:R-:W-:Y:S02]  /*58a0*/  IMAD.MOV.U32 R2, RZ, RZ, R7 ;  /* 0x000000ffff027224 */ /* 0x001fe400078e0007 */
[----:B------:R-:W-:-:S04]  /*58b0*/  IMAD.HI.U32 R7, R24, R6, RZ ;  /* 0x0000000618077227 */ /* 0x000fc800078e00ff */
[----:B------:R-:W-:Y:S01]  /*58c0*/  @!P5 IMAD.MOV R2, RZ, RZ, -R2 ;  /* 0x000000ffff02d224 */ /* 0x000fe200078e0a02 */
[----:B------:R-:W-:Y:S01]  /*58d0*/  ISETP.GE.AND P5, PT, R8, RZ, PT ;  /* 0x000000ff0800720c */ /* 0x000fe20003fa6270 */
[----:B------:R-:W-:-:S03]  /*58e0*/  IMAD.HI.U32 R8, R24, R12, RZ ;  /* 0x0000000c18087227 */ /* 0x000fc600078e00ff */
[----:B------:R0:W-:Y:S01]  /*58f0*/  STL [R1+0x64], R2 ;  /* 0x0000640201007387 */ /* 0x0001e20000100800 */
[--C-:B------:R-:W-:Y:S01]  /*5900*/  @!P2 IMAD.IADD R15, R15, 0x1, -R0.reuse ;  /* 0x000000010f0fa824 */ /* 0x100fe200078e0a00 */
[----:B------:R-:W-:Y:S01]  /*5910*/  ISETP.GT.U32.AND P2, PT, R0, R3, PT ;  /* 0x000000030000720c */ /* 0x000fe20003f44070 */
[----:B------:R-:W-:Y:S02]  /*5920*/  IMAD.MOV R7, RZ, RZ, -R7 ;  /* 0x000000ffff077224 */ /* 0x000fe400078e0a07 */
[----:B------:R-:W-:Y:S01]  /*5930*/  @!P3 IMAD.IADD R5, R5, 0x1, -R0 ;  /* 0x000000010505b824 */ /* 0x000fe200078e0a00 */
[----:B------:R-:W-:Y:S01]  /*5940*/  ISETP.GE.AND P3, PT, R11, RZ, PT ;  /* 0x000000ff0b00720c */ /* 0x000fe20003f66270 */
[----:B------:R-:W-:Y:S01]  /*5950*/  IMAD.MOV R13, RZ, RZ, -R8 ;  /* 0x000000ffff0d7224 */ /* 0x000fe200078e0a08 */
[----:B------:R-:W-:Y:S01]  /*5960*/  LOP3.LUT R8, R10, 0x5e, RZ, 0xfc, !PT ;  /* 0x0000005e0a087812 */ /* 0x000fe200078efcff */
[----:B------:R-:W-:Y:S01]  /*5970*/  IMAD R11, R0, R7, R6 ;  /* 0x00000007000b7224 */ /* 0x000fe200078e0206 */
[----:B------:R-:W-:Y:S01]  /*5980*/  LOP3.LUT R6, R10, 0x58, RZ, 0xfc, !PT ;  /* 0x000000580a067812 */ /* 0x000fe200078efcff */
[----:B0-----:R-:W-:Y:S01]  /*5990*/  IMAD.MOV.U32 R2, RZ, RZ, R4 ;  /* 0x000000ffff027224 */ /* 0x001fe200078e0004 */
[----:B------:R-:W-:Y:S01]  /*59a0*/  IABS R14, R8 ;  /* 0x00000008000e7213 */ /* 0x000fe20000000000 */
[----:B------:R-:W-:Y:S01]  /*59b0*/  IMAD R7, R0, R13, R12 ;  /* 0x0000000d00077224 */ /* 0x000fe200078e020c */
[----:B------:R-:W-:Y:S01]  /*59c0*/  LOP3.LUT R12, R10, 0x5c, RZ, 0xfc, !PT ;  /* 0x0000005c0a0c7812 */ /* 0x000fe200078efcff */
[----:B------:R-:W-:Y:S01]  /*59d0*/  @!P0 IMAD.MOV R2, RZ, RZ, -R2 ;  /* 0x000000ffff028224 */ /* 0x000fe200078e0a02 */
[----:B------:R-:W-:Y:S01]  /*59e0*/  ISETP.GT.U32.AND P0, PT, R0, R15, PT ;  /* 0x0000000f0000720c */ /* 0x000fe20003f04070 */
[----:B------:R-:W-:Y:S01]  /*59f0*/  IMAD.HI.U32 R16, R24, R14, RZ ;  /* 0x0000000e18107227 */ /* 0x000fe200078e00ff */
[----:B------:R-:W-:-:S02]  /*5a00*/  LOP3.LUT R4, R10, 0x5a, RZ, 0xfc, !PT ;  /* 0x0000005a0a047812 */ /* 0x000fc400078efcff */
[----:B------:R0:W-:Y:S01]  /*5a10*/  STL [R1+0x88], R2 ;  /* 0x0000880201007387 */ /* 0x0001e20000100800 */
[----:B------:R-:W-:Y:S01]  /*5a20*/  @!P2 IMAD.IADD R3, R3, 0x1, -R0 ;  /* 0x000000010303a824 */ /* 0x000fe200078e0a00 */
[----:B------:R-:W-:Y:S01]  /*5a30*/  ISETP.GT.U32.AND P2, PT, R0, R7, PT ;  /* 0x000000070000720c */ /* 0x000fe20003f44070 */
[----:B------:R-:W-:Y:S01]  /*5a40*/  IMAD.MOV R16, RZ, RZ, -R16 ;  /* 0x000000ffff107224 */ /* 0x000fe200078e0a10 */
[----:B------:R-:W-:Y:S02]  /*5a50*/  IABS R13, R12 ;  /* 0x0000000c000d7213 */ /* 0x000fe40000000000 */
[----:B------:R-:W-:-:S03]  /*5a60*/  IABS R9, R6 ;  /* 0x0000000600097213 */ /* 0x000fc60000000000 */
[----:B------:R-:W-:Y:S01]  /*5a70*/  @!P0 IMAD.IADD R15, R15, 0x1, -R0 ;  /* 0x000000010f0f8824 */ /* 0x000fe200078e0a00 */
[----:B------:R-:W-:Y:S01]  /*5a80*/  ISETP.GE.AND P0, PT, R8, RZ, PT ;  /* 0x000000ff0800720c */ /* 0x000fe20003f06270 */
[----:B0-----:R-:W-:Y:S01]  /*5a90*/  IMAD.MOV.U32 R2, RZ, RZ, R5 ;  /* 0x000000ffff027224 */ /* 0x001fe200078e0005 */
[----:B------:R-:W-:Y:S01]  /*5aa0*/  IABS R5, R4 ;  /* 0x0000000400057213 */ /* 0x000fe20000000000 */
[C---:B------:R-:W-:Y:S02]  /*5ab0*/  IMAD R8, R0.reuse, R16, R14 ;  /* 0x0000001000087224 */ /* 0x040fe400078e020e */
[----:B------:R-:W-:Y:S01]  /*5ac0*/  @!P1 IMAD.MOV R2, RZ, RZ, -R2 ;  /* 0x000000ffff029224 */ /* 0x000fe200078e0a02 */
[----:B------:R-:W-:Y:S01]  /*5ad0*/  ISETP.GT.U32.AND P1, PT, R0, R11, PT ;  /* 0x0000000b0000720c */ /* 0x000fe20003f24070 */
[----:B------:R-:W-:Y:S02]  /*5ae0*/  @!P2 IMAD.IADD R7, R7, 0x1, -R0 ;  /* 0x000000010707a824 */ /* 0x000fe400078e0a00 */
[----:B------:R-:W-:Y:S01]  /*5af0*/  IMAD.HI.U32 R16, R24, R13, RZ ;  /* 0x0000000d18107227 */ /* 0x000fe200078e00ff */
[----:B------:R0:W-:Y:S02]  /*5b00*/  STL [R1+0x84], R2 ;  /* 0x0000840201007387 */ /* 0x0001e40000100800 */
[----:B------:R-:W-:Y:S01]  /*5b10*/  ISETP.GT.U32.AND P2, PT, R0, R7, PT ;  /* 0x000000070000720c */ /* 0x000fe20003f44070 */
[----:B------:R-:W-:-:S04]  /*5b20*/  IMAD.HI.U32 R14, R24, R5, RZ ;  /* 0x00000005180e7227 */ /* 0x000fc800078e00ff */
[----:B------:R-:W-:Y:S02]  /*5b30*/  IMAD.MOV R16, RZ, RZ, -R16 ;  /* 0x000000ffff107224 */ /* 0x000fe400078e0a10 */
[----:B------:R-:W-:Y:S01]  /*5b40*/  @!P1 IMAD.IADD R11, R11, 0x1, -R0 ;  /* 0x000000010b0b9824 */ /* 0x000fe200078e0a00 */
[----:B------:R-:W-:Y:S01]  /*5b50*/  ISETP.GT.U32.AND P1, PT, R0, R8, PT ;  /* 0x000000080000720c */ /* 0x000fe20003f24070 */
[----:B0-----:R-:W-:Y:S02]  /*5b60*/  IMAD.MOV.U32 R2, RZ, RZ, R3 ;  /* 0x000000ffff027224 */ /* 0x001fe400078e0003 */
[----:B------:R-:W-:-:S04]  /*5b70*/  IMAD.HI.U32 R3, R24, R9, RZ ;  /* 0x0000000918037227 */ /* 0x000fc800078e00ff */
[----:B------:R-:W-:Y:S01]  /*5b80*/  @!P4 IMAD.MOV R2, RZ, RZ, -R2 ;  /* 0x000000ffff02c224 */ /* 0x000fe200078e0a02 */
[C---:B------:R-:W-:Y:S01]  /*5b90*/  ISETP.GT.U32.AND P4, PT, R0.reuse, R11, PT ;  /* 0x0000000b0000720c */ /* 0x040fe20003f84070 */
[----:B------:R-:W-:Y:S02]  /*5ba0*/  IMAD.MOV R14, RZ, RZ, -R14 ;  /* 0x000000ffff0e7224 */ /* 0x000fe400078e0a0e */
[----:B------:R-:W-:Y:S01]  /*5bb0*/  IMAD R13, R0, R16, R13 ;  /* 0x00000010000d7224 */ /* 0x000fe200078e020d */
[----:B------:R0:W-:Y:S01]  /*5bc0*/  STL [R1+0x80], R2 ;  /* 0x0000800201007387 */ /* 0x0001e20000100800 */
[--C-:B------:R-:W-:Y:S01]  /*5bd0*/  @!P1 IMAD.IADD R8, R8, 0x1, -R0.reuse ;  /* 0x0000000108089824 */ /* 0x100fe200078e0a00 */
[----:B------:R-:W-:Y:S01]  /*5be0*/  LOP3.LUT R16, R10, 0x44, RZ, 0xfc, !PT ;  /* 0x000000440a107812 */ /* 0x000fe200078efcff */
[C---:B------:R-:W-:Y:S02]  /*5bf0*/  IMAD R5, R0.reuse, R14, R5 ;  /* 0x0000000e00057224 */ /* 0x040fe400078e0205 */
[----:B------:R-:W-:Y:S01]  /*5c00*/  @!P2 IMAD.IADD R7, R7, 0x1, -R0 ;  /* 0x000000010707a824 */ /* 0x000fe200078e0a00 */
[----:B------:R-:W-:-:S02]  /*5c10*/  ISETP.GT.U32.AND P1, PT, R0, R8, PT ;  /* 0x000000080000720c */ /* 0x000fc40003f24070 */
[C---:B------:R-:W-:Y:S01]  /*5c20*/  ISETP.GT.U32.AND P2, PT, R0.reuse, R5, PT ;  /* 0x000000050000720c */ /* 0x040fe20003f44070 */
[----:B------:R-:W-:Y:S01]  /*5c30*/  @!P4 IMAD.IADD R11, R11, 0x1, -R0 ;  /* 0x000000010b0bc824 */ /* 0x000fe200078e0a00 */
[----:B------:R-:W-:Y:S01]  /*5c40*/  ISETP.GT.U32.AND P4, PT, R0, R13, PT ;  /* 0x0000000d0000720c */ /* 0x000fe20003f84070 */
[----:B0-----:R-:W-:Y:S02]  /*5c50*/  IMAD.MOV.U32 R2, RZ, RZ, R15 ;  /* 0x000000ffff027224 */ /* 0x001fe400078e000f */
[----:B------:R-:W-:Y:S02]  /*5c60*/  IMAD.MOV.U32 R15, RZ, RZ, R11 ;  /* 0x000000ffff0f7224 */ /* 0x000fe400078e000b */
[----:B------:R-:W-:Y:S01]  /*5c70*/  @!P5 IMAD.MOV R2, RZ, RZ, -R2 ;  /* 0x000000ffff02d224 */ /* 0x000fe200078e0a02 */
[----:B------:R-:W-:Y:S01]  /*5c80*/  ISETP.GE.AND P5, PT, R12, RZ, PT ;  /* 0x000000ff0c00720c */ /* 0x000fe20003fa6270 */
[----:B------:R-:W-:Y:S01]  /*5c90*/  IMAD.MOV R12, RZ, RZ, -R3 ;  /* 0x000000ffff0c7224 */ /* 0x000fe200078e0a03 */
[----:B------:R-:W-:Y:S01]  /*5ca0*/  LOP3.LUT R3, R10, 0x56, RZ, 0xfc, !PT ;  /* 0x000000560a037812 */ /* 0x000fe200078efcff */
[----:B------:R-:W-:Y:S01]  /*5cb0*/  @!P3 IMAD.MOV R15, RZ, RZ, -R15 ;  /* 0x000000ffff0fb224 */ /* 0x000fe200078e0a0f */
[----:B------:R0:W-:Y:S01]  /*5cc0*/  STL [R1+0x7c], R2 ;  /* 0x00007c0201007387 */ /* 0x0001e20000100800 */
[----:B------:R-:W-:Y:S01]  /*5cd0*/  IMAD R9, R0, R12, R9 ;  /* 0x0000000c00097224 */ /* 0x000fe200078e0209 */
[----:B------:R-:W-:Y:S01]  /*5ce0*/  IABS R12, R3 ;  /* 0x00000003000c7213 */ /* 0x000fe20000000000 */
[--C-:B------:R-:W-:Y:S01]  /*5cf0*/  @!P1 IMAD.IADD R8, R8, 0x1, -R0.reuse ;  /* 0x0000000108089824 */ /* 0x100fe200078e0a00 */
[----:B------:R-:W-:Y:S01]  /*5d00*/  ISETP.GE.AND P1, PT, R6, RZ, PT ;  /* 0x000000ff0600720c */ /* 0x000fe20003f26270 */
[----:B------:R-:W-:Y:S01]  /*5d10*/  @!P4 IMAD.IADD R13, R13, 0x1, -R0 ;  /* 0x000000010d0dc824 */ /* 0x000fe200078e0a00 */
[----:B------:R-:W-:Y:S01]  /*5d20*/  ISETP.GE.AND P3, PT, R4, RZ, PT ;  /* 0x000000ff0400720c */ /* 0x000fe20003f66270 */
[----:B------:R-:W-:Y:S01]  /*5d30*/  IMAD.MOV.U32 R11, RZ, RZ, R12 ;  /* 0x000000ffff0b7224 */ /* 0x000fe200078e000c */
[----:B------:R-:W-:Y:S01]  /*5d40*/  STL [R1+0x68], R15 ;  /* 0x0000680f01007387 */ /* 0x000fe20000100800 */
[----:B------:R-:W-:Y:S01]  /*5d50*/  LOP3.LUT R4, R10, 0x54, RZ, 0xfc, !PT ;  /* 0x000000540a047812 */ /* 0x000fe200078efcff */
[----:B0-----:R-:W-:Y:S01]  /*5d60*/  IMAD.MOV.U32 R2, RZ, RZ, R7 ;  /* 0x000000ffff027224 */ /* 0x001fe200078e0007 */
[----:B------:R-:W-:Y:S01]  /*5d70*/  ISETP.GT.U32.AND P4, PT, R0, R13, PT ;  /* 0x0000000d0000720c */ /* 0x000fe20003f84070 */
[----:B------:R-:W-:Y:S01]  /*5d80*/  IMAD.HI.U32 R7, R24, R11, RZ ;  /* 0x0000000b18077227 */ /* 0x000fe200078e00ff */
[----:B------:R-:W-:-:S03]  /*5d90*/  IABS R14, R4 ;  /* 0x00000004000e7213 */ /* 0x000fc60000000000 */
[----:B------:R-:W-:Y:S01]  /*5da0*/  @!P6 IMAD.MOV R2, RZ, RZ, -R2 ;  /* 0x000000ffff02e224 */ /* 0x000fe200078e0a02 */
[----:B------:R-:W-:Y:S01]  /*5db0*/  ISETP.GT.U32.AND P6, PT, R0, R9, PT ;  /* 0x000000090000720c */ /* 0x000fe20003fc4070 */
[----:B------:R-:W-:Y:S01]  /*5dc0*/  IMAD.MOV R6, RZ, RZ, -R7 ;  /* 0x000000ffff067224 */ /* 0x000fe200078e0a07 */
[----:B------:R-:W-:Y:S01]  /*5dd0*/  LOP3.LUT R7, R10, 0x52, RZ, 0xfc, !PT ;  /* 0x000000520a077812 */ /* 0x000fe200078efcff */
[----:B------:R-:W-:Y:S01]  /*5de0*/  @!P2 IMAD.IADD R5, R5, 0x1, -R0 ;  /* 0x000000010505a824 */ /* 0x000fe200078e0a00 */
[----:B------:R0:W-:Y:S01]  /*5df0*/  STL [R1+0x6c], R2 ;  /* 0x00006c0201007387 */ /* 0x0001e20000100800 */
[C---:B------:R-:W-:Y:S01]  /*5e00*/  IMAD R6, R0.reuse, R6, R11 ;  /* 0x0000000600067224 */ /* 0x040fe200078e020b */
[----:B------:R-:W-:Y:S01]  /*5e10*/  IABS R12, R7 ;  /* 0x00000007000c7213 */ /* 0x000fe20000000000 */
[----:B------:R-:W-:Y:S01]  /*5e20*/  IMAD.MOV.U32 R11, RZ, RZ, R14 ;  /* 0x000000ffff0b7224 */ /* 0x000fe200078e000e */
[----:B------:R-:W-:Y:S01]  /*5e30*/  ISETP.GT.U32.AND P2, PT, R0, R5, PT ;  /* 0x000000050000720c */ /* 0x000fe20003f44070 */
[----:B------:R-:W-:Y:S01]  /*5e40*/  @!P4 IMAD.IADD R13, R13, 0x1, -R0 ;  /* 0x000000010d0dc824 */ /* 0x000fe200078e0a00 */
[----:B------:R-:W-:Y:S01]  /*5e50*/  ISETP.GE.AND P4, PT, R3, RZ, PT ;  /* 0x000000ff0300720c */ /* 0x000fe20003f86270 */
[----:B------:R-:W-:Y:S01]  /*5e60*/  IMAD.HI.U32 R14, R24, R11, RZ ;  /* 0x0000000b180e7227 */ /* 0x000fe200078e00ff */
[----:B------:R-:W-:-:S03]  /*5e70*/  LOP3.LUT R3, R10, 0x50, RZ, 0xfc, !PT ;  /* 0x000000500a037812 */ /* 0x000fc600078efcff */
[----:B0-----:R-:W-:Y:S02]  /*5e80*/  IMAD.MOV.U32 R2, RZ, RZ, R8 ;  /* 0x000000ffff027224 */ /* 0x001fe400078e0008 */
[----:B------:R-:W-:Y:S02]  /*5e90*/  @!P6 IMAD.IADD R9, R9, 0x1, -R0 ;  /* 0x000000010909e824 */ /* 0x000fe400078e0a00 */
[----:B------:R-:W-:Y:S01]  /*5ea0*/  @!P0 IMAD.MOV R2, RZ, RZ, -R2 ;  /* 0x000000ffff028224 */ /* 0x000fe200078e0a02 */
[C---:B------:R-:W-:Y:S01]  /*5eb0*/  ISETP.GT.U32.AND P0, PT, R0.reuse, R6, PT ;  /* 0x000000060000720c */ /* 0x040fe20003f04070 */
[----:B------:R-:W-:Y:S01]  /*5ec0*/  IMAD.MOV R14, RZ, RZ, -R14 ;  /* 0x000000ffff0e7224 */ /* 0x000fe200078e0a0e */
[----:B------:R-:W-:Y:S01]  /*5ed0*/  ISETP.GT.U32.AND P6, PT, R0, R9, PT ;  /* 0x000000090000720c */ /* 0x000fe20003fc4070 */
[----:B------:R-:W-:Y:S01]  /*5ee0*/  @!P2 IMAD.IADD R5, R5, 0x1, -R0 ;  /* 0x000000010505a824 */ /* 0x000fe200078e0a00 */
[----:B------:R0:W-:Y:S01]  /*5ef0*/  STL [R1+0x74], R2 ;  /* 0x0000740201007387 */ /* 0x0001e20000100800 */
[----:B------:R-:W-:Y:S01]  /*5f00*/  ISETP.GE.AND P2, PT, R4, RZ, PT ;  /* 0x000000ff0400720c */ /* 0x000fe20003f46270 */
[----:B------:R-:W-:-:S04]  /*5f10*/  IMAD.HI.U32 R8, R24, R12, RZ ;  /* 0x0000000c18087227 */ /* 0x000fc800078e00ff */
[----:B------:R-:W-:Y:S01]  /*5f20*/  IMAD R4, R0, R14, R11 ;  /* 0x0000000e00047224 */ /* 0x000fe200078e020b */
[----:B------:R-:W-:Y:S01]  /*5f30*/  IABS R11, R3 ;  /* 0x00000003000b7213 */ /* 0x000fe20000000000 */
[----:B------:R-:W-:Y:S02]  /*5f40*/  IMAD.MOV R8, RZ, RZ, -R8 ;  /* 0x000000ffff087224 */ /* 0x000fe400078e0a08 */
[----:B0-----:R-:W-:Y:S02]  /*5f50*/  IMAD.MOV.U32 R2, RZ, RZ, R13 ;  /* 0x000000ffff027224 */ /* 0x001fe400078e000d */
[----:B------:R-:W-:Y:S01]  /*5f60*/  @!P0 IMAD.IADD R6, R6, 0x1, -R0 ;  /* 0x0000000106068824 */ /* 0x000fe200078e0a00 */
[----:B------:R-:W-:Y:S01]  /*5f70*/  ISETP.GE.AND P0, PT, R7, RZ, PT ;  /* 0x000000ff0700720c */ /* 0x000fe20003f06270 */
[----:B------:R-:W-:Y:S02]  /*5f80*/  @!P5 IMAD.MOV R2, RZ, RZ, -R2 ;  /* 0x000000ffff02d224 */ /* 0x000fe400078e0a02 */
[----:B------:R-:W-:Y:S01]  /*5f90*/  @!P6 IMAD.IADD R9, R9, 0x1, -R0 ;  /* 0x000000010909e824 */ /* 0x000fe200078e0a00 */
[C---:B------:R-:W-:Y:S01]  /*5fa0*/  ISETP.GT.U32.AND P5, PT, R0.reuse, R6, PT ;  /* 0x000000060000720c */ /* 0x040fe20003fa4070 */
[----:B------:R-:W-:Y:S01]  /*5fb0*/  IMAD.MOV.U32 R7, RZ, RZ, R11 ;  /* 0x000000ffff077224 */ /* 0x000fe200078e000b */
[C---:B------:R-:W-:Y:S01]  /*5fc0*/  ISETP.GT.U32.AND P6, PT, R0.reuse, R4, PT ;  /* 0x000000040000720c */ /* 0x040fe20003fc4070 */
[----:B------:R-:W-:Y:S01]  /*5fd0*/  IMAD R12, R0, R8, R12 ;  /* 0x00000008000c7224 */ /* 0x000fe200078e020c */
[----:B------:R0:W-:Y:S01]  /*5fe0*/  STL [R1+0x1d8], R2 ;  /* 0x0001d80201007387 */ /* 0x0001e20000100800 */
[----:B------:R-:W-:Y:S01]  /*5ff0*/  IMAD.MOV.U32 R13, RZ, RZ, R5 ;  /* 0x000000ffff0d7224 */ /* 0x000fe200078e0005 */
[----:B------:R-:W-:Y:S01]  /*6000*/  LOP3.LUT R5, R10, 0x4e, RZ, 0xfc, !PT ;  /* 0x0000004e0a057812 */ /* 0x000fe200078efcff */
[----:B------:R-:W-:Y:S01]  /*6010*/  IMAD.HI.U32 R8, R24, R7, RZ ;  /* 0x0000000718087227 */ /* 0x000fe200078e00ff */
[----:B------:R-:W-:-:S03]  /*6020*/  LOP3.LUT R11, R10, 0x4c, RZ, 0xfc, !PT ;  /* 0x0000004c0a0b7812 */ /* 0x000fc600078efcff */
[----:B------:R-:W-:Y:S01]  /*6030*/  @!P3 IMAD.MOV R13, RZ, RZ, -R13 ;  /* 0x000000ffff0db224 */ /* 0x000fe200078e0a0d */
[----:B------:R-:W-:Y:S01]  /*6040*/  ISETP.GT.U32.AND P3, PT, R0, R12, PT ;  /* 0x0000000c0000720c */ /* 0x000fe20003f64070 */
[----:B------:R-:W-:Y:S02]  /*6050*/  IMAD.MOV R8, RZ, RZ, -R8 ;  /* 0x000000ffff087224 */ /* 0x000fe400078e0a08 */
[----:B0-----:R-:W-:Y:S01]  /*6060*/  IMAD.MOV.U32 R2, RZ, RZ, R9 ;  /* 0x000000ffff027224 */ /* 0x001fe200078e0009 */
[----:B------:R0:W-:Y:S01]  /*6070*/  STL [R1+0x1ec], R13 ;  /* 0x0001ec0d01007387 */ /* 0x0001e20000100800 */
[----:B------:R-:W-:Y:S01]  /*6080*/  @!P5 IMAD.IADD R6, R6, 0x1, -R0 ;  /* 0x000000010606d824 */ /* 0x000fe200078e0a00 */
[----:B------:R-:W-:Y:S01]  /*6090*/  IABS R9, R5 ;  /* 0x0000000500097213 */ /* 0x000fe20000000000 */
[----:B------:R-:W-:Y:S01]  /*60a0*/  @!P1 IMAD.MOV R2, RZ, RZ, -R2 ;  /* 0x000000ffff029224 */ /* 0x000fe200078e0a02 */
[----:B------:R-:W-:Y:S01]  /*60b0*/  ISETP.GE.AND P5, PT, R5, RZ, PT ;  /* 0x000000ff0500720c */ /* 0x000fe20003fa6270 */
[--C-:B------:R-:W-:Y:S01]  /*60c0*/  @!P6 IMAD.IADD R4, R4, 0x1, -R0.reuse ;  /* 0x000000010404e824 */ /* 0x100fe200078e0a00 */
[----:B------:R-:W-:Y:S01]  /*60d0*/  ISETP.GE.AND P6, PT, R3, RZ, PT ;  /* 0x000000ff0300720c */ /* 0x000fe20003fc6270 */
[----:B------:R-:W-:Y:S01]  /*60e0*/  IMAD R5, R0, R8, R7 ;  /* 0x0000000800057224 */ /* 0x000fe200078e0207 */
[----:B------:R1:W-:Y:S01]  /*60f0*/  STL [R1+0x1f0], R2 ;  /* 0x0001f00201007387 */ /* 0x0003e20000100800 */
[----:B------:R-:W-:Y:S01]  /*6100*/  @!P3 IMAD.IADD R12, R12, 0x1, -R0 ;  /* 0x000000010c0cb824 */ /* 0x000fe200078e0a00 */
[----:B------:R-:W-:Y:S01]  /*6110*/  ISETP.GT.U32.AND P1, PT, R0, R4, PT ;  /* 0x000000040000720c */ /* 0x000fe20003f24070 */
[----:B------:R-:W-:Y:S01]  /*6120*/  IMAD.MOV.U32 R3, RZ, RZ, R9 ;  /* 0x000000ffff037224 */ /* 0x000fe200078e0009 */
[----:B0-----:R-:W-:-:S02]  /*6130*/  LOP3.LUT R13, R10, 0x4a, RZ, 0xfc, !PT ;  /* 0x0000004a0a0d7812 */ /* 0x001fc400078efcff */
[----:B------:R-:W-:Y:S01]  /*6140*/  ISETP.GT.U32.AND P3, PT, R0, R12, PT ;  /* 0x0000000c0000720c */ /* 0x000fe20003f64070 */
[----:B------:R-:W-:Y:S01]  /*6150*/  IMAD.HI.U32 R8, R24, R3, RZ ;  /* 0x0000000318087227 */ /* 0x000fe200078e00ff */
[----:B------:R-:W-:-:S03]  /*6160*/  LOP3.LUT R7, R10, 0x48, RZ, 0xfc, !PT ;  /* 0x000000480a077812 */ /* 0x000fc600078efcff */
[----:B-1----:R-:W-:Y:S01]  /*6170*/  IMAD.MOV.U32 R2, RZ, RZ, R6 ;  /* 0x000000ffff027224 */ /* 0x002fe200078e0006 */
[----:B------:R-:W-:Y:S01]  /*6180*/  IABS R6, R13 ;  /* 0x0000000d00067213 */ /* 0x000fe20000000000 */
[----:B------:R-:W-:Y:S01]  /*6190*/  IMAD.MOV R8, RZ, RZ, -R8 ;  /* 0x000000ffff087224 */ /* 0x000fe200078e0a08 */
[----:B------:R-:W-:Y:S01]  /*61a0*/  IABS R9, R7 ;  /* 0x0000000700097213 */ /* 0x000fe20000000000 */
[----:B------:R-:W-:Y:S01]  /*61b0*/  @!P4 IMAD.MOV R2, RZ, RZ, -R2 ;  /* 0x000000ffff02c224 */ /* 0x000fe200078e0a02 */
[----:B------:R-:W-:Y:S01]  /*61c0*/  ISETP.GT.U32.AND P4, PT, R0, R5, PT ;  /* 0x000000050000720c */ /* 0x000fe20003f84070 */
[--C-:B------:R-:W-:Y:S01]  /*61d0*/  @!P1 IMAD.IADD R4, R4, 0x1, -R0.reuse ;  /* 0x0000000104049824 */ /* 0x100fe200078e0a00 */
[----:B------:R-:W-:Y:S01]  /*61e0*/  ISETP.GE.AND P1, PT, R11, RZ, PT ;  /* 0x000000ff0b00720c */ /* 0x000fe20003f26270 */
[----:B------:R-:W-:Y:S01]  /*61f0*/  IMAD R3, R0, R8, R3 ;  /* 0x0000000800037224 */ /* 0x000fe200078e0203 */
[----:B------:R0:W-:Y:S01]  /*6200*/  STL [R1+0x1f4], R2 ;  /* 0x0001f40201007387 */ /* 0x0001e20000100800 */
[----:B------:R-:W-:Y:S01]  /*6210*/  IABS R11, R11 ;  /* 0x0000000b000b7213 */ /* 0x000fe20000000000 */
[----:B------:R-:W-:-:S02]  /*6220*/  @!P3 IMAD.IADD R12, R12, 0x1, -R0 ;  /* 0x000000010c0cb824 */ /* 0x000fc400078e0a00 */
[----:B------:R-:W-:Y:S01]  /*6230*/  ISETP.GT.U32.AND P3, PT, R0, R3, PT ;  /* 0x000000030000720c */ /* 0x000fe20003f64070 */
[----:B------:R-:W-:-:S04]  /*6240*/  IMAD.HI.U32 R8, R24, R9, RZ ;  /* 0x0000000918087227 */ /* 0x000fc800078e00ff */
[----:B------:R-:W-:Y:S02]  /*6250*/  @!P4 IMAD.IADD R5, R5, 0x1, -R0 ;  /* 0x000000010505c824 */ /* 0x000fe400078e0a00 */
[----:B0-----:R-:W-:Y:S02]  /*6260*/  IMAD.MOV.U32 R2, RZ, RZ, R4 ;  /* 0x000000ffff027224 */ /* 0x001fe400078e0004 */
[----:B------:R-:W-:Y:S01]  /*6270*/  IMAD.HI.U32 R14, R24, R11, RZ ;  /* 0x0000000b180e7227 */ /* 0x000fe200078e00ff */
[----:B------:R-:W-:-:S03]  /*6280*/  ISETP.GT.U32.AND P4, PT, R0, R5, PT ;  /* 0x000000050000720c */ /* 0x000fc60003f84070 */
[----:B------:R-:W-:Y:S01]  /*6290*/  @!P2 IMAD.MOV R2, RZ, RZ, -R2 ;  /* 0x000000ffff02a224 */ /* 0x000fe200078e0a02 */
[----:B------:R-:W-:Y:S01]  /*62a0*/  ISETP.GE.AND P2, PT, R13, RZ, PT ;  /* 0x000000ff0d00720c */ /* 0x000fe20003f46270 */
[----:B------:R-:W-:Y:S01]  /*62b0*/  IMAD.HI.U32 R4, R24, R6, RZ ;  /* 0x0000000618047227 */ /* 0x000fe200078e00ff */
[C---:B------:R-:W-:Y:S02]  /*62c0*/  LOP3.LUT R13, R10.reuse, 0x42, RZ, 0xfc, !PT ;  /* 0x000000420a0d7812 */ /* 0x040fe400078efcff */
[----:B------:R0:W-:Y:S01]  /*62d0*/  STL [R1+0x1e4], R2 ;  /* 0x0001e40201007387 */ /* 0x0001e20000100800 */
[----:B------:R-:W-:Y:S01]  /*62e0*/  IMAD.MOV R14, RZ, RZ, -R14 ;  /* 0x000000ffff0e7224 */ /* 0x000fe200078e0a0e */
[----:B------:R-:W-:Y:S01]  /*62f0*/  IABS R18, R13 ;  /* 0x0000000d00127213 */ /* 0x000fe20000000000 */
[--C-:B------:R-:W-:Y:S01]  /*6300*/  @!P3 IMAD.IADD R3, R3, 0x1, -R0.reuse ;  /* 0x000000010303b824 */ /* 0x100fe200078e0a00 */
[----:B------:R-:W-:Y:S01]  /*6310*/  ISETP.GE.AND P3, PT, R7, RZ, PT ;  /* 0x000000ff0700720c */ /* 0x000fe20003f66270 */
[----:B------:R-:W-:Y:S01]  /*6320*/  @!P4 IMAD.IADD R5, R5, 0x1, -R0 ;  /* 0x000000010505c824 */ /* 0x000fe200078e0a00 */
[----:B------:R-:W-:Y:S01]  /*6330*/  LOP3.LUT R7, R10, 0x3e, RZ, 0xfc, !PT ;  /* 0x0000003e0a077812 */ /* 0x000fe200078efcff */
[----:B------:R-:W-:-:S02]  /*6340*/  IMAD.MOV R8, RZ, RZ, -R8 ;  /* 0x000000ffff087224 */ /* 0x000fc400078e0a08 */
[----:B0-----:R-:W-:Y:S02]  /*6350*/  IMAD.MOV.U32 R2, RZ, RZ, R12 ;  /* 0x000000ffff027224 */ /* 0x001fe400078e000c */
[----:B------:R-:W-:Y:S02]  /*6360*/  IMAD.MOV R12, RZ, RZ, -R4 ;  /* 0x000000ffff0c7224 */ /* 0x000fe400078e0a04 */
[C---:B------:R-:W-:Y:S01]  /*6370*/  IMAD R4, R0.reuse, R14, R11 ;  /* 0x0000000e00047224 */ /* 0x040fe200078e020b */
[----:B------:R-:W-:Y:S01]  /*6380*/  IABS R11, R7 ;  /* 0x00000007000b7213 */ /* 0x000fe20000000000 */
[----:B------:R-:W-:Y:S01]  /*6390*/  @!P0 IMAD.MOV R2, RZ, RZ, -R2 ;  /* 0x000000ffff028224 */ /* 0x000fe200078e0a02 */
[C---:B------:R-:W-:Y:S01]  /*63a0*/  ISETP.GT.U32.AND P0, PT, R0.reuse, R3, PT ;  /* 0x000000030000720c */ /* 0x040fe20003f04070 */
[C---:B------:R-:W-:Y:S01]  /*63b0*/  IMAD R9, R0.reuse, R8, R9 ;  /* 0x0000000800097224 */ /* 0x040fe200078e0209 */
[C---:B------:R-:W-:Y:S01]  /*63c0*/  ISETP.GT.U32.AND P4, PT, R0.reuse, R4, PT ;  /* 0x000000040000720c */ /* 0x040fe20003f84070 */
[----:B------:R-:W-:Y:S01]  /*63d0*/  IMAD R6, R0, R12, R6 ;  /* 0x0000000c00067224 */ /* 0x000fe200078e0206 */
[----:B------:R0:W-:Y:S01]  /*63e0*/  STL [R1+0x1dc], R2 ;  /* 0x0001dc0201007387 */ /* 0x0001e20000100800 */
[----:B------:R-:W-:-:S02]  /*63f0*/  LOP3.LUT R8, R10, 0x46, RZ, 0xfc, !PT ;  /* 0x000000460a087812 */ /* 0x000fc400078efcff */
[----:B------:R-:W-:-:S04]  /*6400*/  LOP3.LUT R12, R10, 0x40, RZ, 0xfc, !PT ;  /* 0x000000400a0c7812 */ /* 0x000fc800078efcff */
[----:B------:R-:W-:Y:S02]  /*6410*/  IABS R20, R12 ;  /* 0x0000000c00147213 */ /* 0x000fe40000000000 */
[--C-:B------:R-:W-:Y:S01]  /*6420*/  @!P0 IMAD.IADD R3, R3, 0x1, -R0.reuse ;  /* 0x0000000103038824 */ /* 0x100fe200078e0a00 */
[----:B------:R-:W-:Y:S01]  /*6430*/  ISETP.GE.AND P0, PT, R16, RZ, PT ;  /* 0x000000ff1000720c */ /* 0x000fe20003f06270 */
[----:B0-----:R-:W-:Y:S01]  /*6440*/  IMAD.MOV.U32 R2, RZ, RZ, R5 ;  /* 0x000000ffff027224 */ /* 0x001fe200078e0005 */
[----:B------:R-:W-:Y:S01]  /*6450*/  IABS R16, R16 ;  /* 0x0000001000107213 */ /* 0x000fe20000000000 */
[----:B------:R-:W-:Y:S02]  /*6460*/  @!P4 IMAD.IADD R4, R4, 0x1, -R0 ;  /* 0x000000010404c824 */ /* 0x000fe400078e0a00 */
[----:B------:R-:W-:Y:S01]  /*6470*/  @!P6 IMAD.MOV R2, RZ, RZ, -R2 ;  /* 0x000000ffff02e224 */ /* 0x000fe200078e0a02 */
[----:B------:R-:W-:Y:S01]  /*6480*/  ISETP.GE.AND P6, PT, R8, RZ, PT ;  /* 0x000000ff0800720c */ /* 0x000fe20003fc6270 */
[----:B------:R-:W-:Y:S01]  /*6490*/  IMAD.HI.U32 R15, R24, R20, RZ ;  /* 0x00000014180f7227 */ /* 0x000fe200078e00ff */
[----:B------:R-:W-:-:S02]  /*64a0*/  ISETP.GT.U32.AND P4, PT, R0, R4, PT ;  /* 0x000000040000720c */ /* 0x000fc40003f84070 */
[----:B------:R0:W-:Y:S01]  /*64b0*/  STL [R1+0x1c0], R2 ;  /* 0x0001c00201007387 */ /* 0x0001e20000100800 */
[----:B------:R-:W-:Y:S01]  /*64c0*/  IABS R8, R8 ;  /* 0x0000000800087213 */ /* 0x000fe20000000000 */
[----:B------:R-:W-:-:S04]  /*64d0*/  IMAD.HI.U32 R5, R24, R16, RZ ;  /* 0x0000001018057227 */ /* 0x000fc800078e00ff */
[----:B------:R-:W-:-:S04]  /*64e0*/  IMAD.HI.U32 R14, R24, R8, RZ ;  /* 0x00000008180e7227 */ /* 0x000fc800078e00ff */
[----:B0-----:R-:W-:Y:S02]  /*64f0*/  IMAD.MOV.U32 R2, RZ, RZ, R3 ;  /* 0x000000ffff027224 */ /* 0x001fe400078e0003 */
[----:B------:R-:W-:Y:S01]  /*6500*/  @!P4 IMAD.IADD R4, R4, 0x1, -R0 ;  /* 0x000000010404c824 */ /* 0x000fe200078e0a00 */
[C---:B------:R-:W-:Y:S01]  /*6510*/  ISETP.GT.U32.AND P4, PT, R0.reuse, R9, PT ;  /* 0x000000090000720c */ /* 0x040fe20003f84070 */
[----:B------:R-:W-:Y:S01]  /*6520*/  @!P5 IMAD.MOV R2, RZ, RZ, -R2 ;  /* 0x000000ffff02d224 */ /* 0x000fe200078e0a02 */
[----:B------:R-:W-:Y:S01]  /*6530*/  ISETP.GT.U32.AND P5, PT, R0, R6, PT ;  /* 0x000000060000720c */ /* 0x000fe20003fa4070 */
[----:B------:R-:W-:Y:S02]  /*6540*/  IMAD.MOV R14, RZ, RZ, -R14 ;  /* 0x000000ffff0e7224 */ /* 0x000fe400078e0a0e */
[----:B------:R-:W-:Y:S01]  /*6550*/  IMAD.HI.U32 R3, R24, R18, RZ ;  /* 0x0000001218037227 */ /* 0x000fe200078e00ff */
[----:B------:R0:W-:Y:S03]  /*6560*/  STL [R1+0x1b0], R2 ;  /* 0x0001b00201007387 */ /* 0x0001e60000100800 */
[----:B------:R-:W-:-:S02]  /*6570*/  IMAD R8, R0, R14, R8 ;  /* 0x0000000e00087224 */ /* 0x000fc400078e0208 */
[----:B------:R-:W-:Y:S02]  /*6580*/  IMAD.MOV R3, RZ, RZ, -R3 ;  /* 0x000000ffff037224 */ /* 0x000fe400078e0a03 */
[--C-:B------:R-:W-:Y:S02]  /*6590*/  @!P4 IMAD.IADD R9, R9, 0x1, -R0.reuse ;  /* 0x000000010909c824 */ /* 0x100fe400078e0a00 */
[----:B------:R-:W-:Y:S01]  /*65a0*/  @!P5 IMAD.IADD R6, R6, 0x1, -R0 ;  /* 0x000000010606d824 */ /* 0x000fe200078e0a00 */
[----:B------:R-:W-:Y:S01]  /*65b0*/  ISETP.GT.U32.AND P5, PT, R0, R8, PT ;  /* 0x000000080000720c */ /* 0x000fe20003fa4070 */
[----:B0-----:R-:W-:Y:S01]  /*65c0*/  IMAD.MOV.U32 R2, RZ, RZ, R4 ;  /* 0x000000ffff027224 */ /* 0x001fe200078e0004 */
[----:B------:R-:W-:Y:S01]  /*65d0*/  LOP3.LUT R4, R10, 0x38, RZ, 0xfc, !PT ;  /* 0x000000380a047812 */ /* 0x000fe200078efcff */
[C---:B------:R-:W-:Y:S01]  /*65e0*/  IMAD R18, R0.reuse, R3, R18 ;  /* 0x0000000300127224 */ /* 0x040fe200078e0212 */
[----:B------:R-:W-:Y:S01]  /*65f0*/  ISETP.GT.U32.AND P4, PT, R0, R6, PT ;  /* 0x000000060000720c */ /* 0x000fe20003f84070 */
[----:B------:R-:W-:Y:S01]  /*6600*/  @!P1 IMAD.MOV R2, RZ, RZ, -R2 ;  /* 0x000000ffff029224 */ /* 0x000fe200078e0a02 */
[----:B------:R-:W-:Y:S01]  /*6610*/  LOP3.LUT R3, R10, 0x3a, RZ, 0xfc, !PT ;  /* 0x0000003a0a037812 */ /* 0x000fe200078efcff */
[----:B------:R-:W-:-:S02]  /*6620*/  IMAD.MOV R15, RZ, RZ, -R15 ;  /* 0x000000ffff0f7224 */ /* 0x000fc400078e0a0f */
[----:B------:R-:W-:Y:S01]  /*6630*/  IMAD.MOV R5, RZ, RZ, -R5 ;  /* 0x000000ffff057224 */ /* 0x000fe200078e0a05 */
[----:B------:R0:W-:Y:S01]  /*6640*/  STL [R1+0x184], R2 ;  /* 0x0001840201007387 */ /* 0x0001e20000100800 */
[----:B------:R-:W-:Y:S01]  /*6650*/  IMAD R20, R0, R15, R20 ;  /* 0x0000000f00147224 */ /* 0x000fe200078e0214 */
[----:B------:R-:W-:Y:S01]  /*6660*/  IABS R23, R3 ;  /* 0x0000000300177213 */ /* 0x000fe20000000000 */
[----:B------:R-:W-:Y:S01]  /*6670*/  @!P5 IMAD.IADD R8, R8, 0x1, -R0 ;  /* 0x000000010808d824 */ /* 0x000fe200078e0a00 */
[C---:B------:R-:W-:Y:S01]  /*6680*/  ISETP.GT.U32.AND P5, PT, R0.reuse, R9, PT ;  /* 0x000000090000720c */ /* 0x040fe20003fa4070 */
[----:B------:R-:W-:Y:S01]  /*6690*/  IMAD R16, R0, R5, R16 ;  /* 0x0000000500107224 */ /* 0x000fe200078e0210 */
[----:B------:R-:W-:Y:S01]  /*66a0*/  LOP3.LUT R5, R10, 0x3c, RZ, 0xfc, !PT ;  /* 0x0000003c0a057812 */ /* 0x000fe200078efcff */
[----:B------:R-:W-:Y:S01]  /*66b0*/  @!P4 IMAD.IADD R6, R6, 0x1, -R0 ;  /* 0x000000010606c824 */ /* 0x000fe200078e0a00 */
[----:B------:R-:W-:Y:S01]  /*66c0*/  ISETP.GT.U32.AND P1, PT, R0, R8, PT ;  /* 0x000000080000720c */ /* 0x000fe20003f24070 */
[----:B------:R-:W-:Y:S01]  /*66d0*/  IMAD.HI.U32 R14, R24, R11, RZ ;  /* 0x0000000b180e7227 */ /* 0x000fe200078e00ff */
[----:B------:R-:W-:-:S02]  /*66e0*/  ISETP.GT.U32.AND P4, PT, R0, R16, PT ;  /* 0x000000100000720c */ /* 0x000fc40003f84070 */
[----:B------:R-:W-:Y:S01]  /*66f0*/  IABS R15, R5 ;  /* 0x00000005000f7213 */ /* 0x000fe20000000000 */
[----:B0-----:R-:W-:Y:S02]  /*6700*/  IMAD.MOV.U32 R2, RZ, RZ, R6 ;  /* 0x000000ffff027224 */ /* 0x001fe400078e0006 */
[----:B------:R-:W-:Y:S02]  /*6710*/  IMAD.MOV R14, RZ, RZ, -R14 ;  /* 0x000000ffff0e7224 */ /* 0x000fe400078e0a0e */
[----:B------:R-:W-:Y:S01]  /*6720*/  @!P2 IMAD.MOV R2, RZ, RZ, -R2 ;  /* 0x000000ffff02a224 */ /* 0x000fe200078e0a02 */
[C---:B------:R-:W-:Y:S01]  /*6730*/  ISETP.GT.U32.AND P2, PT, R0.reuse, R18, PT ;  /* 0x000000120000720c */ /* 0x040fe20003f44070 */
[----:B------:R-:W-:Y:S01]  /*6740*/  @!P5 IMAD.IADD R9, R9, 0x1, -R0 ;  /* 0x000000010909d824 */ /* 0x000fe200078e0a00 */
[C---:B------:R-:W-:Y:S01]  /*6750*/  ISETP.GT.U32.AND P5, PT, R0.reuse, R20, PT ;  /* 0x000000140000720c */ /* 0x040fe20003fa4070 */
[----:B------:R-:W-:Y:S01]  /*6760*/  IMAD R11, R0, R14, R11 ;  /* 0x0000000e000b7224 */ /* 0x000fe200078e020b */
[----:B------:R0:W-:Y:S01]  /*6770*/  STL [R1+0x180], R2 ;  /* 0x0001800201007387 */ /* 0x0001e20000100800 */
[----:B------:R-:W-:Y:S01]  /*6780*/  IMAD.HI.U32 R6, R24, R23, RZ ;  /* 0x0000001718067227 */ /* 0x000fe200078e00ff */
[----:B------:R-:W-:-:S03]  /*6790*/  IABS R14, R4 ;  /* 0x00000004000e7213 */ /* 0x000fc60000000000 */
[--C-:B------:R-:W-:Y:S01]  /*67a0*/  @!P1 IMAD.IADD R8, R8, 0x1, -R0.reuse ;  /* 0x0000000108089824 */ /* 0x100fe200078e0a00 */
[----:B------:R-:W-:Y:S01]  /*67b0*/  ISETP.GT.U32.AND P1, PT, R0, R11, PT ;  /* 0x0000000b0000720c */ /* 0x000fe20003f24070 */
[--C-:B------:R-:W-:Y:S01]  /*67c0*/  @!P4 IMAD.IADD R16, R16, 0x1, -R0.reuse ;  /* 0x000000011010c824 */ /* 0x100fe200078e0a00 */
[----:B------:R-:W-:Y:S01]  /*67d0*/  ISETP.GE.AND P4, PT, R13, RZ, PT ;  /* 0x000000ff0d00720c */ /* 0x000fe20003f86270 */
[--C-:B------:R-:W-:Y:S02]  /*67e0*/  @!P2 IMAD.IADD R18, R18, 0x1, -R0.reuse ;  /* 0x000000011212a824 */ /* 0x100fe400078e0a00 */
[----:B------:R-:W-:Y:S01]  /*67f0*/  @!P5 IMAD.IADD R20, R20, 0x1, -R0 ;  /* 0x000000011414d824 */ /* 0x000fe200078e0a00 */
[C---:B------:R-:W-:Y:S01]  /*6800*/  ISETP.GT.U32.AND P2, PT, R0.reuse, R16, PT ;  /* 0x000000100000720c */ /* 0x040fe20003f44070 */
[----:B0-----:R-:W-:Y:S01]  /*6810*/  IMAD.MOV.U32 R2, RZ, RZ, R9 ;  /* 0x000000ffff027224 */ /* 0x001fe200078e0009 */
[----:B------:R-:W-:Y:S01]  /*6820*/  ISETP.GT.U32.AND P5, PT, R0, R18, PT ;  /* 0x000000120000720c */ /* 0x000fe20003fa4070 */
[----:B------:R-:W-:-:S04]  /*6830*/  IMAD.HI.U32 R17, R24, R15, RZ ;  /* 0x0000000f18117227 */ /* 0x000fc800078e00ff */
[----:B------:R-:W-:Y:S02]  /*6840*/  IMAD.MOV R6, RZ, RZ, -R6 ;  /* 0x000000ffff067224 */ /* 0x000fe400078e0a06 */
[----:B------:R-:W-:Y:S01]  /*6850*/  @!P3 IMAD.MOV R2, RZ, RZ, -R2 ;  /* 0x000000ffff02b224 */ /* 0x000fe200078e0a02 */
[C---:B------:R-:W-:Y:S01]  /*6860*/  ISETP.GT.U32.AND P3, PT, R0.reuse, R20, PT ;  /* 0x000000140000720c */ /* 0x040fe20003f64070 */
[----:B------:R-:W-:Y:S02]  /*6870*/  IMAD.MOV R17, RZ, RZ, -R17 ;  /* 0x000000ffff117224 */ /* 0x000fe400078e0a11 */
[----:B------:R-:W-:Y:S01]  /*6880*/  IMAD R23, R0, R6, R23 ;  /* 0x0000000600177224 */ /* 0x000fe200078e0217 */
[----:B------:R-:W-:Y:S01]  /*6890*/  LOP3.LUT R6, R10, 0x36, RZ, 0xfc, !PT ;  /* 0x000000360a067812 */ /* 0x000fe200078efcff */
[----:B------:R-:W-:Y:S01]  /*68a0*/  IMAD R13, R0, R17, R15 ;  /* 0x00000011000d7224 */ /* 0x000fe200078e020f */
[----:B------:R0:W-:Y:S01]  /*68b0*/  STL [R1+0x174], R2 ;  /* 0x0001740201007387 */ /* 0x0001e20000100800 */
[----:B------:R-:W-:Y:S01]  /*68c0*/  IMAD.HI.U32 R15, R24, R14, RZ ;  /* 0x0000000e180f7227 */ /* 0x000fe200078e00ff */
[----:B------:R-:W-:-:S03]  /*68d0*/  LOP3.LUT R17, R10, 0x30, RZ, 0xfc, !PT ;  /* 0x000000300a117812 */ /* 0x000fc600078efcff */
[--C-:B------:R-:W-:Y:S01]  /*68e0*/  @!P5 IMAD.IADD R18, R18, 0x1, -R0.reuse ;  /* 0x000000011212d824 */ /* 0x100fe200078e0a00 */
[----:B------:R-:W-:Y:S01]  /*68f0*/  ISETP.GT.U32.AND P5, PT, R0, R23, PT ;  /* 0x000000170000720c */ /* 0x000fe20003fa4070 */
[----:B------:R-:W-:Y:S02]  /*6900*/  @!P1 IMAD.IADD R11, R11, 0x1, -R0 ;  /* 0x000000010b0b9824 */ /* 0x000fe400078e0a00 */
[----:B------:R-:W-:Y:S02]  /*6910*/  IMAD.MOV R15, RZ, RZ, -R15 ;  /* 0x000000ffff0f7224 */ /* 0x000fe400078e0a0f */
[----:B0-----:R-:W-:Y:S01]  /*6920*/  IMAD.MOV.U32 R2, RZ, RZ, R8 ;  /* 0x000000ffff027224 */ /* 0x001fe200078e0008 */
[----:B------:R-:W-:Y:S01]  /*6930*/  IABS R8, R6 ;  /* 0x0000000600087213 */ /* 0x000fe20000000000 */
[----:B------:R-:W-:Y:S01]  /*6940*/  @!P2 IMAD.IADD R16, R16, 0x1, -R0 ;  /* 0x000000011010a824 */ /* 0x000fe200078e0a00 */
[C---:B------:R-:W-:Y:S01]  /*6950*/  ISETP.GT.U32.AND P1, PT, R0.reuse, R11, PT ;  /* 0x0000000b0000720c */ /* 0x040fe20003f24070 */
[----:B------:R-:W-:Y:S01]  /*6960*/  IMAD R9, R0, R15, R14 ;  /* 0x0000000f00097224 */ /* 0x000fe200078e020e */
[----:B------:R-:W-:Y:S01]  /*6970*/  ISETP.GE.AND P2, PT, R12, RZ, PT ;  /* 0x000000ff0c00720c */ /* 0x000fe20003f46270 */
[----:B------:R-:W-:Y:S01]  /*6980*/  @!P3 IMAD.IADD R20, R20, 0x1, -R0 ;  /* 0x000000011414b824 */ /* 0x000fe200078e0a00 */
[----:B------:R-:W-:Y:S01]  /*6990*/  ISETP.GE.AND P3, PT, R7, RZ, PT ;  /* 0x000000ff0700720c */ /* 0x000fe20003f66270 */
[----:B------:R-:W-:Y:S01]  /*69a0*/  IMAD.HI.U32 R14, R24, R8, RZ ;  /* 0x00000008180e7227 */ /* 0x000fe200078e00ff */
[----:B------:R-:W-:-:S03]  /*69b0*/  LOP3.LUT R7, R10, 0x34, RZ, 0xfc, !PT ;  /* 0x000000340a077812 */ /* 0x000fc600078efcff */
[----:B------:R-:W-:Y:S01]  /*69c0*/  IMAD.MOV R14, RZ, RZ, -R14 ;  /* 0x000000ffff0e7224 */ /* 0x000fe200078e0a0e */
[----:B------:R-:W-:Y:S01]  /*69d0*/  IABS R12, R7 ;  /* 0x00000007000c7213 */ /* 0x000fe20000000000 */
[----:B------:R-:W-:Y:S01]  /*69e0*/  @!P6 IMAD.MOV R2, RZ, RZ, -R2 ;  /* 0x000000ffff02e224 */ /* 0x000fe200078e0a02 */
[C---:B------:R-:W-:Y:S01]  /*69f0*/  ISETP.GT.U32.AND P6, PT, R0.reuse, R13, PT ;  /* 0x0000000d0000720c */ /* 0x040fe20003fc4070 */
[----:B------:R-:W-:Y:S01]  /*6a00*/  @!P5 IMAD.IADD R23, R23, 0x1, -R0 ;  /* 0x000000011717d824 */ /* 0x000fe200078e0a00 */
[----:B------:R-:W-:Y:S01]  /*6a10*/  ISETP.GE.AND P5, PT, R3, RZ, PT ;  /* 0x000000ff0300720c */ /* 0x000fe20003fa6270 */
[----:B------:R-:W-:Y:S01]  /*6a20*/  IMAD R3, R0, R14, R8 ;  /* 0x0000000e00037224 */ /* 0x000fe200078e0208 */
[----:B------:R0:W-:Y:S01]  /*6a30*/  STL [R1+0x16c], R2 ;  /* 0x00016c0201007387 */ /* 0x0001e20000100800 */
[----:B------:R-:W-:Y:S01]  /*6a40*/  IMAD.MOV.U32 R8, RZ, RZ, R12 ;  /* 0x000000ffff087224 */ /* 0x000fe200078e000c */
[----:B------:R-:W-:Y:S01]  /*6a50*/  LOP3.LUT R14, R10, 0x2a, RZ, 0xfc, !PT ;  /* 0x0000002a0a0e7812 */ /* 0x000fe200078efcff */
[----:B------:R-:W-:Y:S01]  /*6a60*/  @!P1 IMAD.IADD R11, R11, 0x1, -R0 ;  /* 0x000000010b0b9824 */ /* 0x000fe200078e0a00 */
[C---:B------:R-:W-:Y:S01]  /*6a70*/  ISETP.GT.U32.AND P1, PT, R0.reuse, R9, PT ;  /* 0x000000090000720c */ /* 0x040fe20003f24070 */
[----:B------:R-:W-:Y:S01]  /*6a80*/  @!P2 IMAD.MOV R20, RZ, RZ, -R20 ;  /* 0x000000ffff14a224 */ /* 0x000fe200078e0a14 */
[----:B------:R-:W-:Y:S01]  /*6a90*/  ISETP.GT.U32.AND P2, PT, R0, R3, PT ;  /* 0x000000030000720c */ /* 0x000fe20003f44070 */
[----:B------:R-:W-:-:S04]  /*6aa0*/  IMAD.HI.U32 R12, R24, R8, RZ ;  /* 0x00000008180c7227 */ /* 0x000fc800078e00ff */
[----:B0-----:R-:W-:Y:S02]  /*6ab0*/  IMAD.MOV.U32 R2, RZ, RZ, R11 ;  /* 0x000000ffff027224 */ /* 0x001fe400078e000b */
[----:B------:R-:W-:Y:S02]  /*6ac0*/  IMAD.MOV R12, RZ, RZ, -R12 ;  /* 0x000000ffff0c7224 */ /* 0x000fe400078e0a0c */
[----:B------:R-:W-:Y:S01]  /*6ad0*/  @!P6 IMAD.IADD R13, R13, 0x1, -R0 ;  /* 0x000000010d0de824 */ /* 0x000fe200078e0a00 */
[----:B------:R-:W-:Y:S01]  /*6ae0*/  ISETP.GE.AND P6, PT, R5, RZ, PT ;  /* 0x000000ff0500720c */ /* 0x000fe20003fc6270 */
[----:B------:R-:W-:Y:S01]  /*6af0*/  @!P3 IMAD.MOV R2, RZ, RZ, -R2 ;  /* 0x000000ffff02b224 */ /* 0x000fe200078e0a02 */
[----:B------:R-:W-:Y:S01]  /*6b00*/  ISETP.GE.AND P3, PT, R4, RZ, PT ;  /* 0x000000ff0400720c */ /* 0x000fe20003f66270 */
[----:B------:R-:W-:Y:S01]  /*6b10*/  IMAD R4, R0, R12, R8 ;  /* 0x0000000c00047224 */ /* 0x000fe200078e0208 */
[----:B------:R-:W-:Y:S01]  /*6b20*/  LOP3.LUT R5, R10, 0x32, RZ, 0xfc, !PT ;  /* 0x000000320a057812 */ /* 0x000fe200078efcff */
[----:B------:R-:W-:Y:S01]  /*6b30*/  @!P0 IMAD.MOV R16, RZ, RZ, -R16 ;  /* 0x000000ffff108224 */ /* 0x000fe200078e0a10 */
[C---:B------:R-:W-:Y:S01]  /*6b40*/  ISETP.GT.U32.AND P0, PT, R0.reuse, R13, PT ;  /* 0x0000000d0000720c */ /* 0x040fe20003f04070 */
[----:B------:R-:W-:Y:S01]  /*6b50*/  @!P2 IMAD.IADD R3, R3, 0x1, -R0 ;  /* 0x000000010303a824 */ /* 0x000fe200078e0a00 */
[C---:B------:R-:W-:Y:S01]  /*6b60*/  ISETP.GT.U32.AND P2, PT, R0.reuse, R4, PT ;  /* 0x000000040000720c */ /* 0x040fe20003f44070 */
[----:B------:R-:W-:Y:S01]  /*6b70*/  @!P4 IMAD.MOV R18, RZ, RZ, -R18 ;  /* 0x000000ffff12c224 */ /* 0x000fe200078e0a12 */
[----:B------:R-:W-:Y:S01]  /*6b80*/  IABS R15, R5 ;  /* 0x00000005000f7213 */ /* 0x000fe20000000000 */
[--C-:B------:R-:W-:Y:S01]  /*6b90*/  @!P1 IMAD.IADD R9, R9, 0x1, -R0.reuse ;  /* 0x0000000109099824 */ /* 0x100fe200078e0a00 */
[----:B------:R-:W-:Y:S01]  /*6ba0*/  ISETP.GT.U32.AND P4, PT, R0, R23, PT ;  /* 0x000000170000720c */ /* 0x000fe20003f84070 */
[----:B------:R-:W-:Y:S01]  /*6bb0*/  STL [R1+0x1624], R16 ;  /* 0x0016241001007387 */ /* 0x000fe20000100800 */
[----:B------:R-:W-:Y:S01]  /*6bc0*/  IABS R12, R17 ;  /* 0x00000011000c7213 */ /* 0x000fe20000000000 */
[----:B------:R-:W-:Y:S01]  /*6bd0*/  IMAD.HI.U32 R11, R24, R15, RZ ;  /* 0x0000000f180b7227 */ /* 0x000fe200078e00ff */
[----:B------:R-:W-:Y:S01]  /*6be0*/  ISETP.GT.U32.AND P1, PT, R0, R9, PT ;  /* 0x000000090000720c */ /* 0x000fe20003f24070 */
[----:B------:R-:W-:Y:S01]  /*6bf0*/  STL [R1+0x1628], R18 ;  /* 0x0016281201007387 */ /* 0x000fe20000100800 */
[----:B------:R-:W-:Y:S01]  /*6c00*/  LOP3.LUT R8, R10, 0x2c, RZ, 0xfc, !PT ;  /* 0x0000002c0a087812 */ /* 0x000fe200078efcff */
[--C-:B------:R-:W-:Y:S01]  /*6c10*/  @!P0 IMAD.IADD R13, R13, 0x1, -R0.reuse ;  /* 0x000000010d0d8824 */ /* 0x100fe200078e0a00 */
[----:B------:R-:W-:Y:S01]  /*6c20*/  ISETP.GE.AND P0, PT, R6, RZ, PT ;  /* 0x000000ff0600720c */ /* 0x000fe20003f06270 */
[----:B------:R-:W-:Y:S01]  /*6c30*/  STL [R1+0x162c], R20 ;  /* 0x00162c1401007387 */ /* 0x000fe20000100800 */
[--C-:B------:R-:W-:Y:S01]  /*6c40*/  @!P2 IMAD.IADD R4, R4, 0x1, -R0.reuse ;  /* 0x000000010404a824 */ /* 0x100fe200078e0a00 */
[C---:B------:R-:W-:Y:S01]  /*6c50*/  ISETP.GT.U32.AND P2, PT, R0.reuse, R3, PT ;  /* 0x000000030000720c */ /* 0x040fe20003f44070 */
[----:B------:R-:W-:Y:S01]  /*6c60*/  IMAD.MOV R11, RZ, RZ, -R11 ;  /* 0x000000ffff0b7224 */ /* 0x000fe200078e0a0b */
[----:B------:R0:W-:Y:S01]  /*6c70*/  STL [R1+0x110], R2 ;  /* 0x0001100201007387 */ /* 0x0001e20000100800 */
[--C-:B------:R-:W-:Y:S01]  /*6c80*/  @!P4 IMAD.IADD R23, R23, 0x1, -R0.reuse ;  /* 0x000000011717c824 */ /* 0x100fe200078e0a00 */
[----:B------:R-:W-:Y:S01]  /*6c90*/  ISETP.GE.AND P4, PT, R7, RZ, PT ;  /* 0x000000ff0700720c */ /* 0x000fe20003f86270 */
[C---:B------:R-:W-:Y:S01]  /*6ca0*/  IMAD R15, R0.reuse, R11, R15 ;  /* 0x0000000b000f7224 */ /* 0x040fe200078e020f */
[----:B------:R-:W-:Y:S01]  /*6cb0*/  IABS R11, R8 ;  /* 0x00000008000b7213 */ /* 0x000fe20000000000 */
[----:B------:R-:W-:Y:S01]  /*6cc0*/  @!P5 IMAD.MOV R23, RZ, RZ, -R23 ;  /* 0x000000ffff17d224 */ /* 0x000fe200078e0a17 */
[----:B------:R-:W-:Y:S01]  /*6cd0*/  IABS R7, R14 ;  /* 0x0000000e00077213 */ /* 0x000fe20000000000 */
[----:B------:R-:W-:Y:S01]  /*6ce0*/  @!P1 IMAD.IADD R9, R9, 0x1, -R0 ;  /* 0x0000000109099824 */ /* 0x000fe200078e0a00 */
[----:B------:R-:W-:Y:S01]  /*6cf0*/  ISETP.GT.U32.AND P5, PT, R0, R15, PT ;  /* 0x0000000f0000720c */ /* 0x000fe20003fa4070 */
[----:B0-----:R-:W-:Y:S01]  /*6d00*/  IMAD.MOV.U32 R2, RZ, RZ, R13 ;  /* 0x000000ffff027224 */ /* 0x001fe200078e000d */
[----:B------:R-:W-:Y:S01]  /*6d10*/  ISETP.GE.AND P1, PT, R5, RZ, PT ;  /* 0x000000ff0500720c */ /* 0x000fe20003f26270 */
[----:B------:R-:W-:Y:S01]  /*6d20*/  IMAD.HI.U32 R13, R24, R12, RZ ;  /* 0x0000000c180d7227 */ /* 0x000fe200078e00ff */
[----:B------:R-:W-:-:S02]  /*6d30*/  LOP3.LUT R5, R10, 0x2e, RZ, 0xfc, !PT ;  /* 0x0000002e0a057812 */ /* 0x000fc400078efcff */
[----:B------:R-:W-:Y:S01]  /*6d40*/  LOP3.LUT R18, R10, 0xe, RZ, 0xfc, !PT ;  /* 0x0000000e0a127812 */ /* 0x000fe200078efcff */
[----:B------:R-:W-:Y:S01]  /*6d50*/  IMAD.MOV R13, RZ, RZ, -R13 ;  /* 0x000000ffff0d7224 */ /* 0x000fe200078e0a0d */
[----:B------:R-:W-:Y:S01]  /*6d60*/  IABS R6, R5 ;  /* 0x0000000500067213 */ /* 0x000fe20000000000 */
[----:B------:R-:W-:Y:S01]  /*6d70*/  @!P6 IMAD.MOV R2, RZ, RZ, -R2 ;  /* 0x000000ffff02e224 */ /* 0x000fe200078e0a02 */
[C---:B------:R-:W-:Y:S01]  /*6d80*/  ISETP.GT.U32.AND P6, PT, R0.reuse, R4, PT ;  /* 0x000000040000720c */ /* 0x040fe20003fc4070 */
[----:B------:R-:W-:Y:S01]  /*6d90*/  IMAD R13, R0, R13, R12 ;  /* 0x0000000d000d7224 */ /* 0x000fe200078e020c */
[----:B------:R-:W-:Y:S01]  /*6da0*/  LOP3.LUT R20, R10, 0xa, RZ, 0xfc, !PT ;  /* 0x0000000a0a147812 */ /* 0x000fe200078efcff */
[--C-:B------:R-:W-:Y:S01]  /*6db0*/  @!P2 IMAD.IADD R3, R3, 0x1, -R0.reuse ;  /* 0x000000010303a824 */ /* 0x100fe200078e0a00 */
[----:B------:R0:W-:Y:S01]  /*6dc0*/  STL [R1+0x108], R2 ;  /* 0x0001080201007387 */ /* 0x0001e20000100800 */
[----:B------:R-:W-:Y:S01]  /*6dd0*/  @!P5 IMAD.IADD R15, R15, 0x1, -R0 ;  /* 0x000000010f0fd824 */ /* 0x000fe200078e0a00 */
[C---:B------:R-:W-:Y:S01]  /*6de0*/  ISETP.GT.U32.AND P2, PT, R0.reuse, R13, PT ;  /* 0x0000000d0000720c */ /* 0x040fe20003f44070 */
[----:B------:R-:W-:Y:S01]  /*6df0*/  @!P0 IMAD.MOV R3, RZ, RZ, -R3 ;  /* 0x000000ffff038224 */ /* 0x000fe200078e0a03 */
[----:B------:R1:W-:Y:S02]  /*6e00*/  STL [R1+0x1620], R23 ;  /* 0x0016201701007387 */ /* 0x0003e40000100800 */
[----:B------:R-:W-:-:S03]  /*6e10*/  ISETP.GT.U32.AND P5, PT, R0, R15, PT ;  /* 0x0000000f0000720c */ /* 0x000fc60003fa4070 */
[----:B------:R-:W-:Y:S01]  /*6e20*/  @!P6 IMAD.IADD R4, R4, 0x1, -R0 ;  /* 0x000000010404e824 */ /* 0x000fe200078e0a00 */
[----:B------:R-:W-:Y:S01]  /*6e30*/  ISETP.GE.AND P6, PT, R5, RZ, PT ;  /* 0x000000ff0500720c */ /* 0x000fe20003fc6270 */
[----:B0-----:R-:W-:Y:S02]  /*6e40*/  IMAD.MOV.U32 R2, RZ, RZ, R9 ;  /* 0x000000ffff027224 */ /* 0x001fe400078e0009 */
[----:B------:R-:W-:Y:S01]  /*6e50*/  IMAD.HI.U32 R9, R24, R6, RZ ;  /* 0x0000000618097227 */ /* 0x000fe200078e00ff */
[----:B-1----:R-:W-:-:S03]  /*6e60*/  LOP3.LUT R23, R10, 0xc, RZ, 0xfc, !PT ;  /* 0x0000000c0a177812 */ /* 0x002fc600078efcff */
[----:B------:R-:W-:Y:S01]  /*6e70*/  @!P2 IMAD.IADD R13, R13, 0x1, -R0 ;  /* 0x000000010d0da824 */ /* 0x000fe200078e0a00 */
[----:B------:R-:W-:Y:S01]  /*6e80*/  ISETP.GE.AND P2, PT, R8, RZ, PT ;  /* 0x000000ff0800720c */ /* 0x000fe20003f46270 */
[----:B------:R-:W-:Y:S01]  /*6e90*/  IMAD.MOV R12, RZ, RZ, -R9 ;  /* 0x000000ffff0c7224 */ /* 0x000fe200078e0a09 */
[----:B------:R-:W-:Y:S01]  /*6ea0*/  LOP3.LUT R8, R10, 0x26, RZ, 0xfc, !PT ;  /* 0x000000260a087812 */ /* 0x000fe200078efcff */
[----:B------:R-:W-:-:S04]  /*6eb0*/  IMAD.HI.U32 R9, R24, R11, RZ ;  /* 0x0000000b18097227 */ /* 0x000fc800078e00ff */
[----:B------:R-:W-:Y:S01]  /*6ec0*/  @!P4 IMAD.MOV R4, RZ, RZ, -R4 ;  /* 0x000000ffff04c224 */ /* 0x000fe200078e0a04 */
[----:B------:R-:W-:Y:S01]  /*6ed0*/  ISETP.GT.U32.AND P4, PT, R0, R13, PT ;  /* 0x0000000d0000720c */ /* 0x000fe20003f84070 */
[----:B------:R-:W-:-:S04]  /*6ee0*/  IMAD.HI.U32 R5, R24, R7, RZ ;  /* 0x0000000718057227 */ /* 0x000fc800078e00ff */
[----:B------:R-:W-:Y:S02]  /*6ef0*/  IMAD.MOV R9, RZ, RZ, -R9 ;  /* 0x000000ffff097224 */ /* 0x000fe400078e0a09 */
[----:B------:R-:W-:Y:S02]  /*6f00*/  IMAD.MOV R5, RZ, RZ, -R5 ;  /* 0x000000ffff057224 */ /* 0x000fe400078e0a05 */
[----:B------:R-:W-:Y:S01]  /*6f10*/  IMAD R11, R0, R9, R11 ;  /* 0x00000009000b7224 */ /* 0x000fe200078e020b */
[----:B------:R-:W-:Y:S01]  /*6f20*/  LOP3.LUT R9, R10, 0x28, RZ, 0xfc, !PT ;  /* 0x000000280a097812 */ /* 0x000fe200078efcff */
[C---:B------:R-:W-:Y:S02]  /*6f30*/  IMAD R6, R0.reuse, R12, R6 ;  /* 0x0000000c00067224 */ /* 0x040fe400078e0206 */
[--C-:B------:R-:W-:Y:S01]  /*6f40*/  @!P5 IMAD.IADD R15, R15, 0x1, -R0.reuse ;  /* 0x000000010f0fd824 */ /* 0x100fe200078e0a00 */
[C---:B------:R-:W-:Y:S01]  /*6f50*/  ISETP.GT.U32.AND P5, PT, R0.reuse, R11, PT ;  /* 0x0000000b0000720c */ /* 0x040fe20003fa4070 */
[C---:B------:R-:W-:Y:S01]  /*6f60*/  IMAD R7, R0.reuse, R5, R7 ;  /* 0x0000000500077224 */ /* 0x040fe200078e0207 */
[C---:B------:R-:W-:Y:S01]  /*6f70*/  ISETP.GT.U32.AND P0, PT, R0.reuse, R6, PT ;  /* 0x000000060000720c */ /* 0x040fe20003f04070 */
[----:B------:R-:W-:Y:S01]  /*6f80*/  @!P4 IMAD.IADD R13, R13, 0x1, -R0 ;  /* 0x000000010d0dc824 */ /* 0x000fe200078e0a00 */
[----:B------:R-:W-:Y:S01]  /*6f90*/  IABS R12, R9 ;  /* 0x00000009000c7213 */ /* 0x000fe20000000000 */
[----:B------:R-:W-:Y:S01]  /*6fa0*/  @!P3 IMAD.MOV R2, RZ, RZ, -R2 ;  /* 0x000000ffff02b224 */ /* 0x000fe200078e0a02 */
[----:B------:R-:W-:Y:S01]  /*6fb0*/  ISETP.GT.U32.AND P4, PT, R0, R7, PT ;  /* 0x000000070000720c */ /* 0x000fe20003f84070 */
[----:B------:R-:W-:Y:S01]  /*6fc0*/  IMAD.MOV.U32 R16, RZ, RZ, R13 ;  /* 0x000000ffff107224 */ /* 0x000fe200078e000d */
[----:B------:R-:W-:-:S02]  /*6fd0*/  IABS R5, R8 ;  /* 0x0000000800057213 */ /* 0x000fc40000000000 */
[----:B------:R0:W-:Y:S01]  /*6fe0*/  STL [R1+0xf8], R2 ;  /* 0x0000f80201007387 */ /* 0x0001e20000100800 */
[----:B------:R-:W-:Y:S02]  /*6ff0*/  ISETP.GE.AND P3, PT, R17, RZ, PT ;  /* 0x000000ff1100720c */ /* 0x000fe40003f66270 */
[--C-:B------:R-:W-:Y:S01]  /*7000*/  @!P5 IMAD.IADD R11, R11, 0x1, -R0.reuse ;  /* 0x000000010b0bd824 */ /* 0x100fe200078e0a00 */
[----:B------:R-:W-:Y:S01]  /*7010*/  STL [R1+0x1630], R3 ;  /* 0x0016300301007387 */ /* 0x000fe20000100800 */
[----:B------:R-:W-:Y:S02]  /*7020*/  @!P0 IMAD.IADD R6, R6, 0x1, -R0 ;  /* 0x0000000106068824 */ /* 0x000fe400078e0a00 */
[----:B------:R-:W-:Y:S01]  /*7030*/  IMAD.HI.U32 R13, R24, R5, RZ ;  /* 0x00000005180d7227 */ /* 0x000fe200078e00ff */
[C---:B------:R-:W-:Y:S01]  /*7040*/  ISETP.GT.U32.AND P5, PT, R0.reuse, R11, PT ;  /* 0x0000000b0000720c */ /* 0x040fe20003fa4070 */
[----:B------:R1:W-:Y:S01]  /*7050*/  STL [R1+0x1634], R4 ;  /* 0x0016340401007387 */ /* 0x0003e20000100800 */
[----:B------:R-:W-:Y:S01]  /*7060*/  ISETP.GT.U32.AND P0, PT, R0, R6, PT ;  /* 0x000000060000720c */ /* 0x000fe20003f04070 */
[----:B0-----:R-:W-:-:S02]  /*7070*/  IMAD.MOV.U32 R2, RZ, RZ, R15 ;  /* 0x000000ffff027224 */ /* 0x001fc400078e000f */
[----:B------:R-:W-:Y:S02]  /*7080*/  @!P4 IMAD.IADD R7, R7, 0x1, -R0 ;  /* 0x000000010707c824 */ /* 0x000fe400078e0a00 */
[----:B------:R-:W-:Y:S01]  /*7090*/  @!P1 IMAD.MOV R2, RZ, RZ, -R2 ;  /* 0x000000ffff029224 */ /* 0x000fe200078e0a02 */
[----:B------:R-:W-:Y:S01]  /*70a0*/  ISETP.GE.AND P1, PT, R14, RZ, PT ;  /* 0x000000ff0e00720c */ /* 0x000fe20003f26270 */
[----:B------:R-:W-:Y:S01]  /*70b0*/  IMAD.HI.U32 R14, R24, R12, RZ ;  /* 0x0000000c180e7227 */ /* 0x000fe200078e00ff */
[----:B------:R-:W-:Y:S02]  /*70c0*/  ISETP.GT.U32.AND P4, PT, R0, R7, PT ;  /* 0x000000070000720c */ /* 0x000fe40003f84070 */
[----:B------:R0:W-:Y:S01]  /*70d0*/  STL [R1+0x1638], R2 ;  /* 0x0016380201007387 */ /* 0x0001e20000100800 */
[----:B------:R-:W-:Y:S01]  /*70e0*/  IMAD.MOV R14, RZ, RZ, -R14 ;  /* 0x000000ffff0e7224 */ /* 0x000fe200078e0a0e */
[----:B-1----:R-:W-:Y:S01]  /*70f0*/  LOP3.LUT R4, R10, 0x6, RZ, 0xfc, !PT ;  /* 0x000000060a047812 */ /* 0x002fe200078efcff */
[----:B------:R-:W-:-:S02]  /*7100*/  IMAD.MOV R13, RZ, RZ, -R13 ;  /* 0x000000ffff0d7224 */ /* 0x000fc400078e0a0d */
[C---:B------:R-:W-:Y:S01]  /*7110*/  IMAD R12, R0.reuse, R14, R12 ;  /* 0x0000000e000c7224 */ /* 0x040fe200078e020c */
[----:B------:R-:W-:Y:S01]  /*7120*/  IABS R29, R4 ;  /* 0x00000004001d7213 */ /* 0x000fe20000000000 */
[----:B------:R-:W-:Y:S01]  /*7130*/  IMAD R5, R0, R13, R5 ;  /* 0x0000000d00057224 */ /* 0x000fe200078e0205 */
[----:B------:R-:W-:Y:S01]  /*7140*/  LOP3.LUT R13, R10, 0x20, RZ, 0xfc, !PT ;  /* 0x000000200a0d7812 */ /* 0x000fe200078efcff */
[--C-:B------:R-:W-:Y:S01]  /*7150*/  @!P5 IMAD.IADD R11, R11, 0x1, -R0.reuse ;  /* 0x000000010b0bd824 */ /* 0x100fe200078e0a00 */
[----:B------:R-:W-:Y:S01]  /*7160*/  ISETP.GT.U32.AND P5, PT, R0, R12, PT ;  /* 0x0000000c0000720c */ /* 0x000fe20003fa4070 */
[--C-:B------:R-:W-:Y:S01]  /*7170*/  @!P0 IMAD.IADD R6, R6, 0x1, -R0.reuse ;  /* 0x0000000106068824 */ /* 0x100fe200078e0a00 */
[----:B------:R-:W-:Y:S01]  /*7180*/  ISETP.GE.AND P0, PT, R8, RZ, PT ;  /* 0x000000ff0800720c */ /* 0x000fe20003f06270 */
[----:B------:R-:W-:Y:S01]  /*7190*/  @!P4 IMAD.IADD R7, R7, 0x1, -R0 ;  /* 0x000000010707c824 */ /* 0x000fe200078e0a00 */
[----:B------:R-:W-:Y:S01]  /*71a0*/  ISETP.GT.U32.AND P4, PT, R0, R5, PT ;  /* 0x000000050000720c */ /* 0x000fe20003f84070 */
[----:B------:R-:W-:Y:S01]  /*71b0*/  @!P3 IMAD.MOV R16, RZ, RZ, -R16 ;  /* 0x000000ffff10b224 */ /* 0x000fe200078e0a10 */
[----:B------:R-:W-:Y:S01]  /*71c0*/  ISETP.GE.AND P3, PT, R9, RZ, PT ;  /* 0x000000ff0900720c */ /* 0x000fe20003f66270 */
[----:B------:R-:W-:Y:S01]  /*71d0*/  IMAD.MOV.U32 R3, RZ, RZ, R6 ;  /* 0x000000ffff037224 */ /* 0x000fe200078e0006 */
[C---:B------:R-:W-:Y:S01]  /*71e0*/  LOP3.LUT R9, R10.reuse, 0x24, RZ, 0xfc, !PT ;  /* 0x000000240a097812 */ /* 0x040fe200078efcff */
[----:B0-----:R-:W-:Y:S01]  /*71f0*/  IMAD.MOV.U32 R2, RZ, RZ, R11 ;  /* 0x000000ffff027224 */ /* 0x001fe200078e000b */
[----:B------:R-:W-:Y:S01]  /*7200*/  LOP3.LUT R8, R10, 0x22, RZ, 0xfc, !PT ;  /* 0x000000220a087812 */ /* 0x000fe200078efcff */
[----:B------:R-:W-:Y:S01]  /*7210*/  @!P6 IMAD.MOV R3, RZ, RZ, -R3 ;  /* 0x000000ffff03e224 */ /* 0x000fe200078e0a03 */
[----:B------:R-:W-:Y:S01]  /*7220*/  ISETP.GE.AND P6, PT, R9, RZ, PT ;  /* 0x000000ff0900720c */ /* 0x000fe20003fc6270 */
[----:B------:R-:W-:Y:S01]  /*7230*/  @!P2 IMAD.MOV R2, RZ, RZ, -R2 ;  /* 0x000000ffff02a224 */ /* 0x000fe200078e0a02 */
[----:B------:R-:W-:Y:S01]  /*7240*/  IABS R9, R9 ;  /* 0x0000000900097213 */ /* 0x000fe20000000000 */
[--C-:B------:R-:W-:Y:S01]  /*7250*/  @!P5 IMAD.IADD R12, R12, 0x1, -R0.reuse ;  /* 0x000000010c0cd824 */ /* 0x100fe200078e0a00 */
[----:B------:R0:W-:Y:S01]  /*7260*/  STL [R1+0x1c], R16 ;  /* 0x00001c1001007387 */ /* 0x0001e20000100800 */
[----:B------:R-:W-:Y:S01]  /*7270*/  ISETP.GE.AND P2, PT, R8, RZ, PT ;  /* 0x000000ff0800720c */ /* 0x000fe20003f46270 */
[----:B------:R-:W-:Y:S01]  /*7280*/  @!P4 IMAD.IADD R5, R5, 0x1, -R0 ;  /* 0x000000010505c824 */ /* 0x000fe200078e0a00 */
[----:B------:R-:W-:Y:S01]  /*7290*/  IABS R8, R8 ;  /* 0x0000000800087213 */ /* 0x000fe20000000000 */
[----:B------:R1:W-:Y:S01]  /*72a0*/  STL [R1+0x34], R3 ;  /* 0x0000340301007387 */ /* 0x0003e20000100800 */
[----:B------:R-:W-:-:S02]  /*72b0*/  ISETP.GT.U32.AND P5, PT, R0, R12, PT ;  /* 0x0000000c0000720c */ /* 0x000fc40003fa4070 */
[----:B------:R-:W-:Y:S01]  /*72c0*/  ISETP.GT.U32.AND P4, PT, R0, R5, PT ;  /* 0x000000050000720c */ /* 0x000fe20003f84070 */
[----:B------:R2:W-:Y:S01]  /*72d0*/  STL [R1+0x3c], R2 ;  /* 0x00003c0201007387 */ /* 0x0005e20000100800 */
[----:B------:R-:W-:Y:S01]  /*72e0*/  IMAD.HI.U32 R11, R24, R8, RZ ;  /* 0x00000008180b7227 */ /* 0x000fe200078e00ff */
[C---:B------:R-:W-:Y:S02]  /*72f0*/  LOP3.LUT R6, R10.reuse, 0x1e, RZ, 0xfc, !PT ;  /* 0x0000001e0a067812 */ /* 0x040fe400078efcff */
[C---:B0-----:R-:W-:Y:S01]  /*7300*/  LOP3.LUT R16, R10.reuse, 0x8, RZ, 0xfc, !PT ;  /* 0x000000080a107812 */ /* 0x041fe200078efcff */
[----:B------:R-:W-:Y:S01]  /*7310*/  IMAD.MOV R11, RZ, RZ, -R11 ;  /* 0x000000ffff0b7224 */ /* 0x000fe200078e0a0b */
[----:B------:R-:W-:Y:S02]  /*7320*/  IABS R14, R6 ;  /* 0x00000006000e7213 */ /* 0x000fe40000000000 */
[----:B-1----:R-:W-:Y:S01]  /*7330*/  LOP3.LUT R3, R10, 0x4, RZ, 0xfc, !PT ;  /* 0x000000040a037812 */ /* 0x002fe200078efcff */
[----:B------:R-:W-:-:S02]  /*7340*/  IMAD R11, R0, R11, R8 ;  /* 0x0000000b000b7224 */ /* 0x000fc400078e0208 */
[----:B--2---:R-:W-:Y:S02]  /*7350*/  IMAD.MOV.U32 R2, RZ, RZ, R7 ;  /* 0x000000ffff027224 */ /* 0x004fe400078e0007 */
[----:B------:R-:W-:-:S04]  /*7360*/  IMAD.HI.U32 R7, R24, R9, RZ ;  /* 0x0000000918077227 */ /* 0x000fc800078e00ff */
[----:B------:R-:W-:Y:S02]  /*7370*/  IMAD.MOV R7, RZ, RZ, -R7 ;  /* 0x000000ffff077224 */ /* 0x000fe400078e0a07 */
[----:B------:R-:W-:Y:S01]  /*7380*/  @!P1 IMAD.MOV R2, RZ, RZ, -R2 ;  /* 0x000000ffff029224 */ /* 0x000fe200078e0a02 */
[----:B------:R-:W-:Y:S01]  /*7390*/  ISETP.GE.AND P1, PT, R13, RZ, PT ;  /* 0x000000ff0d00720c */ /* 0x000fe20003f26270 */
[----:B------:R-:W-:Y:S01]  /*73a0*/  IMAD R9, R0, R7, R9 ;  /* 0x0000000700097224 */ /* 0x000fe200078e0209 */
[----:B------:R-:W-:Y:S01]  /*73b0*/  IABS R13, R13 ;  /* 0x0000000d000d7213 */ /* 0x000fe20000000000 */
[--C-:B------:R-:W-:Y:S01]  /*73c0*/  @!P5 IMAD.IADD R12, R12, 0x1, -R0.reuse ;  /* 0x000000010c0cd824 */ /* 0x100fe200078e0a00 */
[----:B------:R0:W-:Y:S01]  /*73d0*/  STL [R1+0x70], R2 ;  /* 0x0000700201007387 */ /* 0x0001e20000100800 */
[----:B------:R-:W-:Y:S01]  /*73e0*/  @!P4 IMAD.IADD R5, R5, 0x1, -R0 ;  /* 0x000000010505c824 */ /* 0x000fe200078e0a00 */
[----:B------:R-:W-:Y:S01]  /*73f0*/  ISETP.GT.U32.AND P5, PT, R0, R9, PT ;  /* 0x000000090000720c */ /* 0x000fe20003fa4070 */
[----:B------:R-:W-:Y:S01]  /*7400*/  IMAD.HI.U32 R15, R24, R13, RZ ;  /* 0x0000000d180f7227 */ /* 0x000fe200078e00ff */
[----:B------:R-:W-:-:S03]  /*7410*/  ISETP.GT.U32.AND P4, PT, R0, R11, PT ;  /* 0x0000000b0000720c */ /* 0x000fc60003f84070 */
[----:B------:R-:W-:Y:S02]  /*7420*/  IMAD.MOV R15, RZ, RZ, -R15 ;  /* 0x000000ffff0f7224 */ /* 0x000fe400078e0a0f */
[----:B------:R-:W-:-:S04]  /*7430*/  IMAD.HI.U32 R7, R24, R14, RZ ;  /* 0x0000000e18077227 */ /* 0x000fc800078e00ff */
[C---:B------:R-:W-:Y:S02]  /*7440*/  IMAD R13, R0.reuse, R15, R13 ;  /* 0x0000000f000d7224 */ /* 0x040fe400078e020d */
[--C-:B------:R-:W-:Y:S02]  /*7450*/  @!P5 IMAD.IADD R9, R9, 0x1, -R0.reuse ;  /* 0x000000010909d824 */ /* 0x100fe400078e0a00 */
[----:B------:R-:W-:Y:S01]  /*7460*/  IMAD.MOV R7, RZ, RZ, -R7 ;  /* 0x000000ffff077224 */ /* 0x000fe200078e0a07 */
[C---:B------:R-:W-:Y:S01]  /*7470*/  ISETP.GT.U32.AND P5, PT, R0.reuse, R13, PT ;  /* 0x0000000d0000720c */ /* 0x040fe20003fa4070 */
[----:B------:R-:W-:Y:S01]  /*7480*/  @!P4 IMAD.IADD R11, R11, 0x1, -R0 ;  /* 0x000000010b0bc824 */ /* 0x000fe200078e0a00 */
[----:B------:R-:W-:Y:S01]  /*7490*/  ISETP.GT.U32.AND P4, PT, R0, R9, PT ;  /* 0x000000090000720c */ /* 0x000fe20003f84070 */
[----:B0-----:R-:W-:Y:S01]  /*74a0*/  IMAD.MOV.U32 R2, RZ, RZ, R12 ;  /* 0x000000ffff027224 */ /* 0x001fe200078e000c */
[----:B------:R-:W-:Y:S01]  /*74b0*/  LOP3.LUT R12, R10, 0x1a, RZ, 0xfc, !PT ;  /* 0x0000001a0a0c7812 */ /* 0x000fe200078efcff */
[----:B------:R-:W-:Y:S01]  /*74c0*/  IMAD R14, R0, R7, R14 ;  /* 0x00000007000e7224 */ /* 0x000fe200078e020e */
[----:B------:R-:W-:Y:S01]  /*74d0*/  LOP3.LUT R7, R10, 0x1c, RZ, 0xfc, !PT ;  /* 0x0000001c0a077812 */ /* 0x000fe200078efcff */
[----:B------:R-:W-:Y:S01]  /*74e0*/  @!P3 IMAD.MOV R2, RZ, RZ, -R2 ;  /* 0x000000ffff02b224 */ /* 0x000fe200078e0a02 */
[----:B------:R-:W-:-:S02]  /*74f0*/  IABS R17, R12 ;  /* 0x0000000c00117213 */ /* 0x000fc40000000000 */
[----:B------:R-:W-:Y:S02]  /*7500*/  IABS R15, R7 ;  /* 0x00000007000f7213 */ /* 0x000fe40000000000 */
[----:B------:R0:W-:Y:S01]  /*7510*/  STL [R1+0x38], R2 ;  /* 0x0000380201007387 */ /* 0x0001e20000100800 */
[--C-:B------:R-:W-:Y:S01]  /*7520*/  @!P5 IMAD.IADD R13, R13, 0x1, -R0.reuse ;  /* 0x000000010d0dd824 */ /* 0x100fe200078e0a00 */
[C---:B------:R-:W-:Y:S01]  /*7530*/  ISETP.GT.U32.AND P5, PT, R0.reuse, R11, PT ;  /* 0x0000000b0000720c */ /* 0x040fe20003fa4070 */
[----:B------:R-:W-:Y:S01]  /*7540*/  @!P4 IMAD.IADD R9, R9, 0x1, -R0 ;  /* 0x000000010909c824 */ /* 0x000fe200078e0a00 */
[----:B------:R-:W-:Y:S01]  /*7550*/  ISETP.GT.U32.AND P4, PT, R0, R14, PT ;  /* 0x0000000e0000720c */ /* 0x000fe20003f84070 */
[----:B------:R-:W-:Y:S01]  /*7560*/  IMAD.HI.U32 R8, R24, R17, RZ ;  /* 0x0000001118087227 */ /* 0x000fe200078e00ff */
[----:B------:R-:W-:-:S03]  /*7570*/  ISETP.GE.AND P3, PT, R6, RZ, PT ;  /* 0x000000ff0600720c */ /* 0x000fc60003f66270 */
[----:B------:R-:W-:Y:S02]  /*7580*/  IMAD.MOV R8, RZ, RZ, -R8 ;  /* 0x000000ffff087224 */ /* 0x000fe400078e0a08 */
[----:B0-----:R-:W-:Y:S02]  /*7590*/  IMAD.MOV.U32 R2, RZ, RZ, R5 ;  /* 0x000000ffff027224 */ /* 0x001fe400078e0005 */
[----:B------:R-:W-:-:S04]  /*75a0*/  IMAD.HI.U32 R5, R24, R15, RZ ;  /* 0x0000000f18057227 */ /* 0x000fc800078e00ff */
[----:B------:R-:W-:Y:S02]  /*75b0*/  IMAD.MOV R5, RZ, RZ, -R5 ;  /* 0x000000ffff057224 */ /* 0x000fe400078e0a05 */
[----:B------:R-:W-:Y:S02]  /*75c0*/  @!P5 IMAD.IADD R11, R11, 0x1, -R0 ;  /* 0x000000010b0bd824 */ /* 0x000fe400078e0a00 */
[C---:B------:R-:W-:Y:S02]  /*75d0*/  IMAD R15, R0.reuse, R5, R15 ;  /* 0x00000005000f7224 */ /* 0x040fe400078e020f */
[C---:B------:R-:W-:Y:S02]  /*75e0*/  IMAD R17, R0.reuse, R8, R17 ;  /* 0x0000000800117224 */ /* 0x040fe400078e0211 */
[----:B------:R-:W-:Y:S01]  /*75f0*/  @!P0 IMAD.MOV R2, RZ, RZ, -R2 ;  /* 0x000000ffff028224 */ /* 0x000fe200078e0a02 */
[----:B------:R-:W-:Y:S01]  /*7600*/  ISETP.GT.U32.AND P5, PT, R0, R15, PT ;  /* 0x0000000f0000720c */ /* 0x000fe20003fa4070 */
[----:B------:R-:W-:Y:S01]  /*7610*/  @!P4 IMAD.IADD R14, R14, 0x1, -R0 ;  /* 0x000000010e0ec824 */ /* 0x000fe200078e0a00 */
[----:B------:R-:W-:Y:S01]  /*7620*/  ISETP.GT.U32.AND P0, PT, R0, R13, PT ;  /* 0x0000000d0000720c */ /* 0x000fe20003f04070 */
[----:B------:R-:W-:Y:S01]  /*7630*/  IMAD.HI.U32 R6, R24, R21, RZ ;  /* 0x0000001518067227 */ /* 0x000fe200078e00ff */
[----:B------:R-:W-:Y:S01]  /*7640*/  ISETP.GT.U32.AND P4, PT, R0, R17, PT ;  /* 0x000000110000720c */ /* 0x000fe20003f84070 */
[----:B------:R0:W-:Y:S02]  /*7650*/  STL [R1+0x24], R2 ;  /* 0x0000240201007387 */ /* 0x0001e40000100800 */
[----:B------:R-:W-:-:S02]  /*7660*/  IMAD.MOV R6, RZ, RZ, -R6 ;  /* 0x000000ffff067224 */ /* 0x000fc400078e0a06 */
[----:B------:R-:W-:-:S04]  /*7670*/  IMAD.HI.U32 R5, R24, R22, RZ ;  /* 0x0000001618057227 */ /* 0x000fc800078e00ff */
[----:B------:R-:W-:Y:S01]  /*7680*/  IMAD R21, R0, R6, R21 ;  /* 0x0000000600157224 */ /* 0x000fe200078e0215 */
[----:B0-----:R-:W-:Y:S01]  /*7690*/  LOP3.LUT R2, R10, 0x14, RZ, 0xfc, !PT ;  /* 0x000000140a027812 */ /* 0x001fe200078efcff */
[--C-:B------:R-:W-:Y:S02]  /*76a0*/  @!P5 IMAD.IADD R15, R15, 0x1, -R0.reuse ;  /* 0x000000010f0fd824 */ /* 0x100fe400078e0a00 */
[--C-:B------:R-:W-:Y:S01]  /*76b0*/  @!P0 IMAD.IADD R13, R13, 0x1, -R0.reuse ;  /* 0x000000010d0d8824 */ /* 0x100fe200078e0a00 */
[----:B------:R-:W-:Y:S01]  /*76c0*/  IABS R19, R2 ;  /* 0x0000000200137213 */ /* 0x000fe20000000000 */
[----:B------:R-:W-:Y:S01]  /*76d0*/  @!P4 IMAD.IADD R17, R17, 0x1, -R0 ;  /* 0x000000011111c824 */ /* 0x000fe200078e0a00 */
[----:B------:R-:W-:Y:S01]  /*76e0*/  ISETP.GE.AND P0, PT, R7, RZ, PT ;  /* 0x000000ff0700720c */ /* 0x000fe20003f06270 */
[----:B------:R-:W-:Y:S01]  /*76f0*/  @!P6 IMAD.MOV R9, RZ, RZ, -R9 ;  /* 0x000000ffff09e224 */ /* 0x000fe200078e0a09 */
[C---:B------:R-:W-:Y:S01]  /*7700*/  ISETP.GT.U32.AND P5, PT, R0.reuse, R21, PT ;  /* 0x000000150000720c */ /* 0x040fe20003fa4070 */
[----:B------:R-:W-:Y:S01]  /*7710*/  IMAD.MOV R5, RZ, RZ, -R5 ;  /* 0x000000ffff057224 */ /* 0x000fe200078e0a05 */
[----:B------:R-:W-:Y:S01]  /*7720*/  ISETP.GT.U32.AND P6, PT, R0, R15, PT ;  /* 0x0000000f0000720c */ /* 0x000fe20003fc4070 */
[----:B------:R-:W-:Y:S01]  /*7730*/  IMAD.HI.U32 R7, R24, R19, RZ ;  /* 0x0000001318077227 */ /* 0x000fe200078e00ff */
[----:B------:R-:W-:Y:S01]  /*7740*/  STL [R1+0x58], R2 ;  /* 0x0000580201007387 */ /* 0x000fe20000100800 */
[----:B------:R-:W-:-:S02]  /*7750*/  ISETP.GT.U32.AND P4, PT, R0, R14, PT ;  /* 0x0000000e0000720c */ /* 0x000fc40003f84070 */
[----:B------:R-:W-:Y:S01]  /*7760*/  @!P2 IMAD.MOV R11, RZ, RZ, -R11 ;  /* 0x000000ffff0ba224 */ /* 0x000fe200078e0a0b */
[----:B------:R0:W-:Y:S01]  /*7770*/  STL [R1+0x1684], R25 ;  /* 0x0016841901007387 */ /* 0x0001e20000100800 */
[C---:B------:R-:W-:Y:S01]  /*7780*/  IMAD R22, R0.reuse, R5, R22 ;  /* 0x0000000500167224 */ /* 0x040fe200078e0216 */
[C---:B------:R-:W-:Y:S01]  /*7790*/  ISETP.GT.U32.AND P2, PT, R0.reuse, R17, PT ;  /* 0x000000110000720c */ /* 0x040fe20003f44070 */
[----:B------:R-:W-:Y:S01]  /*77a0*/  IMAD.MOV R7, RZ, RZ, -R7 ;  /* 0x000000ffff077224 */ /* 0x000fe200078e0a07 */
[----:B------:R-:W-:Y:S01]  /*77b0*/  IABS R5, R25 ;  /* 0x0000001900057213 */ /* 0x000fe20000000000 */
[----:B------:R1:W-:Y:S01]  /*77c0*/  STL [R1+0x163c], R9 ;  /* 0x00163c0901007387 */ /* 0x0003e20000100800 */
[--C-:B------:R-:W-:Y:S02]  /*77d0*/  @!P5 IMAD.IADD R21, R21, 0x1, -R0.reuse ;  /* 0x000000011515d824 */ /* 0x100fe400078e0a00 */
[----:B------:R-:W-:Y:S01]  /*77e0*/  IMAD R19, R0, R7, R19 ;  /* 0x0000000700137224 */ /* 0x000fe200078e0213 */
[----:B------:R-:W-:Y:S01]  /*77f0*/  IABS R7, R18 ;  /* 0x0000001200077213 */ /* 0x000fe20000000000 */
[----:B------:R-:W-:Y:S01]  /*7800*/  IMAD.HI.U32 R8, R24, R5, RZ ;  /* 0x0000000518087227 */ /* 0x000fe200078e00ff */
[----:B------:R-:W-:Y:S01]  /*7810*/  ISETP.GT.U32.AND P5, PT, R0, R21, PT ;  /* 0x000000150000720c */ /* 0x000fe20003fa4070 */
[----:B------:R2:W-:Y:S01]  /*7820*/  STL [R1+0x1640], R11 ;  /* 0x0016400b01007387 */ /* 0x0005e20000100800 */
[----:B0-----:R-:W-:Y:S01]  /*7830*/  IABS R25, R3 ;  /* 0x0000000300197213 */ /* 0x001fe20000000000 */
[----:B------:R-:W-:Y:S01]  /*7840*/  @!P6 IMAD.IADD R15, R15, 0x1, -R0 ;  /* 0x000000010f0fe824 */ /* 0x000fe200078e0a00 */
[----:B-1----:R-:W-:Y:S01]  /*7850*/  LOP3.LUT R9, R10, 0x10, RZ, 0xfc, !PT ;  /* 0x000000100a097812 */ /* 0x002fe200078efcff */
[----:B------:R-:W-:Y:S01]  /*7860*/  IMAD.MOV R8, RZ, RZ, -R8 ;  /* 0x000000ffff087224 */ /* 0x000fe200078e0a08 */
[C---:B------:R-:W-:Y:S01]  /*7870*/  ISETP.GT.U32.AND P6, PT, R0.reuse, R19, PT ;  /* 0x000000130000720c */ /* 0x040fe20003fc4070 */
[----:B------:R-:W-:Y:S01]  /*7880*/  @!P2 IMAD.IADD R17, R17, 0x1, -R0 ;  /* 0x000000011111a824 */ /* 0x000fe200078e0a00 */
[----:B------:R-:W-:Y:S01]  /*7890*/  IABS R6, R9 ;  /* 0x0000000900067213 */ /* 0x000fe20000000000 */
[----:B------:R-:W-:Y:S01]  /*78a0*/  IMAD R5, R0, R8, R5 ;  /* 0x0000000800057224 */ /* 0x000fe200078e0205 */
[----:B------:R-:W-:Y:S01]  /*78b0*/  ISETP.GE.AND P2, PT, R12, RZ, PT ;  /* 0x000000ff0c00720c */ /* 0x000fe20003f46270 */
[----:B------:R-:W-:-:S04]  /*78c0*/  IMAD.HI.U32 R12, R24, R7, RZ ;  /* 0x00000007180c7227 */ /* 0x000fc800078e00ff */
[----:B------:R-:W-:-:S04]  /*78d0*/  IMAD.HI.U32 R26, R24, R6, RZ ;  /* 0x00000006181a7227 */ /* 0x000fc800078e00ff */
[----:B------:R-:W-:Y:S01]  /*78e0*/  IMAD.MOV R8, RZ, RZ, -R26 ;  /* 0x000000ffff087224 */ /* 0x000fe200078e0a1a */
[----:B------:R-:W-:Y:S01]  /*78f0*/  IABS R26, R23 ;  /* 0x00000017001a7213 */ /* 0x000fe20000000000 */
[----:B------:R-:W-:Y:S02]  /*7900*/  IMAD.MOV R12, RZ, RZ, -R12 ;  /* 0x000000ffff0c7224 */ /* 0x000fe400078e0a0c */
[----:B------:R-:W-:Y:S02]  /*7910*/  IMAD R6, R0, R8, R6 ;  /* 0x0000000800067224 */ /* 0x000fe400078e0206 */
[----:B------:R-:W-:Y:S02]  /*7920*/  IMAD.MOV.U32 R8, RZ, RZ, R26 ;  /* 0x000000ffff087224 */ /* 0x000fe400078e001a */
[----:B------:R-:W-:Y:S01]  /*7930*/  @!P6 IMAD.IADD R19, R19, 0x1, -R0 ;  /* 0x000000011313e824 */ /* 0x000fe200078e0a00 */
[----:B------:R-:W-:Y:S01]  /*7940*/  ISETP.GE.AND P6, PT, R28, RZ, PT ;  /* 0x000000ff1c00720c */ /* 0x000fe20003fc6270 */
[----:B------:R-:W-:Y:S01]  /*7950*/  IMAD R7, R0, R12, R7 ;  /* 0x0000000c00077224 */ /* 0x000fe200078e0207 */
[----:B------:R-:W-:Y:S01]  /*7960*/  IABS R12, R20 ;  /* 0x00000014000c7213 */ /* 0x000fe20000000000 */
[----:B------:R-:W-:Y:S01]  /*7970*/  IMAD.HI.U32 R26, R24, R8, RZ ;  /* 0x00000008181a7227 */ /* 0x000fe200078e00ff */
[----:B------:R-:W-:-:S03]  /*7980*/  IABS R28, R16 ;  /* 0x00000010001c7213 */ /* 0x000fc60000000000 */
[----:B------:R-:W-:Y:S01]  /*7990*/  @!P5 IMAD.IADD R21, R21, 0x1, -R0 ;  /* 0x000000011515d824 */ /* 0x000fe200078e0a00 */
[----:B------:R-:W-:Y:S01]  /*79a0*/  ISETP.GE.AND P5, PT, R27, RZ, PT ;  /* 0x000000ff1b00720c */ /* 0x000fe20003fa6270 */
[----:B------:R-:W-:Y:S02]  /*79b0*/  IMAD.MOV R27, RZ, RZ, -R26 ;  /* 0x000000ffff1b7224 */ /* 0x000fe400078e0a1a */
[----:B------:R-:W-:-:S04]  /*79c0*/  IMAD.HI.U32 R2, R24, R12, RZ ;  /* 0x0000000c18027227 */ /* 0x000fc800078e00ff */
[----:B------:R-:W-:Y:S02]  /*79d0*/  IMAD.MOV.U32 R26, RZ, RZ, R28 ;  /* 0x000000ffff1a7224 */ /* 0x000fe400078e001c */
[----:B------:R-:W-:Y:S02]  /*79e0*/  IMAD R8, R0, R27, R8 ;  /* 0x0000001b00087224 */ /* 0x000fe400078e0208 */
[----:B--2---:R-:W-:Y:S01]  /*79f0*/  IMAD.MOV R11, RZ, RZ, -R2 ;  /* 0x000000ffff0b7224 */ /* 0x004fe200078e0a02 */
[----:B------:R-:W-:Y:S01]  /*7a00*/  LOP3.LUT R2, R10, 0x2, RZ, 0xfc, !PT ;  /* 0x000000020a027812 */ /* 0x000fe200078efcff */
[----:B------:R-:W-:-:S04]  /*7a10*/  IMAD.HI.U32 R27, R24, R26, RZ ;  /* 0x0000001a181b7227 */ /* 0x000fc800078e00ff */
[----:B------:R-:W-:Y:S01]  /*7a20*/  @!P4 IMAD.IADD R14, R14, 0x1, -R0 ;  /* 0x000000010e0ec824 */ /* 0x000fe200078e0a00 */
[C---:B------:R-:W-:Y:S01]  /*7a30*/  ISETP.GT.U32.AND P4, PT, R0.reuse, R22, PT ;  /* 0x000000160000720c */ /* 0x040fe20003f84070 */
[----:B------:R-:W-:Y:S02]  /*7a40*/  IMAD R10, R0, R11, R12 ;  /* 0x0000000b000a7224 */ /* 0x000fe400078e020c */
[----:B------:R-:W-:Y:S02]  /*7a50*/  IMAD.MOV R27, RZ, RZ, -R27 ;  /* 0x000000ffff1b7224 */ /* 0x000fe400078e0a1b */
[----:B------:R-:W-:-:S04]  /*7a60*/  IMAD.HI.U32 R11, R24, R25, RZ ;  /* 0x00000019180b7227 */ /* 0x000fc800078e00ff */
[----:B------:R-:W-:Y:S02]  /*7a70*/  @!P1 IMAD.MOV R13, RZ, RZ, -R13 ;  /* 0x000000ffff0d9224 */ /* 0x000fe400078e0a0d */
[----:B------:R-:W-:Y:S02]  /*7a80*/  @!P3 IMAD.MOV R14, RZ, RZ, -R14 ;  /* 0x000000ffff0eb224 */ /* 0x000fe400078e0a0e */
[C---:B------:R-:W-:Y:S02]  /*7a90*/  IMAD R12, R0.reuse, R27, R26 ;  /* 0x0000001b000c7224 */ /* 0x040fe400078e021a */
[----:B------:R-:W-:Y:S02]  /*7aa0*/  @!P0 IMAD.MOV R15, RZ, RZ, -R15 ;  /* 0x000000ffff0f8224 */ /* 0x000fe400078e0a0f */
[----:B------:R-:W-:Y:S01]  /*7ab0*/  @!P2 IMAD.MOV R17, RZ, RZ, -R17 ;  /* 0x000000ffff11a224 */ /* 0x000fe200078e0a11 */
[----:B------:R-:W-:Y:S01]  /*7ac0*/  ISETP.GT.U32.AND P3, PT, R0, R19, PT ;  /* 0x000000130000720c */ /* 0x000fe20003f64070 */
[----:B------:R-:W-:Y:S01]  /*7ad0*/  IMAD.MOV R27, RZ, RZ, -R11 ;  /* 0x000000ffff1b7224 */ /* 0x000fe200078e0a0b */
[----:B------:R-:W-:Y:S01]  /*7ae0*/  IABS R26, R2 ;  /* 0x00000002001a7213 */ /* 0x000fe20000000000 */
[----:B------:R-:W2:Y:S01]  /*7af0*/  LDL.LU R11, [R1+0x58] ;  /* 0x00005800010b7983 */ /* 0x000ea20000300800 */
[----:B------:R-:W-:-:S02]  /*7b00*/  @!P5 IMAD.MOV R21, RZ, RZ, -R21 ;  /* 0x000000ffff15d224 */ /* 0x000fc400078e0a15 */
[--C-:B------:R-:W-:Y:S01]  /*7b10*/  @!P4 IMAD.IADD R22, R22, 0x1, -R0.reuse ;  /* 0x000000011616c824 */ /* 0x100fe200078e0a00 */
[----:B------:R-:W-:Y:S01]  /*7b20*/  STL [R1+0x1644], R13 ;  /* 0x0016440d01007387 */ /* 0x000fe20000100800 */
[C---:B------:R-:W-:Y:S01]  /*7b30*/  IMAD R27, R0.reuse, R27, R25 ;  /* 0x0000001b001b7224 */ /* 0x040fe200078e0219 */
[----:B------:R-:W-:Y:S01]  /*7b40*/  ISETP.GT.U32.AND P5, PT, R0, R8, PT ;  /* 0x000000080000720c */ /* 0x000fe20003fa4070 */
[----:B------:R-:W-:Y:S01]  /*7b50*/  IMAD.HI.U32 R28, R24, R29, RZ ;  /* 0x0000001d181c7227 */ /* 0x000fe200078e00ff */
[----:B------:R-:W-:Y:S01]  /*7b60*/  STL [R1+0x1648], R14 ;  /* 0x0016480e01007387 */ /* 0x000fe20000100800 */
[C---:B------:R-:W-:Y:S02]  /*7b70*/  ISETP.GT.U32.AND P4, PT, R0.reuse, R5, PT ;  /* 0x000000050000720c */ /* 0x040fe40003f84070 */
[----:B------:R-:W-:Y:S01]  /*7b80*/  @!P3 IMAD.IADD R19, R19, 0x1, -R0 ;  /* 0x000000011313b824 */ /* 0x000fe200078e0a00 */
[----:B------:R-:W-:Y:S01]  /*7b90*/  STL [R1+0x164c], R15 ;  /* 0x00164c0f01007387 */ /* 0x000fe20000100800 */
[----:B------:R-:W-:Y:S01]  /*7ba0*/  ISETP.GT.U32.AND P1, PT, R0, R22, PT ;  /* 0x000000160000720c */ /* 0x000fe20003f24070 */
[----:B------:R-:W-:-:S02]  /*7bb0*/  IMAD.MOV R28, RZ, RZ, -R28 ;  /* 0x000000ffff1c7224 */ /* 0x000fc400078e0a1c */
[----:B------:R-:W-:Y:S01]  /*7bc0*/  STL [R1+0x1650], R17 ;  /* 0x0016501101007387 */ /* 0x000fe20000100800 */
[C---:B------:R-:W-:Y:S01]  /*7bd0*/  ISETP.GT.U32.AND P3, PT, R0.reuse, R12, PT ;  /* 0x0000000c0000720c */ /* 0x040fe20003f64070 */
[----:B------:R-:W-:Y:S02]  /*7be0*/  IMAD R29, R0, R28, R29 ;  /* 0x0000001c001d7224 */ /* 0x000fe400078e021d */
[----:B------:R-:W3:Y:S01]  /*7bf0*/  LDL.LU R25, [R1+0x1684] ;  /* 0x0016840001197983 */ /* 0x000ee20000300800 */
[--C-:B------:R-:W-:Y:S02]  /*7c00*/  @!P5 IMAD.IADD R8, R8, 0x1, -R0.reuse ;  /* 0x000000010808d824 */ /* 0x100fe400078e0a00 */
[--C-:B------:R-:W-:Y:S01]  /*7c10*/  @!P4 IMAD.IADD R5, R5, 0x1, -R0.reuse ;  /* 0x000000010505c824 */ /* 0x100fe200078e0a00 */
[----:B------:R-:W-:Y:S01]  /*7c20*/  STL [R1+0x1654], R21 ;  /* 0x0016541501007387 */ /* 0x000fe20000100800 */
[----:B------:R-:W-:Y:S01]  /*7c30*/  ISETP.GT.U32.AND P4, PT, R0, R6, PT ;  /* 0x000000060000720c */ /* 0x000fe20003f84070 */
[----:B------:R-:W-:-:S02]  /*7c40*/  @!P1 IMAD.IADD R22, R22, 0x1, -R0 ;  /* 0x0000000116169824 */ /* 0x000fc400078e0a00 */
[----:B------:R-:W-:Y:S02]  /*7c50*/  IMAD.MOV.U32 R28, RZ, RZ, R26 ;  /* 0x000000ffff1c7224 */ /* 0x000fe400078e001a */
[----:B------:R-:W-:Y:S01]  /*7c60*/  @!P3 IMAD.IADD R12, R12, 0x1, -R0 ;  /* 0x000000010c0cb824 */ /* 0x000fe200078e0a00 */
[----:B------:R-:W-:-:S07]  /*7c70*/  ISETP.GE.AND P3, PT, R18, RZ, PT ;  /* 0x000000ff1200720c */ /* 0x000fce0003f66270 */
[----:B------:R-:W-:Y:S01]  /*7c80*/  @!P4 IMAD.IADD R6, R6, 0x1, -R0 ;  /* 0x000000010606c824 */ /* 0x000fe200078e0a00 */
[----:B------:R-:W-:-:S13]  /*7c90*/  ISETP.GT.U32.AND P4, PT, R0, R7, PT ;  /* 0x000000070000720c */ /* 0x000fda0003f84070 */
[----:B------:R-:W-:-:S05]  /*7ca0*/  @!P4 IMAD.IADD R7, R7, 0x1, -R0 ;  /* 0x000000010707c824 */ /* 0x000fca00078e0a00 */
[C---:B------:R-:W-:Y:S02]  /*7cb0*/  ISETP.GT.U32.AND P4, PT, R0.reuse, R7, PT ;  /* 0x000000070000720c */ /* 0x040fe40003f84070 */
[----:B------:R-:W-:-:S11]  /*7cc0*/  ISETP.GT.U32.AND P1, PT, R0, R10, PT ;  /* 0x0000000a0000720c */ /* 0x000fd60003f24070 */
[--C-:B------:R-:W-:Y:S01]  /*7cd0*/  @!P4 IMAD.IADD R7, R7, 0x1, -R0.reuse ;  /* 0x000000010707c824 */ /* 0x100fe200078e0a00 */
[----:B---3--:R-:W-:Y:S02]  /*7ce0*/  ISETP.GE.AND P5, PT, R25, RZ, PT ;  /* 0x000000ff1900720c */ /* 0x008fe40003fa6270 */
[----:B------:R-:W3:Y:S04]  /*7cf0*/  LDL.LU R25, [R1+0x1680] ;  /* 0x0016800001197983 */ /* 0x000ee80000300800 */
[----:B------:R-:W4:Y:S01]  /*7d00*/  LDL.LU R18, [R1+0x1a4] ;  /* 0x0001a40001127983 */ /* 0x000f220000300800 */
[----:B--2---:R-:W-:Y:S01]  /*7d10*/  ISETP.GE.AND P4, PT, R11, RZ, PT ;  /* 0x000000ff0b00720c */ /* 0x004fe20003f86270 */
[----:B------:R-:W-:Y:S01]  /*7d20*/  @!P1 IMAD.IADD R10, R10, 0x1, -R0 ;  /* 0x000000010a0a9824 */ /* 0x000fe200078e0a00 */
[----:B------:R-:W-:-:S02]  /*7d30*/  ISETP.GT.U32.AND P0, PT, R0, R5, PT ;  /* 0x000000050000720c */ /* 0x000fc40003f04070 */
[----:B------:R-:W-:-:S09]  /*7d40*/  ISETP.GT.U32.AND P2, PT, R0, R6, PT ;  /* 0x000000060000720c */ /* 0x000fd20003f44070 */
[----:B------:R-:W-:Y:S01]  /*7d50*/  @!P4 IMAD.MOV R19, RZ, RZ, -R19 ;  /* 0x000000ffff13c224 */ /* 0x000fe200078e0a13 */
[C---:B------:R-:W-:Y:S01]  /*7d60*/  ISETP.GT.U32.AND P4, PT, R0.reuse, R10, PT ;  /* 0x0000000a0000720c */ /* 0x040fe20003f84070 */
[----:B------:R-:W-:Y:S01]  /*7d70*/  @!P0 IMAD.IADD R5, R5, 0x1, -R0 ;  /* 0x0000000105058824 */ /* 0x000fe200078e0a00 */
[----:B------:R-:W-:Y:S01]  /*7d80*/  ISETP.GT.U32.AND P0, PT, R0, R29, PT ;  /* 0x0000001d0000720c */ /* 0x000fe20003f04070 */
[----:B------:R-:W-:-:S04]  /*7d90*/  IMAD.HI.U32 R26, R24, R28, RZ ;  /* 0x0000001c181a7227 */ /* 0x000fc800078e00ff */
[----:B------:R-:W-:-:S06]  /*7da0*/  IMAD.MOV R26, RZ, RZ, -R26 ;  /* 0x000000ffff1a7224 */ /* 0x000fcc00078e0a1a */
[--C-:B------:R-:W-:Y:S01]  /*7db0*/  @!P4 IMAD.IADD R10, R10, 0x1, -R0.reuse ;  /* 0x000000010a0ac824 */ /* 0x100fe200078e0a00 */
[----:B------:R-:W-:Y:S02]  /*7dc0*/  ISETP.GE.AND P4, PT, R16, RZ, PT ;  /* 0x000000ff1000720c */ /* 0x000fe40003f86270 */
[----:B------:R-:W0:Y:S01]  /*7dd0*/  S2R R16, SR_TID.X ;  /* 0x0000000000107919 */ /* 0x000e220000002100 */
[----:B------:R-:W-:Y:S01]  /*7de0*/  @!P2 IMAD.IADD R6, R6, 0x1, -R0 ;  /* 0x000000010606a824 */ /* 0x000fe200078e0a00 */
[C---:B------:R-:W-:Y:S01]  /*7df0*/  ISETP.GT.U32.AND P2, PT, R0.reuse, R27, PT ;  /* 0x0000001b0000720c */ /* 0x040fe20003f44070 */
[----:B------:R-:W-:Y:S02]  /*7e00*/  IMAD R26, R0, R26, R28 ;  /* 0x0000001a001a7224 */ /* 0x000fe400078e021c */
[----:B------:R-:W-:-:S03]  /*7e10*/  @!P0 IMAD.IADD R29, R29, 0x1, -R0 ;  /* 0x000000011d1d8824 */ /* 0x000fc600078e0a00 */
[C---:B------:R-:W-:Y:S02]  /*7e20*/  ISETP.GT.U32.AND P0, PT, R0.reuse, R26, PT ;  /* 0x0000001a0000720c */ /* 0x040fe40003f04070 */
[----:B------:R-:W-:Y:S01]  /*7e30*/  ISETP.GE.AND P1, PT, R9, RZ, PT ;  /* 0x000000ff0900720c */ /* 0x000fe20003f26270 */
[----:B------:R-:W-:Y:S01]  /*7e40*/  @!P6 IMAD.MOV R22, RZ, RZ, -R22 ;  /* 0x000000ffff16e224 */ /* 0x000fe200078e0a16 */
[----:B------:R-:W-:-:S03]  /*7e50*/  ISETP.GT.U32.AND P6, PT, R0, R29, PT ;  /* 0x0000001d0000720c */ /* 0x000fc60003fc4070 */
[----:B------:R-:W-:Y:S02]  /*7e60*/  @!P2 IMAD.IADD R27, R27, 0x1, -R0 ;  /* 0x000000011b1ba824 */ /* 0x000fe400078e0a00 */
[----:B------:R-:W-:-:S04]  /*7e70*/  @!P5 IMAD.MOV R5, RZ, RZ, -R5 ;  /* 0x000000ffff05d224 */ /* 0x000fc800078e0a05 */
[----:B------:R-:W-:Y:S01]  /*7e80*/  @!P0 IMAD.IADD R26, R26, 0x1, -R0 ;  /* 0x000000011a1a8824 */ /* 0x000fe200078e0a00 */
[----:B------:R-:W-:Y:S01]  /*7e90*/  ISETP.GT.U32.AND P0, PT, R0, R27, PT ;  /* 0x0000001b0000720c */ /* 0x000fe20003f04070 */
[----:B0-----:R-:W-:Y:S02]  /*7ea0*/  IMAD.SHL.U32 R28, R16, 0x100, RZ ;  /* 0x00000100101c7824 */ /* 0x001fe400078e00ff */
[----:B------:R-:W-:Y:S01]  /*7eb0*/  @!P1 IMAD.MOV R6, RZ, RZ, -R6 ;  /* 0x000000ffff069224 */ /* 0x000fe200078e0a06 */
[----:B------:R-:W-:Y:S01]  /*7ec0*/  STL [R1+0x1658], R22 ;  /* 0x0016581601007387 */ /* 0x000fe20000100800 */
[----:B------:R-:W-:-:S03]  /*7ed0*/  @!P3 IMAD.MOV R7, RZ, RZ, -R7 ;  /* 0x000000ffff07b224 */ /* 0x000fc600078e0a07 */
[----:B------:R-:W-:Y:S01]  /*7ee0*/  STL [R1+0x165c], R19 ;  /* 0x00165c1301007387 */ /* 0x000fe20000100800 */
[----:B------:R-:W-:-:S03]  /*7ef0*/  @!P6 IMAD.IADD R29, R29, 0x1, -R0 ;  /* 0x000000011d1de824 */ /* 0x000fc600078e0a00 */
[----:B------:R-:W-:Y:S01]  /*7f00*/  STL [R1+0x1660], R5 ;  /* 0x0016600501007387 */ /* 0x000fe20000100800 */
[----:B------:R-:W-:-:S03]  /*7f10*/  ISETP.GE.AND P6, PT, R3, RZ, PT ;  /* 0x000000ff0300720c */ /* 0x000fc60003fc6270 */
[----:B------:R-:W-:Y:S01]  /*7f20*/  STL [R1+0x1664], R6 ;  /* 0x0016640601007387 */ /* 0x000fe20000100800 */
[----:B------:R-:W-:-:S03]  /*7f30*/  LOP3.LUT R16, R16, 0x3f, RZ, 0xc0, !PT ;  /* 0x0000003f10107812 */ /* 0x000fc600078ec0ff */
[----:B------:R-:W-:Y:S01]  /*7f40*/  STL [R1+0x1668], R7 ;  /* 0x0016680701007387 */ /* 0x000fe20000100800 */
[----:B------:R-:W-:Y:S01]  /*7f50*/  @!P0 IMAD.IADD R27, R27, 0x1, -R0 ;  /* 0x000000011b1b8824 */ /* 0x000fe200078e0a00 */
[----:B------:R-:W-:Y:S01]  /*7f60*/  ISETP.GE.AND P0, PT, R2, RZ, PT ;  /* 0x000000ff0200720c */ /* 0x000fe20003f06270 */
[----:B------:R-:W-:Y:S01]  /*7f70*/  IMAD R2, R16, c[0x0][0x18c], RZ ;  /* 0x0000630010027a24 */ /* 0x000fe200078e02ff */
[----:B----4-:R-:W-:-:S05]  /*7f80*/  LOP3.LUT R28, R18, 0x1000, R28, 0xf8, !PT ;  /* 0x00001000121c7812 */ /* 0x010fca00078ef81c */
[----:B------:R-:W-:Y:S04]  /*7f90*/  STL [R1+0x158c], R28 ;  /* 0x00158c1c01007387 */ /* 0x000fe80000100800 */
[----:B------:R-:W2:Y:S04]  /*7fa0*/  LDL.LU R3, [R1+0x60] ;  /* 0x0000600001037983 */ /* 0x000ea80000300800 */
[----:B------:R-:W4:Y:S01]  /*7fb0*/  LDL.LU R16, [R1+0x5c] ;  /* 0x00005c0001107983 */ /* 0x000f220000300800 */
[----:B------:R-:W-:Y:S02]  /*7fc0*/  ISETP.GT.U32.AND P2, PT, R0, R8, PT ;  /* 0x000000080000720c */ /* 0x000fe40003f44070 */
[----:B------:R-:W-:-:S02]  /*7fd0*/  ISETP.GE.AND P3, PT, R23, RZ, PT ;  /* 0x000000ff1700720c */ /* 0x000fc40003f66270 */
[----:B------:R-:W5:Y:S01]  /*7fe0*/  LDL.LU R23, [R1+0x154] ;  /* 0x0001540001177983 */ /* 0x000f620000300800 */
[----:B------:R-:W-:-:S08]  /*7ff0*/  ISETP.GT.U32.AND P5, PT, R0, R12, PT ;  /* 0x0000000c0000720c */ /* 0x000fd00003fa4070 */
[----:B------:R-:W-:-:S04]  /*8000*/  @!P2 IMAD.IADD R8, R8, 0x1, -R0 ;  /* 0x000000010808a824 */ /* 0x000fc800078e0a00 */
[----:B------:R-:W-:Y:S01]  /*8010*/  @!P3 IMAD.MOV R8, RZ, RZ, -R8 ;  /* 0x000000ffff08b224 */ /* 0x000fe200078e0a08 */
[----:B------:R-:W-:-:S04]  /*8020*/  ISETP.GE.AND P2, PT, R20, RZ, PT ;  /* 0x000000ff1400720c */ /* 0x000fc80003f46270 */
[----:B------:R-:W-:Y:S01]  /*8030*/  STL [R1+0x166c], R8 ;  /* 0x00166c0801007387 */ /* 0x000fe20000100800 */
[----:B------:R-:W-:-:S03]  /*8040*/  ISETP.GT.U32.AND P1, PT, R0, R26, PT ;  /* 0x0000001a0000720c */ /* 0x000fc60003f24070 */
[----:B------:R-:W5:Y:S01]  /*8050*/  LDL.LU R20, [R1+0x164] ;  /* 0x0001640001147983 */ /* 0x000f620000300800 */
[----:B------:R-:W-:Y:S01]  /*8060*/  @!P5 IMAD.IADD R12, R12, 0x1, -R0 ;  /* 0x000000010c0cd824 */ /* 0x000fe200078e0a00 */
[----:B------:R-:W-:-:S03]  /*8070*/  ISETP.GE.AND P5, PT, R4, RZ, PT ;  /* 0x000000ff0400720c */ /* 0x000fc60003fa6270 */
[----:B------:R-:W-:Y:S02]  /*8080*/  @!P2 IMAD.MOV R10, RZ, RZ, -R10 ;  /* 0x000000ffff0aa224 */ /* 0x000fe400078e0a0a */
[----:B------:R-:W-:-:S03]  /*8090*/  @!P4 IMAD.MOV R12, RZ, RZ, -R12 ;  /* 0x000000ffff0cc224 */ /* 0x000fc600078e0a0c */
[----:B------:R-:W-:Y:S01]  /*80a0*/  @!P1 IMAD.IADD R26, R26, 0x1, -R0 ;  /* 0x000000011a1a9824 */ /* 0x000fe200078e0a00 */
[----:B------:R-:W-:Y:S01]  /*80b0*/  LEA R0, P3, R2, c[0x0][0x168], 0x1 ;  /* 0x00005a0002007a11 */ /* 0x000fe200078608ff */
[----:B------:R-:W-:Y:S01]  /*80c0*/  @!P6 IMAD.MOV R27, RZ, RZ, -R27 ;  /* 0x000000ffff1be224 */ /* 0x000fe200078e0a1b */
[----:B------:R-:W-:Y:S02]  /*80d0*/  ISETP.NE.AND P1, PT, RZ, c[0x0][0x17c], PT ;  /* 0x00005f00ff007a0c */ /* 0x000fe40003f25270 */
[----:B------:R-:W-:Y:S01]  /*80e0*/  @!P5 IMAD.MOV R29, RZ, RZ, -R29 ;  /* 0x000000ffff1dd224 */ /* 0x000fe200078e0a1d */
[----:B------:R-:W-:Y:S01]  /*80f0*/  LOP3.LUT R24, RZ, c[0x0][0x17c], RZ, 0x33, !PT ;  /* 0x00005f00ff187a12 */ /* 0x000fe200078e33ff */
[----:B------:R3:W-:Y:S04]  /*8100*/  STL [R1+0x1590], R0 ;  /* 0x0015900001007387 */ /* 0x0007e80000100800 */
[----:B------:R-:W-:Y:S04]  /*8110*/  STL [R1+0x1670], R10 ;  /* 0x0016700a01007387 */ /* 0x000fe80000100800 */
[----:B------:R-:W-:Y:S01]  /*8120*/  STL [R1+0x1674], R12 ;  /* 0x0016740c01007387 */ /* 0x000fe20000100800 */
[----:B---3--:R-:W-:-:S03]  /*8130*/  SEL R0, R24, R25, !P1 ;  /* 0x0000001918007207 */ /* 0x008fc60004800000 */
[----:B------:R-:W-:Y:S04]  /*8140*/  STL [R1+0x1678], R29 ;  /* 0x0016781d01007387 */ /* 0x000fe80000100800 */
[----:B------:R0:W-:Y:S04]  /*8150*/  STL [R1+0x167c], R27 ;  /* 0x00167c1b01007387 */ /* 0x0001e80000100800 */
[----:B------:R-:W3:Y:S04]  /*8160*/  LDL.LU R25, [R1+0x168] ;  /* 0x0001680001197983 */ /* 0x000ee80000300800 */
[----:B0-----:R-:W3:Y:S04]  /*8170*/  LDL.LU R27, [R1+0x170] ;  /* 0x00017000011b7983 */ /* 0x001ee80000300800 */
[----:B------:R4:W-:Y:S04]  /*8180*/  STL [R1+0x1e0], R0 ;  /* 0x0001e00001007387 */ /* 0x0009e80000100800 */
[----:B------:R-:W3:Y:S04]  /*8190*/  LDL.LU R29, [R1+0x178] ;  /* 0x00017800011d7983 */ /* 0x000ee80000300800 */
[----:B------:R-:W3:Y:S04]  /*81a0*/  LDL.LU R12, [R1+0x17c] ;  /* 0x00017c00010c7983 */ /* 0x000ee80000300800 */
[----:B------:R-:W3:Y:S04]  /*81b0*/  LDL.LU R4, [R1+0x188] ;  /* 0x0001880001047983 */ /* 0x000ee80000300800 */
[----:B------:R-:W3:Y:S04]  /*81c0*/  LDL.LU R18, [R1+0x18c] ;  /* 0x00018c0001127983 */ /* 0x000ee80000300800 */
[----:B------:R-:W3:Y:S01]  /*81d0*/  LDL.LU R10, [R1+0x198] ;  /* 0x00019800010a7983 */ /* 0x000ee20000300800 */
[----:B--2---:R-:W-:-:S02]  /*81e0*/  SEL R2, R24, R3, !P1 ;  /* 0x0000000318027207 */ /* 0x004fc40004800000 */
[----:B----4-:R-:W-:-:S03]  /*81f0*/  SEL R0, R24, R16, !P1 ;  /* 0x0000001018007207 */ /* 0x010fc60004800000 */
[----:B------:R5:W-:Y:S04]  /*8200*/  STL [R1+0x1e8], R2 ;  /* 0x0001e80201007387 */ /* 0x000be80000100800 */
[----:B------:R-:W2:Y:S04]  /*8210*/  LDL.LU R16, [R1+0x19c] ;  /* 0x00019c0001107983 */ /* 0x000ea80000300800 */
[----:B------:R0:W-:Y:S01]  /*8220*/  STL [R1+0x1d4], R0 ;  /* 0x0001d40001007387 */ /* 0x0001e20000100800 */
[----:B-----5:R-:W-:-:S03]  /*8230*/  SEL R2, R24, R23, !P1 ;  /* 0x0000001718027207 */ /* 0x020fc60004800000 */
[----:B0-----:R-:W4:Y:S04]  /*8240*/  LDL.LU R0, [R1+0x1a0] ;  /* 0x0001a00001007983 */ /* 0x001f280000300800 */
[----:B------:R-:W5:Y:S04]  /*8250*/  LDL.LU R8, [R1+0x190] ;  /* 0x0001900001087983 */ /* 0x000f680000300800 */
[----:B------:R0:W-:Y:S04]  /*8260*/  STL [R1+0x1d0], R2 ;  /* 0x0001d00201007387 */ /* 0x0001e80000100800 */
[----:B------:R-:W5:Y:S04]  /*8270*/  LDL.LU R28, [R1+0x194] ;  /* 0x00019400011c7983 */ /* 0x000f680000300800 */
[----:B------:R-:W5:Y:S04]  /*8280*/  LDL.LU R7, [R1+0x160] ;  /* 0x0001600001077983 */ /* 0x000f680000300800 */
[----:B------:R-:W5:Y:S04]  /*8290*/  LDL.LU R6, [R1+0x15c] ;  /* 0x00015c0001067983 */ /* 0x000f680000300800 */
[----:B------:R-:W5:Y:S01]  /*82a0*/  LDL.LU R5, [R1+0x158] ;  /* 0x0001580001057983 */ /* 0x000f620000300800 */
[----:B0-----:R-:W-:-:S03]  /*82b0*/  SEL R2, R24, R20, !P1 ;  /* 0x0000001418027207 */ /* 0x001fc60004800000 */
[----:B------:R-:W5:Y:S04]  /*82c0*/  LDL.LU R23, [R1+0x28] ;  /* 0x0000280001177983 */ /* 0x000f680000300800 */
[----:B------:R-:W5:Y:S04]  /*82d0*/  LDL.LU R19, [R1+0x8] ;  /* 0x0000080001137983 */ /* 0x000f680000300800 */
[----:B------:R-:W5:Y:S04]  /*82e0*/  LDL.LU R22, [R1+0x4] ;  /* 0x0000040001167983 */ /* 0x000f680000300800 */
[----:B------:R0:W-:Y:S04]  /*82f0*/  STL [R1+0x1cc], R2 ;  /* 0x0001cc0201007387 */ /* 0x0001e80000100800 */
[----:B------:R-:W5:Y:S04]  /*8300*/  LDL.LU R21, [R1] ;  /* 0x0000000001157983 */ /* 0x000f680000300800 */
[----:B------:R-:W5:Y:S04]  /*8310*/  LDL.LU R17, [R1+0xbc] ;  /* 0x0000bc0001117983 */ /* 0x000f680000300800 */
[----:B------:R-:W5:Y:S04]  /*8320*/  LDL.LU R15, [R1+0xcc] ;  /* 0x0000cc00010f7983 */ /* 0x000f680000300800 */
[----:B------:R-:W5:Y:S04]  /*8330*/  LDL.LU R14, [R1+0x140] ;  /* 0x00014000010e7983 */ /* 0x000f680000300800 */
[----:B------:R-:W5:Y:S04]  /*8340*/  LDL.LU R13, [R1+0x14c] ;  /* 0x00014c00010d7983 */ /* 0x000f680000300800 */
[----:B------:R-:W5:Y:S04]  /*8350*/  LDL.LU R11, [R1+0x150] ;  /* 0x00015000010b7983 */ /* 0x000f680000300800 */
[----:B------:R-:W5:Y:S04]  /*8360*/  LDL.LU R9, [R1+0x148] ;  /* 0x0001480001097983 */ /* 0x000f680000300800 */
[----:B0-----:R-:W5:Y:S01]  /*8370*/  LDL.LU R2, [R1+0x144] ;  /* 0x0001440001027983 */ /* 0x001f620000300800 */
[----:B---3--:R-:W-:-:S03]  /*8380*/  SEL R25, R24, R25, !P1 ;  /* 0x0000001918197207 */ /* 0x008fc60004800000 */
[----:B------:R-:W3:Y:S04]  /*8390*/  LDL.LU R3, [R1+0x12c] ;  /* 0x00012c0001037983 */ /* 0x000ee80000300800 */
[----:B------:R-:W3:Y:S04]  /*83a0*/  LDL.LU R20, [R1+0x134] ;  /* 0x0001340001147983 */ /* 0x000ee80000300800 */
[----:B------:R0:W-:Y:S01]  /*83b0*/  STL [R1+0x1c8], R25 ;  /* 0x0001c81901007387 */ /* 0x0001e20000100800 */
[C---:B------:R-:W-:Y:S02]  /*83c0*/  SEL R29, R24.reuse, R29, !P1 ;  /* 0x0000001d181d7207 */ /* 0x040fe40004800000 */
[----:B0-----:R-:W-:-:S02]  /*83d0*/  SEL R25, R24, R27, !P1 ;  /* 0x0000001b18197207 */ /* 0x001fc40004800000 */
[----:B------:R-:W-:-:S03]  /*83e0*/  SEL R27, R24, R12, !P1 ;  /* 0x0000000c181b7207 */ /* 0x000fc60004800000 */
[----:B------:R0:W-:Y:S01]  /*83f0*/  STL [R1+0x1c4], R25 ;  /* 0x0001c41901007387 */ /* 0x0001e20000100800 */
[----:B------:R-:W-:-:S03]  /*8400*/  SEL R12, R24, R18, !P1 ;  /* 0x00000012180c7207 */ /* 0x000fc60004800000 */
[----:B------:R-:W-:Y:S01]  /*8410*/  STL [R1+0x1bc], R29 ;  /* 0x0001bc1d01007387 */ /* 0x000fe20000100800 */
[----:B0-----:R-:W-:-:S03]  /*8420*/  SEL R25, R24, R4, !P1 ;  /* 0x0000000418197207 */ /* 0x001fc60004800000 */
[----:B------:R-:W-:Y:S04]  /*8430*/  STL [R1+0x1b8], R27 ;  /* 0x0001b81b01007387 */ /* 0x000fe80000100800 */
[----:B------:R-:W3:Y:S04]  /*8440*/  LDL.LU R4, [R1+0x138] ;  /* 0x0001380001047983 */ /* 0x000ee80000300800 */
[----:B------:R-:W-:Y:S04]  /*8450*/  STL [R1+0x1b4], R25 ;  /* 0x0001b41901007387 */ /* 0x000fe80000100800 */
[----:B------:R-:W3:Y:S04]  /*8460*/  LDL.LU R18, [R1+0x13c] ;  /* 0x00013c0001127983 */ /* 0x000ee80000300800 */
[----:B------:R0:W-:Y:S02]  /*8470*/  STL [R1+0x1ac], R12 ;  /* 0x0001ac0c01007387 */ /* 0x0001e40000100800 */
[----:B0-----:R-:W-:-:S02]  /*8480*/  SEL R12, R24, R10, !P1 ;  /* 0x0000000a180c7207 */ /* 0x001fc40004800000 */
[C---:B--2---:R-:W-:Y:S02]  /*8490*/  SEL R10, R24.reuse, R16, !P1 ;  /* 0x00000010180a7207 */ /* 0x044fe40004800000 */
[----:B------:R-:W2:Y:S04]  /*84a0*/  LDL.LU R16, [R1+0x130] ;  /* 0x0001300001107983 */ /* 0x000ea80000300800 */
[----:B------:R-:W-:Y:S04]  /*84b0*/  STL [R1+0x1a8], R12 ;  /* 0x0001a80c01007387 */ /* 0x000fe80000100800 */
[----:B------:R5:W-:Y:S01]  /*84c0*/  STL [R1+0x1a4], R10 ;  /* 0x0001a40a01007387 */ /* 0x000be20000100800 */
[----:B----4-:R-:W-:-:S05]  /*84d0*/  SEL R0, R24, R0, !P1 ;  /* 0x0000000018007207 */ /* 0x010fca0004800000 */
[----:B------:R0:W-:Y:S01]  /*84e0*/  STL [R1+0x1a0], R0 ;  /* 0x0001a00001007387 */ /* 0x0001e20000100800 */
[C---:B-----5:R-:W-:Y:S02]  /*84f0*/  SEL R10, R24.reuse, R8, !P1 ;  /* 0x00000008180a7207 */ /* 0x060fe40004800000 */
[----:B------:R-:W-:-:S03]  /*8500*/  SEL R8, R24, R28, !P1 ;  /* 0x0000001c18087207 */ /* 0x000fc60004800000 */
[----:B------:R-:W-:Y:S01]  /*8510*/  STL [R1+0x19c], R10 ;  /* 0x00019c0a01007387 */ /* 0x000fe20000100800 */
[----:B0-----:R-:W-:-:S03]  /*8520*/  SEL R0, R24, R7, !P1 ;  /* 0x0000000718007207 */ /* 0x001fc60004800000 */
[----:B------:R-:W-:Y:S01]  /*8530*/  STL [R1+0x198], R8 ;  /* 0x0001980801007387 */ /* 0x000fe20000100800 */
[----:B------:R-:W-:-:S03]  /*8540*/  SEL R6, R24, R6, !P1 ;  /* 0x0000000618067207 */ /* 0x000fc60004800000 */
[----:B------:R0:W-:Y:S01]  /*8550*/  STL [R1+0x194], R0 ;  /* 0x0001940001007387 */ /* 0x0001e20000100800 */
[----:B------:R-:W-:-:S03]  /*8560*/  SEL R5, R24, R5, !P1 ;  /* 0x0000000518057207 */ /* 0x000fc60004800000 */
[----:B------:R1:W-:Y:S01]  /*8570*/  STL [R1+0x190], R6 ;  /* 0x0001900601007387 */ /* 0x0003e20000100800 */
[----:B0-----:R-:W-:-:S03]  /*8580*/  SEL R0, R24, R23, !P1 ;  /* 0x0000001718007207 */ /* 0x001fc60004800000 */
[----:B------:R-:W4:Y:S04]  /*8590*/  LDL.LU R23, [R1+0x120] ;  /* 0x0001200001177983 */ /* 0x000f280000300800 */
[----:B------:R0:W-:Y:S01]  /*85a0*/  STL [R1+0x18c], R5 ;  /* 0x00018c0501007387 */ /* 0x0001e20000100800 */
[----:B-1----:R-:W-:-:S03]  /*85b0*/  SEL R6, R24, R22, !P1 ;  /* 0x0000001618067207 */ /* 0x002fc60004800000 */
[----:B------:R1:W-:Y:S01]  /*85c0*/  STL [R1+0x188], R0 ;  /* 0x0001880001007387 */ /* 0x0003e20000100800 */
[C---:B0-----:R-:W-:Y:S02]  /*85d0*/  SEL R5, R24.reuse, R19, !P1 ;  /* 0x0000001318057207 */ /* 0x041fe40004800000 */
[----:B-1----:R-:W-:-:S03]  /*85e0*/  SEL R0, R24, R21, !P1 ;  /* 0x0000001518007207 */ /* 0x002fc60004800000 */
[----:B------:R0:W-:Y:S04]  /*85f0*/  STL [R1+0x17c], R5 ;  /* 0x00017c0501007387 */ /* 0x0001e80000100800 */
[----:B------:R1:W-:Y:S01]  /*8600*/  STL [R1+0x178], R6 ;  /* 0x0001780601007387 */ /* 0x0003e20000100800 */
[----:B0-----:R-:W-:-:S03]  /*8610*/  SEL R5, R24, R17, !P1 ;  /* 0x0000001118057207 */ /* 0x001fc60004800000 */
[----:B------:R0:W-:Y:S01]  /*8620*/  STL [R1+0x170], R0 ;  /* 0x0001700001007387 */ /* 0x0001e20000100800 */
[----:B-1----:R-:W-:-:S03]  /*8630*/  SEL R6, R24, R15, !P1 ;  /* 0x0000000f18067207 */ /* 0x002fc60004800000 */
[----:B------:R1:W-:Y:S01]  /*8640*/  STL [R1+0x168], R5 ;  /* 0x0001680501007387 */ /* 0x0003e20000100800 */
[----:B0-----:R-:W-:-:S03]  /*8650*/  SEL R0, R24, R14, !P1 ;  /* 0x0000000e18007207 */ /* 0x001fc60004800000 */
[----:B------:R0:W-:Y:S01]  /*8660*/  STL [R1+0x164], R6 ;  /* 0x0001640601007387 */ /* 0x0001e20000100800 */
[----:B-1----:R-:W-:-:S03]  /*8670*/  SEL R5, R24, R13, !P1 ;  /* 0x0000000d18057207 */ /* 0x002fc60004800000 */
[----:B------:R1:W-:Y:S04]  /*8680*/  STL [R1+0x160], R0 ;  /* 0x0001600001007387 */ /* 0x0003e80000100800 */
[----:B------:R5:W-:Y:S01]  /*8690*/  STL [R1+0x15c], R5 ;  /* 0x00015c0501007387 */ /* 0x000be20000100800 */
[C---:B0-----:R-:W-:Y:S02]  /*86a0*/  SEL R6, R24.reuse, R11, !P1 ;  /* 0x0000000b18067207 */ /* 0x041fe40004800000 */
[----:B-1----:R-:W-:-:S03]  /*86b0*/  SEL R0, R24, R9, !P1 ;  /* 0x0000000918007207 */ /* 0x002fc60004800000 */
[----:B------:R-:W-:Y:S01]  /*86c0*/  STL [R1+0x158], R6 ;  /* 0x0001580601007387 */ /* 0x000fe20000100800 */
[----:B-----5:R-:W-:-:S03]  /*86d0*/  SEL R5, R24, R2, !P1 ;  /* 0x0000000218057207 */ /* 0x020fc60004800000 */
[----:B------:R0:W-:Y:S01]  /*86e0*/  STL [R1+0x154], R0 ;  /* 0x0001540001007387 */ /* 0x0001e20000100800 */
[----:B---3--:R-:W-:-:S03]  /*86f0*/  SEL R2, R24, R3, !P1 ;  /* 0x0000000318027207 */ /* 0x008fc60004800000 */
[----:B------:R-:W-:Y:S04]  /*8700*/  STL [R1+0x150], R5 ;  /* 0x0001500501007387 */ /* 0x000fe80000100800 */
[----:B------:R-:W3:Y:S01]  /*8710*/  LDL.LU R25, [R1+0x124] ;  /* 0x0001240001197983 */ /* 0x000ee20000300800 */
[----:B0-----:R-:W-:-:S03]  /*8720*/  SEL R0, R24, R20, !P1 ;  /* 0x0000001418007207 */ /* 0x001fc60004800000 */
[----:B------:R0:W-:Y:S04]  /*8730*/  STL [R1+0x14c], R2 ;  /* 0x00014c0201007387 */ /* 0x0001e80000100800 */
[----:B------:R-:W5:Y:S04]  /*8740*/  LDL.LU R27, [R1+0x128] ;  /* 0x00012800011b7983 */ /* 0x000f680000300800 */
[----:B------:R1:W-:Y:S04]  /*8750*/  STL [R1+0x148], R0 ;  /* 0x0001480001007387 */ /* 0x0003e80000100800 */
[----:B------:R-:W5:Y:S04]  /*8760*/  LDL.LU R29, [R1+0x11c] ;  /* 0x00011c00011d7983 */ /* 0x000f680000300800 */
[----:B------:R-:W5:Y:S04]  /*8770*/  LDL.LU R12, [R1+0x118] ;  /* 0x00011800010c7983 */ /* 0x000f680000300800 */
[----:B------:R-:W5:Y:S01]  /*8780*/  LDL.LU R3, [R1+0x114] ;  /* 0x0001140001037983 */ /* 0x000f620000300800 */
[----:B0-----:R-:W-:-:S03]  /*8790*/  SEL R2, R24, R4, !P1 ;  /* 0x0000000418027207 */ /* 0x001fc60004800000 */
[----:B------:R-:W5:Y:S01]  /*87a0*/  LDL.LU R20, [R1+0x10c] ;  /* 0x00010c0001147983 */ /* 0x000f620000300800 */
[----:B-1----:R-:W-:-:S03]  /*87b0*/  SEL R0, R24, R18, !P1 ;  /* 0x0000001218007207 */ /* 0x002fc60004800000 */
[----:B------:R-:W5:Y:S04]  /*87c0*/  LDL.LU R10, [R1+0x104] ;  /* 0x00010400010a7983 */ /* 0x000f680000300800 */
[----:B------:R-:W-:Y:S04]  /*87d0*/  STL [R1+0x144], R2 ;  /* 0x0001440201007387 */ /* 0x000fe80000100800 */
[----:B------:R-:W5:Y:S04]  /*87e0*/  LDL.LU R18, [R1+0xe0] ;  /* 0x0000e00001127983 */ /* 0x000f680000300800 */
[----:B------:R0:W-:Y:S04]  /*87f0*/  STL [R1+0x140], R0 ;  /* 0x0001400001007387 */ /* 0x0001e80000100800 */
[----:B0-----:R-:W5:Y:S04]  /*8800*/  LDL.LU R0, [R1+0xd0] ;  /* 0x0000d00001007983 */ /* 0x001f680000300800 */
[----:B------:R-:W5:Y:S01]  /*8810*/  LDL.LU R8, [R1+0xf4] ;  /* 0x0000f40001087983 */ /* 0x000f620000300800 */
[----:B--2---:R-:W-:-:S05]  /*8820*/  SEL R2, R24, R16, !P1 ;  /* 0x0000001018027207 */ /* 0x004fca0004800000 */
[----:B------:R4:W-:Y:S04]  /*8830*/  STL [R1+0x13c], R2 ;  /* 0x00013c0201007387 */ /* 0x0009e80000100800 */
[----:B------:R-:W2:Y:S04]  /*8840*/  LDL.LU R28, [R1+0x100] ;  /* 0x00010000011c7983 */ /* 0x000ea80000300800 */
[----:B------:R-:W2:Y:S04]  /*8850*/  LDL.LU R7, [R1+0xfc] ;  /* 0x0000fc0001077983 */ /* 0x000ea80000300800 */
[----:B------:R-:W2:Y:S04]  /*8860*/  LDL.LU R6, [R1+0xe4] ;  /* 0x0000e40001067983 */ /* 0x000ea80000300800 */
[----:B------:R-:W2:Y:S04]  /*8870*/  LDL.LU R5, [R1+0xec] ;  /* 0x0000ec0001057983 */ /* 0x000ea80000300800 */
[----:B------:R-:W2:Y:S04]  /*8880*/  LDL.LU R16, [R1+0xf0] ;  /* 0x0000f00001107983 */ /* 0x000ea80000300800 */
[----:B------:R-:W2:Y:S04]  /*8890*/  LDL.LU R19, [R1+0xe8] ;  /* 0x0000e80001137983 */ /* 0x000ea80000300800 */
[----:B------:R-:W2:Y:S01]  /*88a0*/  LDL.LU R22, [R1+0xd4] ;  /* 0x0000d40001167983 */ /* 0x000ea20000300800 */
[----:B----4-:R-:W-:-:S05]  /*88b0*/  SEL R2, R24, R23, !P1 ;  /* 0x0000001718027207 */ /* 0x010fca0004800000 */
[----:B------:R0:W-:Y:S04]  /*88c0*/  STL [R1+0x138], R2 ;  /* 0x0001380201007387 */ /* 0x0001e80000100800 */
[----:B------:R-:W4:Y:S04]  /*88d0*/  LDL.LU R21, [R1+0xd8] ;  /* 0x0000d80001157983 */ /* 0x000f280000300800 */
[----:B------:R-:W4:Y:S04]  /*88e0*/  LDL.LU R17, [R1+0xdc] ;  /* 0x0000dc0001117983 */ /* 0x000f280000300800 */
[----:B------:R-:W4:Y:S04]  /*88f0*/  LDL.LU R15, [R1+0x200] ;  /* 0x00020000010f7983 */ /* 0x000f280000300800 */
[----:B------:R-:W4:Y:S04]  /*8900*/  LDL.LU R14, [R1+0x1f8] ;  /* 0x0001f800010e7983 */ /* 0x000f280000300800 */
[----:B------:R-:W4:Y:S04]  /*8910*/  LDL.LU R13, [R1+0x1fc] ;  /* 0x0001fc00010d7983 */ /* 0x000f280000300800 */
[----:B------:R-:W4:Y:S04]  /*8920*/  LDL.LU R11, [R1+0xc8] ;  /* 0x0000c800010b7983 */ /* 0x000f280000300800 */
[----:B------:R-:W4:Y:S04]  /*8930*/  LDL.LU R9, [R1+0xc4] ;  /* 0x0000c40001097983 */ /* 0x000f280000300800 */
[----:B0-----:R-:W4:Y:S04]  /*8940*/  LDL.LU R2, [R1+0xc0] ;  /* 0x0000c00001027983 */ /* 0x001f280000300800 */
[----:B------:R-:W4:Y:S04]  /*8950*/  LDL.LU R4, [R1+0xb8] ;  /* 0x0000b80001047983 */ /* 0x000f280000300800 */
[----:B------:R-:W4:Y:S01]  /*8960*/  LDL.LU R23, [R1+0xb4] ;  /* 0x0000b40001177983 */ /* 0x000f220000300800 */
[----:B---3--:R-:W-:-:S05]  /*8970*/  SEL R25, R24, R25, !P1 ;  /* 0x0000001918197207 */ /* 0x008fca0004800000 */
[----:B------:R5:W-:Y:S02]  /*8980*/  STL [R1+0x134], R25 ;  /* 0x0001341901007387 */ /* 0x000be40000100800 */
[C---:B-----5:R-:W-:Y:S02]  /*8990*/  SEL R25, R24.reuse, R27, !P1 ;  /* 0x0000001b18197207 */ /* 0x060fe40004800000 */
[C---:B------:R-:W-:Y:S02]  /*89a0*/  SEL R29, R24.reuse, R29, !P1 ;  /* 0x0000001d181d7207 */ /* 0x040fe40004800000 */
[C---:B------:R-:W-:Y:S01]  /*89b0*/  SEL R27, R24.reuse, R12, !P1 ;  /* 0x0000000c181b7207 */ /* 0x040fe20004800000 */
[----:B------:R0:W-:Y:S04]  /*89c0*/  STL [R1+0x130], R25 ;  /* 0x0001301901007387 */ /* 0x0001e80000100800 */
[----:B------:R-:W-:Y:S01]  /*89d0*/  STL [R1+0x12c], R29 ;  /* 0x00012c1d01007387 */ /* 0x000fe20000100800 */
[----:B0-----:R-:W-:-:S03]  /*89e0*/  SEL R25, R24, R3, !P1 ;  /* 0x0000000318197207 */ /* 0x001fc60004800000 */
[----:B------:R-:W-:Y:S01]  /*89f0*/  STL [R1+0x128], R27 ;  /* 0x0001281b01007387 */ /* 0x000fe20000100800 */
[----:B------:R-:W-:-:S03]  /*8a00*/  SEL R12, R24, R20, !P1 ;  /* 0x00000014180c7207 */ /* 0x000fc60004800000 */
[----:B------:R-:W3:Y:S04]  /*8a10*/  LDL.LU R3, [R1+0xb0] ;  /* 0x0000b00001037983 */ /* 0x000ee80000300800 */
[----:B------:R-:W-:Y:S04]  /*8a20*/  STL [R1+0x124], R25 ;  /* 0x0001241901007387 */ /* 0x000fe80000100800 */
[----:B------:R-:W5:Y:S04]  /*8a30*/  LDL.LU R20, [R1+0xac] ;  /* 0x0000ac0001147983 */ /* 0x000f680000300800 */
[----:B------:R0:W-:Y:S01]  /*8a40*/  STL [R1+0x120], R12 ;  /* 0x0001200c01007387 */ /* 0x0001e20000100800 */
[----:B------:R-:W-:-:S02]  /*8a50*/  SEL R0, R24, R0, !P1 ;  /* 0x0000000018007207 */ /* 0x000fc40004800000 */
[C---:B0-----:R-:W-:Y:S02]  /*8a60*/  SEL R12, R24.reuse, R10, !P1 ;  /* 0x0000000a180c7207 */ /* 0x041fe40004800000 */
[C---:B------:R-:W-:Y:S02]  /*8a70*/  SEL R10, R24.reuse, R18, !P1 ;  /* 0x00000012180a7207 */ /* 0x040fe40004800000 */
[----:B------:R-:W5:Y:S04]  /*8a80*/  LDL.LU R18, [R1+0xa8] ;  /* 0x0000a80001127983 */ /* 0x000f680000300800 */
[----:B------:R-:W-:Y:S04]  /*8a90*/  STL [R1+0x11c], R12 ;  /* 0x00011c0c01007387 */ /* 0x000fe80000100800 */
[----:B------:R0:W-:Y:S04]  /*8aa0*/  STL [R1+0x118], R10 ;  /* 0x0001180a01007387 */ /* 0x0001e80000100800 */
[----:B------:R1:W-:Y:S01]  /*8ab0*/  STL [R1+0x114], R0 ;  /* 0x0001140001007387 */ /* 0x0003e20000100800 */
[----:B0-----:R-:W-:-:S05]  /*8ac0*/  SEL R10, R24, R8, !P1 ;  /* 0x00000008180a7207 */ /* 0x001fca0004800000 */
[----:B------:R-:W-:Y:S01]  /*8ad0*/  STL [R1+0x10c], R10 ;  /* 0x00010c0a01007387 */ /* 0x000fe20000100800 */
[C---:B--2---:R-:W-:Y:S02]  /*8ae0*/  SEL R8, R24.reuse, R28, !P1 ;  /* 0x0000001c18087207 */ /* 0x044fe40004800000 */
[----:B-1----:R-:W-:-:S03]  /*8af0*/  SEL R0, R24, R7, !P1 ;  /* 0x0000000718007207 */ /* 0x002fc60004800000 */
[----:B------:R-:W-:Y:S01]  /*8b00*/  STL [R1+0x104], R8 ;  /* 0x0001040801007387 */ /* 0x000fe20000100800 */
[----:B------:R-:W-:-:S03]  /*8b10*/  SEL R6, R24, R6, !P1 ;  /* 0x0000000618067207 */ /* 0x000fc60004800000 */
[----:B------:R0:W-:Y:S04]  /*8b20*/  STL [R1+0x100], R0 ;  /* 0x0001000001007387 */ /* 0x0001e80000100800 */
[----:B------:R1:W-:Y:S01]  /*8b30*/  STL [R1+0xfc], R6 ;  /* 0x0000fc0601007387 */ /* 0x0003e20000100800 */
[----:B0-----:R-:W-:-:S03]  /*8b40*/  SEL R0, R24, R16, !P1 ;  /* 0x0000001018007207 */ /* 0x001fc60004800000 */
[----:B------:R-:W2:Y:S01]  /*8b50*/  LDL.LU R16, [R1+0xa4] ;  /* 0x0000a40001107983 */ /* 0x000ea20000300800 */
[----:B------:R-:W-:-:S05]  /*8b60*/  SEL R5, R24, R5, !P1 ;  /* 0x0000000518057207 */ /* 0x000fca0004800000 */
[----:B------:R0:W-:Y:S01]  /*8b70*/  STL [R1+0xf4], R5 ;  /* 0x0000f40501007387 */ /* 0x0001e20000100800 */
[----:B-1----:R-:W-:-:S03]  /*8b80*/  SEL R6, R24, R22, !P1 ;  /* 0x0000001618067207 */ /* 0x002fc60004800000 */
[----:B------:R4:W-:Y:S01]  /*8b90*/  STL [R1+0xf0], R0 ;  /* 0x0000f00001007387 */ /* 0x0009e20000100800 */
[----:B0-----:R-:W-:-:S05]  /*8ba0*/  SEL R5, R24, R19, !P1 ;  /* 0x0000001318057207 */ /* 0x001fca0004800000 */
[----:B------:R0:W-:Y:S01]  /*8bb0*/  STL [R1+0xec], R5 ;  /* 0x0000ec0501007387 */ /* 0x0001e20000100800 */
[----:B----4-:R-:W-:-:S03]  /*8bc0*/  SEL R0, R24, R21, !P1 ;  /* 0x0000001518007207 */ /* 0x010fc60004800000 */
        /* <DEDUP_REMOVED lines=13> */
[----:B----4-:R-:W-:-:S03]  /*8ca0*/  SEL R5, R24, R2, !P1 ;  /* 0x0000000218057207 */ /* 0x010fc60004800000 */
[----:B------:R0:W-:Y:S01]  /*8cb0*/  STL [R1+0xcc], R0 ;  /* 0x0000cc0001007387 */ /* 0x0001e20000100800 */
[----:B------:R-:W-:-:S03]  /*8cc0*/  SEL R2, R24, R4, !P1 ;  /* 0x0000000418027207 */ /* 0x000fc60004800000 */
[----:B------:R-:W-:Y:S04]  /*8cd0*/  STL [R1+0xc8], R5 ;  /* 0x0000c80501007387 */ /* 0x000fe80000100800 */
[----:B------:R-:W4:Y:S01]  /*8ce0*/  LDL.LU R27, [R1+0xa0] ;  /* 0x0000a000011b7983 */ /* 0x000f220000300800 */
[----:B0-----:R-:W-:-:S03]  /*8cf0*/  SEL R0, R24, R23, !P1 ;  /* 0x0000001718007207 */ /* 0x001fc60004800000 */
[----:B------:R-:W-:Y:S04]  /*8d00*/  STL [R1+0xc4], R2 ;  /* 0x0000c40201007387 */ /* 0x000fe80000100800 */
[----:B------:R-:W4:Y:S04]  /*8d10*/  LDL.LU R29, [R1+0x9c] ;  /* 0x00009c00011d7983 */ /* 0x000f280000300800 */
[----:B------:R0:W-:Y:S04]  /*8d20*/  STL [R1+0xc0], R0 ;  /* 0x0000c00001007387 */ /* 0x0001e80000100800 */
[----:B------:R-:W4:Y:S04]  /*8d30*/  LDL.LU R12, [R1+0x98] ;  /* 0x00009800010c7983 */ /* 0x000f280000300800 */
[----:B------:R-:W4:Y:S04]  /*8d40*/  LDL.LU R10, [R1+0x94] ;  /* 0x00009400010a7983 */ /* 0x000f280000300800 */
[----:B0-----:R-:W4:Y:S04]  /*8d50*/  LDL.LU R0, [R1+0x90] ;  /* 0x0000900001007983 */ /* 0x001f280000300800 */
[----:B------:R-:W4:Y:S04]  /*8d60*/  LDL.LU R23, [R1+0x8c] ;  /* 0x00008c0001177983 */ /* 0x000f280000300800 */
[----:B------:R-:W4:Y:S01]  /*8d70*/  LDL.LU R8, [R1+0x78] ;  /* 0x0000780001087983 */ /* 0x000f220000300800 */
[----:B---3--:R-:W-:-:S05]  /*8d80*/  SEL R3, R24, R3, !P1 ;  /* 0x0000000318037207 */ /* 0x008fca0004800000 */
[----:B------:R-:W-:Y:S01]  /*8d90*/  STL [R1+0xbc], R3 ;  /* 0x0000bc0301007387 */ /* 0x000fe20000100800 */
[----:B-----5:R-:W-:-:S03]  /*8da0*/  SEL R2, R24, R20, !P1 ;  /* 0x0000001418027207 */ /* 0x020fc60004800000 */
[----:B------:R-:W3:Y:S04]  /*8db0*/  LDL.LU R28, [R1+0x64] ;  /* 0x00006400011c7983 */ /* 0x000ee80000300800 */
[----:B------:R0:W-:Y:S04]  /*8dc0*/  STL [R1+0xb8], R2 ;  /* 0x0000b80201007387 */ /* 0x0001e80000100800 */
[----:B------:R-:W5:Y:S04]  /*8dd0*/  LDL.LU R7, [R1+0x88] ;  /* 0x0000880001077983 */ /* 0x000f680000300800 */
[----:B------:R-:W5:Y:S01]  /*8de0*/  LDL.LU R6, [R1+0x84] ;  /* 0x0000840001067983 */ /* 0x000f620000300800 */
[----:B0-----:R-:W-:-:S05]  /*8df0*/  SEL R2, R24, R18, !P1 ;  /* 0x0000001218027207 */ /* 0x001fca0004800000 */
[----:B------:R2:W-:Y:S04]  /*8e00*/  STL [R1+0xb4], R2 ;  /* 0x0000b40201007387 */ /* 0x0005e80000100800 */
[----:B------:R-:W5:Y:S04]  /*8e10*/  LDL.LU R5, [R1+0x80] ;  /* 0x0000800001057983 */ /* 0x000f680000300800 */
[----:B------:R-:W5:Y:S04]  /*8e20*/  LDL.LU R19, [R1+0x7c] ;  /* 0x00007c0001137983 */ /* 0x000f680000300800 */
[----:B------:R-:W5:Y:S04]  /*8e30*/  LDL.LU R22, [R1+0x68] ;  /* 0x0000680001167983 */ /* 0x000f680000300800 */
[----:B------:R-:W5:Y:S04]  /*8e40*/  LDL.LU R21, [R1+0x6c] ;  /* 0x00006c0001157983 */ /* 0x000f680000300800 */
[----:B------:R-:W5:Y:S04]  /*8e50*/  LDL.LU R25, [R1+0x74] ;  /* 0x0000740001197983 */ /* 0x000f680000300800 */
[----:B------:R-:W5:Y:S04]  /*8e60*/  LDL.LU R17, [R1+0x1d8] ;  /* 0x0001d80001117983 */ /* 0x000f680000300800 */
[----:B------:R-:W5:Y:S01]  /*8e70*/  LDL.LU R15, [R1+0x1ec] ;  /* 0x0001ec00010f7983 */ /* 0x000f620000300800 */
[----:B--2---:R-:W-:-:S05]  /*8e80*/  SEL R2, R24, R16, !P1 ;  /* 0x0000001018027207 */ /* 0x004fca0004800000 */
[----:B------:R0:W-:Y:S04]  /*8e90*/  STL [R1+0xb0], R2 ;  /* 0x0000b00201007387 */ /* 0x0001e80000100800 */
[----:B------:R-:W2:Y:S04]  /*8ea0*/  LDL.LU R14, [R1+0x1f0] ;  /* 0x0001f000010e7983 */ /* 0x000ea80000300800 */
[----:B------:R-:W2:Y:S04]  /*8eb0*/  LDL.LU R13, [R1+0x1f4] ;  /* 0x0001f400010d7983 */ /* 0x000ea80000300800 */
[----:B------:R-:W2:Y:S04]  /*8ec0*/  LDL.LU R11, [R1+0x1e4] ;  /* 0x0001e400010b7983 */ /* 0x000ea80000300800 */
[----:B------:R-:W2:Y:S04]  /*8ed0*/  LDL.LU R9, [R1+0x1dc] ;  /* 0x0001dc0001097983 */ /* 0x000ea80000300800 */
[----:B0-----:R-:W2:Y:S04]  /*8ee0*/  LDL.LU R2, [R1+0x1c0] ;  /* 0x0001c00001027983 */ /* 0x001ea80000300800 */
[----:B------:R-:W2:Y:S04]  /*8ef0*/  LDL.LU R4, [R1+0x1b0] ;  /* 0x0001b00001047983 */ /* 0x000ea80000300800 */
[----:B------:R-:W2:Y:S04]  /*8f00*/  LDL.LU R3, [R1+0x184] ;  /* 0x0001840001037983 */ /* 0x000ea80000300800 */
[----:B------:R-:W2:Y:S04]  /*8f10*/  LDL.LU R20, [R1+0x180] ;  /* 0x0001800001147983 */ /* 0x000ea80000300800 */
[----:B------:R-:W2:Y:S04]  /*8f20*/  LDL.LU R18, [R1+0x174] ;  /* 0x0001740001127983 */ /* 0x000ea80000300800 */
[----:B------:R-:W2:Y:S01]  /*8f30*/  LDL.LU R16, [R1+0x16c] ;  /* 0x00016c0001107983 */ /* 0x000ea20000300800 */
[----:B----4-:R-:W-:-:S05]  /*8f40*/  SEL R27, R24, R27, !P1 ;  /* 0x0000001b181b7207 */ /* 0x010fca0004800000 */
[----:B------:R0:W-:Y:S01]  /*8f50*/  STL [R1+0xac], R27 ;  /* 0x0000ac1b01007387 */ /* 0x0001e20000100800 */
[----:B------:R-:W-:-:S03]  /*8f60*/  SEL R29, R24, R29, !P1 ;  /* 0x0000001d181d7207 */ /* 0x000fc60004800000 */
[----:B0-----:R-:W4:Y:S01]  /*8f70*/  LDL.LU R27, [R1+0x167c] ;  /* 0x00167c00011b7983 */ /* 0x001f220000300800 */
[----:B------:R-:W-:-:S03]  /*8f80*/  SEL R12, R24, R12, !P1 ;  /* 0x0000000c180c7207 */ /* 0x000fc60004800000 */
[----:B------:R0:W-:Y:S01]  /*8f90*/  STL [R1+0xa8], R29 ;  /* 0x0000a81d01007387 */ /* 0x0001e20000100800 */
[C---:B------:R-:W-:Y:S02]  /*8fa0*/  SEL R10, R24.reuse, R10, !P1 ;  /* 0x0000000a180a7207 */ /* 0x040fe40004800000 */
[C---:B------:R-:W-:Y:S01]  /*8fb0*/  SEL R0, R24.reuse, R0, !P1 ;  /* 0x0000000018007207 */ /* 0x040fe20004800000 */
[----:B0-----:R-:W4:Y:S04]  /*8fc0*/  LDL.LU R29, [R1+0x1678] ;  /* 0x00167800011d7983 */ /* 0x001f280000300800 */
[----:B------:R0:W-:Y:S01]  /*8fd0*/  STL [R1+0xa4], R12 ;  /* 0x0000a40c01007387 */ /* 0x0001e20000100800 */
[----:B------:R-:W-:-:S03]  /*8fe0*/  SEL R8, R24, R8, !P1 ;  /* 0x0000000818087207 */ /* 0x000fc60004800000 */
[----:B0-----:R-:W4:Y:S04]  /*8ff0*/  LDL.LU R12, [R1+0x1674] ;  /* 0x00167400010c7983 */ /* 0x001f280000300800 */
[----:B------:R0:W-:Y:S04]  /*9000*/  STL [R1+0xa0], R10 ;  /* 0x0000a00a01007387 */ /* 0x0001e80000100800 */
[----:B0-----:R-:W4:Y:S04]  /*9010*/  LDL.LU R10, [R1+0x1670] ;  /* 0x00167000010a7983 */ /* 0x001f280000300800 */
[----:B------:R0:W-:Y:S01]  /*9020*/  STL [R1+0x9c], R0 ;  /* 0x00009c0001007387 */ /* 0x0001e20000100800 */
[----:B---3--:R-:W-:-:S02]  /*9030*/  SEL R28, R24, R28, !P1 ;  /* 0x0000001c181c7207 */ /* 0x008fc40004800000 */
[C---:B0-----:R-:W-:Y:S02]  /*9040*/  SEL R0, R24.reuse, R23, !P1 ;  /* 0x0000001718007207 */ /* 0x041fe40004800000 */
[----:B------:R-:W3:Y:S01]  /*9050*/  LDL.LU R23, [R1+0x110] ;  /* 0x0001100001177983 */ /* 0x000ee20000300800 */
[----:B-----5:R-:W-:-:S03]  /*9060*/  SEL R7, R24, R7, !P1 ;  /* 0x0000000718077207 */ /* 0x020fc60004800000 */
[----:B------:R0:W-:Y:S01]  /*9070*/  STL [R1+0x98], R0 ;  /* 0x0000980001007387 */ /* 0x0001e20000100800 */
[----:B------:R-:W-:-:S03]  /*9080*/  SEL R6, R24, R6, !P1 ;  /* 0x0000000618067207 */ /* 0x000fc60004800000 */
[----:B0-----:R-:W5:Y:S01]  /*9090*/  LDL.LU R0, [R1+0x108] ;  /* 0x0001080001007983 */ /* 0x001f620000300800 */
        /* <DEDUP_REMOVED lines=17> */
[----:B------:R0:W-:Y:S04]  /*91b0*/  STL [R1+0x80], R19 ;  /* 0x0000801301007387 */ /* 0x0001e80000100800 */
        /* <DEDUP_REMOVED lines=9> */
[----:B------:R0:W-:Y:S01]  /*9250*/  STL [R1+0x68], R15 ;  /* 0x0000680f01007387 */ /* 0x0001e20000100800 */
[----:B--2---:R-:W-:-:S03]  /*9260*/  SEL R14, R24, R14, !P1 ;  /* 0x0000000e180e7207 */ /* 0x004fc60004800000 */
[----:B0-----:R-:W2:Y:S01]  /*9270*/  LDL.LU R15, [R1+0x164c] ;  /* 0x00164c00010f7983 */ /* 0x001ea20000300800 */
[----:B------:R-:W-:-:S03]  /*9280*/  SEL R13, R24, R13, !P1 ;  /* 0x0000000d180d7207 */ /* 0x000fc60004800000 */
[----:B------:R0:W-:Y:S01]  /*9290*/  STL [R1+0x64], R14 ;  /* 0x0000640e01007387 */ /* 0x0001e20000100800 */
[C---:B------:R-:W-:Y:S02]  /*92a0*/  SEL R11, R24.reuse, R11, !P1 ;  /* 0x0000000b180b7207 */ /* 0x040fe40004800000 */
[C---:B------:R-:W-:Y:S01]  /*92b0*/  SEL R9, R24.reuse, R9, !P1 ;  /* 0x0000000918097207 */ /* 0x040fe20004800000 */
[----:B0-----:R-:W2:Y:S01]  /*92c0*/  LDL.LU R14, [R1+0x1648] ;  /* 0x00164800010e7983 */ /* 0x001ea20000300800 */
[----:B------:R-:W-:-:S03]  /*92d0*/  SEL R2, R24, R2, !P1 ;  /* 0x0000000218027207 */ /* 0x000fc60004800000 */
[----:B------:R0:W-:Y:S01]  /*92e0*/  STL [R1+0x60], R13 ;  /* 0x0000600d01007387 */ /* 0x0001e20000100800 */
[C---:B------:R-:W-:Y:S02]  /*92f0*/  SEL R4, R24.reuse, R4, !P1 ;  /* 0x0000000418047207 */ /* 0x040fe40004800000 */
[C---:B------:R-:W-:Y:S01]  /*9300*/  SEL R3, R24.reuse, R3, !P1 ;  /* 0x0000000318037207 */ /* 0x040fe20004800000 */
[----:B0-----:R-:W2:Y:S04]  /*9310*/  LDL.LU R13, [R1+0x1644] ;  /* 0x00164400010d7983 */ /* 0x001ea80000300800 */
[----:B------:R0:W-:Y:S01]  /*9320*/  STL [R1+0x5c], R11 ;  /* 0x00005c0b01007387 */ /* 0x0001e20000100800 */
[C---:B------:R-:W-:Y:S02]  /*9330*/  SEL R20, R24.reuse, R20, !P1 ;  /* 0x0000001418147207 */ /* 0x040fe40004800000 */
[C---:B------:R-:W-:Y:S01]  /*9340*/  SEL R18, R24.reuse, R18, !P1 ;  /* 0x0000001218127207 */ /* 0x040fe20004800000 */
[----:B0-----:R-:W2:Y:S04]  /*9350*/  LDL.LU R11, [R1+0x1640] ;  /* 0x00164000010b7983 */ /* 0x001ea80000300800 */
[----:B------:R0:W-:Y:S01]  /*9360*/  STL [R1+0x58], R9 ;  /* 0x0000580901007387 */ /* 0x0001e20000100800 */
[----:B------:R-:W-:-:S03]  /*9370*/  SEL R16, R24, R16, !P1 ;  /* 0x0000001018107207 */ /* 0x000fc60004800000 */
[----:B0-----:R-:W2:Y:S04]  /*9380*/  LDL.LU R9, [R1+0x163c] ;  /* 0x00163c0001097983 */ /* 0x001ea80000300800 */
[----:B------:R0:W-:Y:S04]  /*9390*/  STL [R1+0x54], R2 ;  /* 0x0000540201007387 */ /* 0x0001e80000100800 */
        /* <DEDUP_REMOVED lines=8> */
[----:B0-----:R-:W4:Y:S04]  /*9420*/  LDL.LU R18, [R1+0x1628] ;  /* 0x0016280001127983 */ /* 0x001f280000300800 */
[----:B------:R0:W-:Y:S04]  /*9430*/  STL [R1+0x40], R16 ;  /* 0x0000401001007387 */ /* 0x0001e80000100800 */
[----:B0-----:R-:W5:Y:S01]  /*9440*/  LDL.LU R16, [R1+0x1624] ;  /* 0x0016240001107983 */ /* 0x001f620000300800 */
[----:B---3--:R-:W-:-:S02]  /*9450*/  SEL R23, R24, R23, !P1 ;  /* 0x0000001718177207 */ /* 0x008fc40004800000 */
[C---:B--2---:R-:W-:Y:S02]  /*9460*/  SEL R20, R24.reuse, R20, !P1 ;  /* 0x0000001418147207 */ /* 0x044fe40004800000 */
[C---:B----4-:R-:W-:Y:S02]  /*9470*/  SEL R18, R24.reuse, R18, !P1 ;  /* 0x0000001218127207 */ /* 0x050fe40004800000 */
[----:B-----5:R-:W-:-:S05]  /*9480*/  SEL R16, R24, R16, !P1 ;  /* 0x0000001018107207 */ /* 0x020fca0004800000 */
[----:B------:R0:W-:Y:S04]  /*9490*/  STL [R1+0x30], R16 ;  /* 0x0000301001007387 */ /* 0x0001e80000100800 */
[----:B0-----:R-:W2:Y:S04]  /*94a0*/  LDL.LU R16, [R1+0x24] ;  /* 0x0000240001107983 */ /* 0x001ea80000300800 */
[----:B------:R0:W-:Y:S04]  /*94b0*/  STL [R1+0x2c], R18 ;  /* 0x00002c1201007387 */ /* 0x0001e80000100800 */
[----:B0-----:R-:W3:Y:S04]  /*94c0*/  LDL.LU R18, [R1+0x38] ;  /* 0x0000380001127983 */ /* 0x001ee80000300800 */
[----:B------:R0:W-:Y:S04]  /*94d0*/  STL [R1+0x28], R20 ;  /* 0x0000281401007387 */ /* 0x0001e80000100800 */
[----:B0-----:R-:W4:Y:S04]  /*94e0*/  LDL.LU R20, [R1+0x3c] ;  /* 0x00003c0001147983 */ /* 0x001f280000300800 */
[----:B------:R0:W-:Y:S04]  /*94f0*/  STL [R1+0x20], R23 ;  /* 0x0000201701007387 */ /* 0x0001e80000100800 */
[----:B0-----:R-:W5:Y:S01]  /*9500*/  LDL.LU R23, [R1+0x1620] ;  /* 0x0016200001177983 */ /* 0x001f620000300800 */
[----:B------:R-:W-:-:S05]  /*9510*/  SEL R0, R24, R0, !P1 ;  /* 0x0000000018007207 */ /* 0x000fca0004800000 */
[----:B------:R5:W-:Y:S02]  /*9520*/  STL [R1+0x18], R0 ;  /* 0x0000180001007387 */ /* 0x000be40000100800 */
[C---:B-----5:R-:W-:Y:S02]  /*9530*/  SEL R0, R24.reuse, R23, !P1 ;  /* 0x0000001718007207 */ /* 0x060fe40004800000 */
[----:B------:R-:W5:Y:S04]  /*9540*/  LDL.LU R23, [R1+0x34] ;  /* 0x0000340001177983 */ /* 0x000f680000300800 */
[----:B------:R0:W-:Y:S02]  /*9550*/  STL [R1+0x10], R0 ;  /* 0x0000100001007387 */ /* 0x0001e40000100800 */
[----:B0-----:R-:W-:-:S02]  /*9560*/  SEL R0, R24, R3, !P1 ;  /* 0x0000000318007207 */ /* 0x001fc40004800000 */
[----:B------:R-:W5:Y:S01]  /*9570*/  LDL.LU R3, [R1+0x70] ;  /* 0x0000700001037983 */ /* 0x000f620000300800 */
[C---:B------:R-:W-:Y:S02]  /*9580*/  SEL R28, R24.reuse, R28, !P1 ;  /* 0x0000001c181c7207 */ /* 0x040fe40004800000 */
[----:B------:R-:W-:-:S03]  /*9590*/  SEL R2, R24, R2, !P1 ;  /* 0x0000000218027207 */ /* 0x000fc60004800000 */
[----:B------:R0:W-:Y:S01]  /*95a0*/  STL [R1+0xc], R28 ;  /* 0x00000c1c01007387 */ /* 0x0001e20000100800 */
[C---:B------:R-:W-:Y:S02]  /*95b0*/  SEL R25, R24.reuse, R25, !P1 ;  /* 0x0000001918197207 */ /* 0x040fe40004800000 */
[C---:B----4-:R-:W-:Y:S01]  /*95c0*/  SEL R20, R24.reuse, R20, !P1 ;  /* 0x0000001418147207 */ /* 0x050fe20004800000 */
[----:B------:R-:W-:Y:S01]  /*95d0*/  STL [R1+0x1594], R0 ;  /* 0x0015940001007387 */ /* 0x000fe20000100800 */
[C---:B0-----:R-:W-:Y:S02]  /*95e0*/  SEL R28, R24.reuse, R4, !P1 ;  /* 0x00000004181c7207 */ /* 0x041fe40004800000 */
[----:B---3--:R-:W-:-:S03]  /*95f0*/  SEL R4, R24, R18, !P1 ;  /* 0x0000001218047207 */ /* 0x008fc60004800000 */
[----:B------:R-:W-:Y:S04]  /*9600*/  STL [R1+0x1598], R28 ;  /* 0x0015981c01007387 */ /* 0x000fe80000100800 */
[----:B------:R-:W-:Y:S04]  /*9610*/  STL [R1+0x159c], R2 ;  /* 0x00159c0201007387 */ /* 0x000fe80000100800 */
[----:B------:R-:W-:Y:S01]  /*9620*/  STL [R1+0x15a0], R25 ;  /* 0x0015a01901007387 */ /* 0x000fe20000100800 */
[C---:B--2---:R-:W-:Y:S02]  /*9630*/  SEL R16, R24.reuse, R16, !P1 ;  /* 0x0000001018107207 */ /* 0x044fe40004800000 */
[----:B------:R-:W-:-:S02]  /*9640*/  SEL R9, R24, R9, !P1 ;  /* 0x0000000918097207 */ /* 0x000fc40004800000 */
[----:B-----5:R-:W-:-:S05]  /*9650*/  SEL R23, R24, R23, !P1 ;  /* 0x0000001718177207 */ /* 0x020fca0004800000 */
[----:B------:R-:W-:Y:S04]  /*9660*/  STL [R1+0x15a4], R23 ;  /* 0x0015a41701007387 */ /* 0x000fe80000100800 */
[----:B------:R-:W-:Y:S01]  /*9670*/  STL [R1+0x15a8], R20 ;  /* 0x0015a81401007387 */ /* 0x000fe20000100800 */
[----:B------:R-:W-:-:S05]  /*9680*/  SEL R3, R24, R3, !P1 ;  /* 0x0000000318037207 */ /* 0x000fca0004800000 */
[----:B------:R-:W-:Y:S04]  /*9690*/  STL [R1+0x15ac], R3 ;  /* 0x0015ac0301007387 */ /* 0x000fe80000100800 */
[----:B------:R0:W-:Y:S04]  /*96a0*/  STL [R1+0x15b0], R4 ;  /* 0x0015b00401007387 */ /* 0x0001e80000100800 */
[----:B0-----:R-:W2:Y:S04]  /*96b0*/  LDL.LU R4, [R1+0x1e0] ;  /* 0x0001e00001047983 */ /* 0x001ea80000300800 */
[----:B------:R-:W3:Y:S04]  /*96c0*/  LDL.LU R3, [R1+0x1e8] ;  /* 0x0001e80001037983 */ /* 0x000ee80000300800 */
[----:B------:R-:W4:Y:S04]  /*96d0*/  LDL.LU R20, [R1+0x1d4] ;  /* 0x0001d40001147983 */ /* 0x000f280000300800 */
[----:B------:R-:W5:Y:S04]  /*96e0*/  LDL.LU R23, [R1+0x1d0] ;  /* 0x0001d00001177983 */ /* 0x000f680000300800 */
[----:B------:R-:W5:Y:S04]  /*96f0*/  LDL.LU R25, [R1+0x1cc] ;  /* 0x0001cc0001197983 */ /* 0x000f680000300800 */
[----:B------:R-:W5:Y:S04]  /*9700*/  LDL.LU R2, [R1+0x1c8] ;  /* 0x0001c80001027983 */ /* 0x000f680000300800 */
[----:B------:R-:W5:Y:S04]  /*9710*/  LDL.LU R28, [R1+0x1c4] ;  /* 0x0001c400011c7983 */ /* 0x000f680000300800 */
[----:B------:R-:W5:Y:S04]  /*9720*/  LDL.LU R0, [R1+0x1bc] ;  /* 0x0001bc0001007983 */ /* 0x000f680000300800 */
[----:B------:R0:W-:Y:S04]  /*9730*/  STL [R1+0x15b4], R16 ;  /* 0x0015b41001007387 */ /* 0x0001e80000100800 */
[----:B0-----:R-:W5:Y:S04]  /*9740*/  LDL.LU R16, [R1+0x208] ;  /* 0x0002080001107983 */ /* 0x001f680000300800 */
[----:B------:R0:W-:Y:S04]  /*9750*/  STL [R1+0x15b8], R9 ;  /* 0x0015b80901007387 */ /* 0x0001e80000100800 */
[----:B0-----:R-:W5:Y:S04]  /*9760*/  LDL.LU R9, [R1+0x204] ;  /* 0x0002040001097983 */ /* 0x001f680000300800 */
[----:B------:R-:W0:Y:S01]  /*9770*/  S2R R18, SR_TID.X ;  /* 0x0000000000127919 */ /* 0x000e220000002100 */
[----:B------:R-:W-:-:S02]  /*9780*/  SEL R11, R24, R11, !P1 ;  /* 0x0000000b180b7207 */ /* 0x000fc40004800000 */
[C---:B------:R-:W-:Y:S02]  /*9790*/  SEL R13, R24.reuse, R13, !P1 ;  /* 0x0000000d180d7207 */ /* 0x040fe40004800000 */
[C---:B------:R-:W-:Y:S02]  /*97a0*/  SEL R14, R24.reuse, R14, !P1 ;  /* 0x0000000e180e7207 */ /* 0x040fe40004800000 */
[C---:B------:R-:W-:Y:S01]  /*97b0*/  SEL R15, R24.reuse, R15, !P1 ;  /* 0x0000000f180f7207 */ /* 0x040fe20004800000 */
[----:B------:R-:W-:Y:S01]  /*97c0*/  STL [R1+0x15bc], R11 ;  /* 0x0015bc0b01007387 */ /* 0x000fe20000100800 */
[C---:B------:R-:W-:Y:S02]  /*97d0*/  SEL R17, R24.reuse, R17, !P1 ;  /* 0x0000001118117207 */ /* 0x040fe40004800000 */
[C---:B------:R-:W-:Y:S01]  /*97e0*/  SEL R21, R24.reuse, R21, !P1 ;  /* 0x0000001518157207 */ /* 0x040fe20004800000 */
[----:B------:R-:W-:Y:S01]  /*97f0*/  STL [R1+0x15c0], R13 ;  /* 0x0015c00d01007387 */ /* 0x000fe20000100800 */
[----:B------:R-:W-:-:S02]  /*9800*/  SEL R22, R24, R22, !P1 ;  /* 0x0000001618167207 */ /* 0x000fc40004800000 */
[C---:B------:R-:W-:Y:S01]  /*9810*/  SEL R19, R24.reuse, R19, !P1 ;  /* 0x0000001318137207 */ /* 0x040fe20004800000 */
[----:B------:R-:W-:Y:S01]  /*9820*/  STL [R1+0x15c4], R14 ;  /* 0x0015c40e01007387 */ /* 0x000fe20000100800 */
[C---:B------:R-:W-:Y:S02]  /*9830*/  SEL R5, R24.reuse, R5, !P1 ;  /* 0x0000000518057207 */ /* 0x040fe40004800000 */
[C---:B------:R-:W-:Y:S01]  /*9840*/  SEL R6, R24.reuse, R6, !P1 ;  /* 0x0000000618067207 */ /* 0x040fe20004800000 */
[----:B------:R-:W-:Y:S01]  /*9850*/  STL [R1+0x15c8], R15 ;  /* 0x0015c80f01007387 */ /* 0x000fe20000100800 */
[----:B------:R-:W-:Y:S02]  /*9860*/  SEL R7, R24, R7, !P1 ;  /* 0x0000000718077207 */ /* 0x000fe40004800000 */
[----:B0-----:R-:W-:Y:S01]  /*9870*/  LOP3.LUT R18, R18, 0x3f, RZ, 0xc0, !PT ;  /* 0x0000003f12127812 */ /* 0x001fe200078ec0ff */
[----:B------:R-:W-:Y:S01]  /*9880*/  STL [R1+0x15cc], R17 ;  /* 0x0015cc1101007387 */ /* 0x000fe20000100800 */
[----:B------:R-:W-:Y:S01]  /*9890*/  @!P0 IMAD.MOV R26, RZ, RZ, -R26 ;  /* 0x000000ffff1a8224 */ /* 0x000fe200078e0a1a */
[----:B------:R-:W-:-:S02]  /*98a0*/  SEL R8, R24, R8, !P1 ;  /* 0x0000000818087207 */ /* 0x000fc40004800000 */
[----:B------:R-:W-:Y:S01]  /*98b0*/  STL [R1+0x15d0], R21 ;  /* 0x0015d01501007387 */ /* 0x000fe20000100800 */
[----:B------:R-:W-:Y:S01]  /*98c0*/  SEL R10, R24, R10, !P1 ;  /* 0x0000000a180a7207 */ /* 0x000fe20004800000 */
[----:B------:R-:W-:Y:S02]  /*98d0*/  IMAD R18, R18, c[0x0][0x18c], RZ ;  /* 0x0000630012127a24 */ /* 0x000fe400078e02ff */
[----:B------:R-:W-:Y:S01]  /*98e0*/  STL [R1+0x15d4], R22 ;  /* 0x0015d41601007387 */ /* 0x000fe20000100800 */
[----:B------:R-:W-:-:S03]  /*98f0*/  SEL R12, R24, R12, !P1 ;  /* 0x0000000c180c7207 */ /* 0x000fc60004800000 */
[----:B------:R-:W-:Y:S01]  /*9900*/  STL [R1+0x15d8], R19 ;  /* 0x0015d81301007387 */ /* 0x000fe20000100800 */
[----:B------:R-:W-:-:S03]  /*9910*/  SEL R29, R24, R29, !P1 ;  /* 0x0000001d181d7207 */ /* 0x000fc60004800000 */
[----:B------:R5:W-:Y:S01]  /*9920*/  STL [R1+0x15dc], R5 ;  /* 0x0015dc0501007387 */ /* 0x000be20000100800 */
[----:B------:R-:W-:-:S03]  /*9930*/  SEL R27, R24, R27, !P1 ;  /* 0x0000001b181b7207 */ /* 0x000fc60004800000 */
[----:B------:R0:W-:Y:S01]  /*9940*/  STL [R1+0x15e0], R6 ;  /* 0x0015e00601007387 */ /* 0x0001e20000100800 */
[----:B------:R-:W-:-:S03]  /*9950*/  SEL R24, R24, R26, !P1 ;  /* 0x0000001a18187207 */ /* 0x000fc60004800000 */
[----:B------:R-:W-:Y:S01]  /*9960*/  STL [R1+0x15e4], R7 ;  /* 0x0015e40701007387 */ /* 0x000fe20000100800 */
[----:B------:R-:W-:-:S03]  /*9970*/  LEA.HI.X.SX32 R18, R18, c[0x0][0x16c], 0x1, P3 ;  /* 0x00005b0012127a11 */ /* 0x000fc600018f0eff */
[----:B------:R-:W-:Y:S04]  /*9980*/  STL [R1+0x15e8], R8 ;  /* 0x0015e80801007387 */ /* 0x000fe80000100800 */
[----:B------:R-:W-:Y:S04]  /*9990*/  STL [R1+0x15ec], R10 ;  /* 0x0015ec0a01007387 */ /* 0x000fe80000100800 */
[----:B------:R-:W-:Y:S04]  /*99a0*/  STL [R1+0x15f0], R12 ;  /* 0x0015f00c01007387 */ /* 0x000fe80000100800 */
[----:B------:R-:W-:Y:S04]  /*99b0*/  STL [R1+0x15f4], R29 ;  /* 0x0015f41d01007387 */ /* 0x000fe80000100800 */
[----:B------:R-:W-:Y:S04]  /*99c0*/  STL [R1+0x15f8], R27 ;  /* 0x0015f81b01007387 */ /* 0x000fe80000100800 */
[----:B------:R-:W-:Y:S04]  /*99d0*/  STL [R1+0x15fc], R24 ;  /* 0x0015fc1801007387 */ /* 0x000fe80000100800 */
[----:B------:R-:W-:Y:S01]  /*99e0*/  STL [R1+0x1600], R18 ;  /* 0x0016001201007387 */ /* 0x000fe20000100800 */
[----:B--2---:R-:W-:-:S02]  /*99f0*/  IMAD R26, R4, c[0x0][0x190], RZ ;  /* 0x00006400041a7a24 */ /* 0x004fc400078e02ff */
[----:B---3--:R-:W-:Y:S02]  /*9a00*/  IMAD R4, R3, c[0x0][0x190], RZ ;  /* 0x0000640003047a24 */ /* 0x008fe400078e02ff */
[----:B----4-:R-:W-:Y:S02]  /*9a10*/  IMAD R3, R20, c[0x0][0x190], RZ ;  /* 0x0000640014037a24 */ /* 0x010fe400078e02ff */
[----:B-----5:R-:W-:Y:S02]  /*9a20*/  IMAD R5, R16, c[0x0][0x184], RZ ;  /* 0x0000610010057a24 */ /* 0x020fe400078e02ff */
[----:B0-----:R-:W-:-:S05]  /*9a30*/  IMAD R6, R9, c[0x0][0x184], RZ ;  /* 0x0000610009067a24 */ /* 0x001fca00078e02ff */
[----:B------:R-:W-:Y:S04]  /*9a40*/  STL [R1+0x1c], R6 ;  /* 0x00001c0601007387 */ /* 0x000fe80000100800 */
[----:B------:R-:W-:Y:S04]  /*9a50*/  STL [R1+0x1604], R26 ;  /* 0x0016041a01007387 */ /* 0x000fe80000100800 */
[----:B------:R0:W-:Y:S04]  /*9a60*/  STL [R1+0x34], R5 ;  /* 0x0000340501007387 */ /* 0x0001e80000100800 */
[----:B------:R1:W-:Y:S04]  /*9a70*/  STL [R1+0x14], R4 ;  /* 0x0000140401007387 */ /* 0x0003e80000100800 */
[----:B------:R2:W-:Y:S01]  /*9a80*/  STL [R1+0x24], R3 ;  /* 0x0000240301007387 */ /* 0x0005e20000100800 */
[----:B0-----:R-:W-:-:S02]  /*9a90*/  IMAD R5, R23, c[0x0][0x190], RZ ;  /* 0x0000640017057a24 */ /* 0x001fc400078e02ff */
[----:B-1----:R-:W-:-:S03]  /*9aa0*/  IMAD R4, R25, c[0x0][0x190], RZ ;  /* 0x0000640019047a24 */ /* 0x002fc600078e02ff */
[----:B------:R-:W-:Y:S01]  /*9ab0*/  STL [R1+0x38], R5 ;  /* 0x0000380501007387 */ /* 0x000fe20000100800 */
[----:B--2---:R-:W-:-:S03]  /*9ac0*/  IMAD R3, R2, c[0x0][0x190], RZ ;  /* 0x0000640002037a24 */ /* 0x004fc600078e02ff */
[----:B------:R-:W-:Y:S04]  /*9ad0*/  STL [R1+0x3c], R4 ;  /* 0x00003c0401007387 */ /* 0x000fe80000100800 */
[----:B------:R-:W-:Y:S04]  /*9ae0*/  STL [R1+0x70], R3 ;  /* 0x0000700301007387 */ /* 0x000fe80000100800 */
[----:B------:R-:W2:Y:S01]  /*9af0*/  LDL.LU R26, [R1+0x1ac] ;  /* 0x0001ac00011a7983 */ /* 0x000ea20000300800 */
[----:B------:R-:W-:Y:S02]  /*9b00*/  IMAD R2, R28, c[0x0][0x190], RZ ;  /* 0x000064001c027a24 */ /* 0x000fe400078e02ff */
[----:B------:R-:W-:-:S03]  /*9b10*/  IMAD R0, R0, c[0x0][0x190], RZ ;  /* 0x0000640000007a24 */ /* 0x000fc600078e02ff */
[----:B------:R-:W-:Y:S04]  /*9b20*/  STL [R1+0xf8], R2 ;  /* 0x0000f80201007387 */ /* 0x000fe80000100800 */
[----:B--2---:R0:W-:Y:S04]  /*9b30*/  STL [R1+0x1618], R26 ;  /* 0x0016181a01007387 */ /* 0x0041e80000100800 */
[----:B------:R-:W-:Y:S04]  /*9b40*/  STL [R1+0x108], R0 ;  /* 0x0001080001007387 */ /* 0x000fe80000100800 */
[----:B0-----:R-:W2:Y:S04]  /*9b50*/  LDL.LU R26, [R1+0x1b4] ;  /* 0x0001b400011a7983 */ /* 0x001ea80000300800 */
[----:B--2---:R0:W-:Y:S04]  /*9b60*/  STL [R1+0x161c], R26 ;  /* 0x00161c1a01007387 */ /* 0x0041e80000100800 */
[----:B0-----:R-:W2:Y:S04]  /*9b70*/  LDL.LU R26, [R1+0x1b8] ;  /* 0x0001b800011a7983 */ /* 0x001ea80000300800 */
[----:B------:R-:W3:Y:S04]  /*9b80*/  LDL.LU R18, [R1+0x1a8] ;  /* 0x0001a80001127983 */ /* 0x000ee80000300800 */
[----:B------:R-:W4:Y:S04]  /*9b90*/  LDL.LU R24, [R1+0x1a4] ;  /* 0x0001a40001187983 */ /* 0x000f280000300800 */
[----:B------:R-:W5:Y:S04]  /*9ba0*/  LDL.LU R27, [R1+0x1a0] ;  /* 0x0001a000011b7983 */ /* 0x000f680000300800 */
[----:B------:R-:W3:Y:S04]  /*9bb0*/  LDL.LU R29, [R1+0x19c] ;  /* 0x00019c00011d7983 */ /* 0x000ee80000300800 */
        /* <DEDUP_REMOVED lines=23> */
[----:B------:R-:W3:Y:S01]  /*9d30*/  LDL.LU R0, [R1+0x12c] ;  /* 0x00012c0001007983 */ /* 0x000ee20000300800 */
[----:B--2---:R-:W-:-:S05]  /*9d40*/  IMAD R26, R26, c[0x0][0x190], RZ ;  /* 0x000064001a1a7a24 */ /* 0x004fca00078e02ff */
[----:B------:R0:W-:Y:S04]  /*9d50*/  STL [R1+0x110], R26 ;  /* 0x0001101a01007387 */ /* 0x0001e80000100800 */
[----:B0-----:R-:W2:Y:S02]  /*9d60*/  LDL.LU R26, [R1+0x161c] ;  /* 0x00161c00011a7983 */ /* 0x001ea40000300800 */
[----:B--2---:R-:W-:-:S05]  /*9d70*/  IMAD R26, R26, c[0x0][0x190], RZ ;  /* 0x000064001a1a7a24 */ /* 0x004fca00078e02ff */
[----:B------:R0:W-:Y:S04]  /*9d80*/  STL [R1+0x16c], R26 ;  /* 0x00016c1a01007387 */ /* 0x0001e80000100800 */
[----:B0-----:R-:W2:Y:S01]  /*9d90*/  LDL.LU R26, [R1+0x1618] ;  /* 0x00161800011a7983 */ /* 0x001ea20000300800 */
[----:B----4-:R-:W-:Y:S02]  /*9da0*/  IMAD R24, R24, c[0x0][0x190], RZ ;  /* 0x0000640018187a24 */ /* 0x010fe400078e02ff */
[----:B--2---:R-:W-:-:S05]  /*9db0*/  IMAD R26, R26, c[0x0][0x190], RZ ;  /* 0x000064001a1a7a24 */ /* 0x004fca00078e02ff */
[----:B------:R3:W-:Y:S02]  /*9dc0*/  STL [R1+0x174], R26 ;  /* 0x0001741a01007387 */ /* 0x0007e40000100800 */
[----:B---3--:R-:W-:Y:S02]  /*9dd0*/  IMAD R26, R18, c[0x0][0x190], RZ ;  /* 0x00006400121a7a24 */ /* 0x008fe400078e02ff */
[----:B-----5:R-:W-:-:S03]  /*9de0*/  IMAD R18, R27, c[0x0][0x190], RZ ;  /* 0x000064001b127a24 */ /* 0x020fc600078e02ff */
[----:B------:R0:W-:Y:S04]  /*9df0*/  STL [R1+0x180], R26 ;  /* 0x0001801a01007387 */ /* 0x0001e80000100800 */
[----:B------:R1:W-:Y:S04]  /*9e00*/  STL [R1+0x184], R24 ;  /* 0x0001841801007387 */ /* 0x0003e80000100800 */
[----:B------:R2:W-:Y:S01]  /*9e10*/  STL [R1+0x1a0], R18 ;  /* 0x0001a01201007387 */ /* 0x0005e20000100800 */
[----:B0-----:R-:W-:Y:S02]  /*9e20*/  IMAD R26, R29, c[0x0][0x190], RZ ;  /* 0x000064001d1a7a24 */ /* 0x001fe400078e02ff */
[----:B-1----:R-:W-:-:S02]  /*9e30*/  IMAD R24, R12, c[0x0][0x190], RZ ;  /* 0x000064000c187a24 */ /* 0x002fc400078e02ff */
[----:B------:R-:W-:Y:S02]  /*9e40*/  IMAD R12, R8, c[0x0][0x190], RZ ;  /* 0x00006400080c7a24 */ /* 0x000fe400078e02ff */
[----:B--2---:R-:W-:Y:S01]  /*9e50*/  IMAD R18, R10, c[0x0][0x190], RZ ;  /* 0x000064000a127a24 */ /* 0x004fe200078e02ff */
[----:B------:R-:W-:Y:S01]  /*9e60*/  STL [R1+0x19c], R26 ;  /* 0x00019c1a01007387 */ /* 0x000fe20000100800 */
[----:B------:R-:W-:Y:S02]  /*9e70*/  IMAD R10, R7, c[0x0][0x190], RZ ;  /* 0x00006400070a7a24 */ /* 0x000fe400078e02ff */
[----:B------:R-:W-:Y:S01]  /*9e80*/  IMAD R8, R6, c[0x0][0x190], RZ ;  /* 0x0000640006087a24 */ /* 0x000fe200078e02ff */
[----:B------:R-:W-:Y:S01]  /*9e90*/  STL [R1+0x198], R24 ;  /* 0x0001981801007387 */ /* 0x000fe20000100800 */
[----:B------:R-:W-:Y:S02]  /*9ea0*/  IMAD R7, R5, c[0x0][0x190], RZ ;  /* 0x0000640005077a24 */ /* 0x000fe400078e02ff */
[----:B------:R-:W-:Y:S01]  /*9eb0*/  IMAD R6, R19, c[0x0][0x190], RZ ;  /* 0x0000640013067a24 */ /* 0x000fe200078e02ff */
[----:B------:R-:W-:Y:S01]  /*9ec0*/  STL [R1+0x194], R18 ;  /* 0x0001941201007387 */ /* 0x000fe20000100800 */
[----:B------:R-:W-:-:S03]  /*9ed0*/  IMAD R5, R22, c[0x0][0x190], RZ ;  /* 0x0000640016057a24 */ /* 0x000fc600078e02ff */
[----:B------:R-:W-:Y:S04]  /*9ee0*/  STL [R1+0x190], R12 ;  /* 0x0001900c01007387 */ /* 0x000fe80000100800 */
[----:B------:R-:W-:Y:S04]  /*9ef0*/  STL [R1+0x18c], R10 ;  /* 0x00018c0a01007387 */ /* 0x000fe80000100800 */
[----:B------:R-:W-:Y:S04]  /*9f00*/  STL [R1+0x188], R8 ;  /* 0x0001880801007387 */ /* 0x000fe80000100800 */
[----:B------:R0:W-:Y:S04]  /*9f10*/  STL [R1+0x17c], R7 ;  /* 0x00017c0701007387 */ /* 0x0001e80000100800 */
[----:B------:R1:W-:Y:S04]  /*9f20*/  STL [R1+0x178], R6 ;  /* 0x0001780601007387 */ /* 0x0003e80000100800 */
[----:B------:R2:W-:Y:S01]  /*9f30*/  STL [R1+0x170], R5 ;  /* 0x0001700501007387 */ /* 0x0005e20000100800 */
[----:B0-----:R-:W-:-:S02]  /*9f40*/  IMAD R7, R21, c[0x0][0x190], RZ ;  /* 0x0000640015077a24 */ /* 0x001fc400078e02ff */
[----:B-1----:R-:W-:-:S03]  /*9f50*/  IMAD R6, R17, c[0x0][0x190], RZ ;  /* 0x0000640011067a24 */ /* 0x002fc600078e02ff */
[----:B------:R0:W-:Y:S01]  /*9f60*/  STL [R1+0x168], R7 ;  /* 0x0001680701007387 */ /* 0x0001e20000100800 */
[----:B--2---:R-:W-:-:S03]  /*9f70*/  IMAD R5, R15, c[0x0][0x190], RZ ;  /* 0x000064000f057a24 */ /* 0x004fc600078e02ff */
[----:B------:R1:W-:Y:S04]  /*9f80*/  STL [R1+0x164], R6 ;  /* 0x0001640601007387 */ /* 0x0003e80000100800 */
[----:B------:R2:W-:Y:S01]  /*9f90*/  STL [R1+0x160], R5 ;  /* 0x0001600501007387 */ /* 0x0005e20000100800 */
[----:B0-----:R-:W-:Y:S02]  /*9fa0*/  IMAD R7, R14, c[0x0][0x190], RZ ;  /* 0x000064000e077a24 */ /* 0x001fe400078e02ff */
[----:B-1----:R-:W-:-:S03]  /*9fb0*/  IMAD R6, R13, c[0x0][0x190], RZ ;  /* 0x000064000d067a24 */ /* 0x002fc600078e02ff */
[----:B------:R0:W-:Y:S01]  /*9fc0*/  STL [R1+0x15c], R7 ;  /* 0x00015c0701007387 */ /* 0x0001e20000100800 */
[----:B--2---:R-:W-:-:S03]  /*9fd0*/  IMAD R5, R11, c[0x0][0x190], RZ ;  /* 0x000064000b057a24 */ /* 0x004fc600078e02ff */
[----:B------:R1:W-:Y:S04]  /*9fe0*/  STL [R1+0x158], R6 ;  /* 0x0001580601007387 */ /* 0x0003e80000100800 */
[----:B------:R2:W-:Y:S01]  /*9ff0*/  STL [R1+0x154], R5 ;  /* 0x0001540501007387 */ /* 0x0005e20000100800 */
[----:B0-----:R-:W-:Y:S02]  /*a000*/  IMAD R7, R9, c[0x0][0x190], RZ ;  /* 0x0000640009077a24 */ /* 0x001fe400078e02ff */
[----:B-1----:R-:W-:-:S03]  /*a010*/  IMAD R6, R16, c[0x0][0x190], RZ ;  /* 0x0000640010067a24 */ /* 0x002fc600078e02ff */
[----:B------:R-:W-:Y:S01]  /*a020*/  STL [R1+0x150], R7 ;  /* 0x0001500701007387 */ /* 0x000fe20000100800 */
[----:B--2---:R-:W-:Y:S02]  /*a030*/  IMAD R5, R4, c[0x0][0x190], RZ ;  /* 0x0000640004057a24 */ /* 0x004fe400078e02ff */
[----:B------:R-:W-:Y:S02]  /*a040*/  IMAD R4, R3, c[0x0][0x190], RZ ;  /* 0x0000640003047a24 */ /* 0x000fe400078e02ff */
[----:B------:R-:W-:Y:S01]  /*a050*/  IMAD R3, R20, c[0x0][0x190], RZ ;  /* 0x0000640014037a24 */ /* 0x000fe200078e02ff */
        /* <DEDUP_REMOVED lines=150> */
[----:B---3--:R-:W-:Y:S02]  /*a9c0*/  IMAD R18, R18, c[0x0][0x190], RZ ;  /* 0x0000640012127a24 */ /* 0x008fe400078e02ff */
[----:B----4-:R-:W-:Y:S02]  /*a9d0*/  IMAD R24, R24, c[0x0][0x190], RZ ;  /* 0x0000640018187a24 */ /* 0x010fe400078e02ff */
[----:B-----5:R-:W-:Y:S02]  /*a9e0*/  IMAD R27, R27, c[0x0][0x190], RZ ;  /* 0x000064001b1b7a24 */ /* 0x020fe400078e02ff */
[----:B------:R-:W-:-:S02]  /*a9f0*/  IMAD R29, R29, c[0x0][0x190], RZ ;  /* 0x000064001d1d7a24 */ /* 0x000fc400078e02ff */
[----:B------:R-:W-:Y:S02]  /*aa00*/  IMAD R12, R12, c[0x0][0x190], RZ ;  /* 0x000064000c0c7a24 */ /* 0x000fe400078e02ff */
[----:B------:R-:W-:Y:S02]  /*aa10*/  IMAD R10, R10, c[0x0][0x190], RZ ;  /* 0x000064000a0a7a24 */ /* 0x000fe400078e02ff */
[----:B------:R-:W-:Y:S02]  /*aa20*/  IMAD R8, R8, c[0x0][0x190], RZ ;  /* 0x0000640008087a24 */ /* 0x000fe400078e02ff */
[----:B------:R-:W-:Y:S02]  /*aa30*/  IMAD R7, R7, c[0x0][0x190], RZ ;  /* 0x0000640007077a24 */ /* 0x000fe400078e02ff */
[----:B------:R-:W-:Y:S02]  /*aa40*/  IMAD R6, R6, c[0x0][0x190], RZ ;  /* 0x0000640006067a24 */ /* 0x000fe400078e02ff */
        /* <DEDUP_REMOVED lines=19> */
[----:B--2---:R-:W-:-:S05]  /*ab80*/  IMAD R26, R26, c[0x0][0x190], RZ ;  /* 0x000064001a1a7a24 */ /* 0x004fca00078e02ff */
[----:B------:R0:W-:Y:S04]  /*ab90*/  STL [R1+0x98], R26 ;  /* 0x0000981a01007387 */ /* 0x0001e80000100800 */
[----:B0-----:R-:W2:Y:S04]  /*aba0*/  LDL.LU R26, [R1+0x1604] ;  /* 0x00160400011a7983 */ /* 0x001ea80000300800 */
[----:B------:R0:W-:Y:S04]  /*abb0*/  STL [R1+0x94], R18 ;  /* 0x0000941201007387 */ /* 0x0001e80000100800 */
[----:B0-----:R-:W3:Y:S04]  /*abc0*/  LDL.LU R18, [R1+0x1600] ;  /* 0x0016000001127983 */ /* 0x001ee80000300800 */
[----:B------:R0:W-:Y:S04]  /*abd0*/  STL [R1+0x90], R24 ;  /* 0x0000901801007387 */ /* 0x0001e80000100800 */
[----:B0-----:R-:W4:Y:S04]  /*abe0*/  LDL.LU R24, [R1+0x15fc] ;  /* 0x0015fc0001187983 */ /* 0x001f280000300800 */
[----:B------:R0:W-:Y:S04]  /*abf0*/  STL [R1+0x8c], R27 ;  /* 0x00008c1b01007387 */ /* 0x0001e80000100800 */
[----:B0-----:R-:W5:Y:S04]  /*ac00*/  LDL.LU R27, [R1+0x15f8] ;  /* 0x0015f800011b7983 */ /* 0x001f680000300800 */
        /* <DEDUP_REMOVED lines=49> */
[----:B0-----:R-:W5:Y:S01]  /*af20*/  LDL.LU R0, [R1+0x1594] ;  /* 0x0015940001007983 */ /* 0x001f620000300800 */
[----:B--2---:R-:W-:-:S02]  /*af30*/  IMAD R14, R14, c[0x0][0x190], RZ ;  /* 0x000064000e0e7a24 */ /* 0x004fc400078e02ff */
[----:B---3--:R-:W-:Y:S02]  /*af40*/  IMAD R13, R13, c[0x0][0x190], RZ ;  /* 0x000064000d0d7a24 */ /* 0x008fe400078e02ff */
[----:B----4-:R-:W-:Y:S02]  /*af50*/  IMAD R11, R11, c[0x0][0x190], RZ ;  /* 0x000064000b0b7a24 */ /* 0x010fe400078e02ff */
[----:B-----5:R-:W-:Y:S02]  /*af60*/  IMAD R9, R9, c[0x0][0x190], RZ ;  /* 0x0000640009097a24 */ /* 0x020fe400078e02ff */
        /* <DEDUP_REMOVED lines=8> */
[----:B------:R-:W-:-:S05]  /*aff0*/  IMAD R0, R0, c[0x0][0x190], RZ ;  /* 0x0000640000007a24 */ /* 0x000fca00078e02ff */
        /* <DEDUP_REMOVED lines=9> */
[----:B0-----:R-:W4:Y:S04]  /*b090*/  LDL.LU R23, [R1+0x70] ;  /* 0x0000700001177983 */ /* 0x001f280000300800 */
[----:B------:R-:W-:Y:S04]  /*b0a0*/  STL [R1+0x1540], R20 ;  /* 0x0015401401007387 */ /* 0x000fe80000100800 */
[----:B------:R0:W-:Y:S04]  /*b0b0*/  STL [R1+0x153c], R3 ;  /* 0x00153c0301007387 */ /* 0x0001e80000100800 */
[----:B0-----:R-:W4:Y:S04]  /*b0c0*/  LDL.LU R3, [R1+0x3c] ;  /* 0x00003c0001037983 */ /* 0x001f280000300800 */
[----:B------:R0:W-:Y:S04]  /*b0d0*/  STL [R1+0x1538], R4 ;  /* 0x0015380401007387 */ /* 0x0001e80000100800 */
[----:B0-----:R-:W5:Y:S04]  /*b0e0*/  LDL.LU R4, [R1+0x38] ;  /* 0x0000380001047983 */ /* 0x001f680000300800 */
[----:B------:R0:W-:Y:S04]  /*b0f0*/  STL [R1+0x1534], R16 ;  /* 0x0015341001007387 */ /* 0x0001e80000100800 */
[----:B0-----:R-:W5:Y:S04]  /*b100*/  LDL.LU R16, [R1+0x24] ;  /* 0x0000240001107983 */ /* 0x001f680000300800 */
[----:B------:R-:W-:Y:S04]  /*b110*/  STL [R1+0x1530], R9 ;  /* 0x0015300901007387 */ /* 0x000fe80000100800 */
[----:B------:R0:W-:Y:S04]  /*b120*/  STL [R1+0x1550], R11 ;  /* 0x0015500b01007387 */ /* 0x0001e80000100800 */
[----:B0-----:R-:W5:Y:S04]  /*b130*/  LDL.LU R11, [R1+0x14] ;  /* 0x00001400010b7983 */ /* 0x001f680000300800 */
[----:B------:R0:W-:Y:S04]  /*b140*/  STL [R1+0x1554], R13 ;  /* 0x0015540d01007387 */ /* 0x0001e80000100800 */
[----:B0-----:R-:W5:Y:S04]  /*b150*/  LDL.LU R13, [R1+0x34] ;  /* 0x00003400010d7983 */ /* 0x001f680000300800 */
[----:B------:R0:W-:Y:S04]  /*b160*/  STL [R1+0x1558], R14 ;  /* 0x0015580e01007387 */ /* 0x0001e80000100800 */
[----:B0-----:R-:W5:Y:S01]  /*b170*/  LDL.LU R14, [R1+0x1c] ;  /* 0x00001c00010e7983 */ /* 0x001f620000300800 */
[----:B------:R-:W-:-:S02]  /*b180*/  IMAD R15, R15, c[0x0][0x190], RZ ;  /* 0x000064000f0f7a24 */ /* 0x000fc400078e02ff */
[----:B------:R-:W-:Y:S02]  /*b190*/  IMAD R17, R17, c[0x0][0x190], RZ ;  /* 0x0000640011117a24 */ /* 0x000fe400078e02ff */
[----:B------:R-:W-:Y:S02]  /*b1a0*/  IMAD R21, R21, c[0x0][0x190], RZ ;  /* 0x0000640015157a24 */ /* 0x000fe400078e02ff */
[----:B------:R-:W-:Y:S01]  /*b1b0*/  IMAD R22, R22, c[0x0][0x190], RZ ;  /* 0x0000640016167a24 */ /* 0x000fe200078e02ff */
[----:B------:R-:W-:Y:S01]  /*b1c0*/  STL [R1+0x155c], R15 ;  /* 0x00155c0f01007387 */ /* 0x000fe20000100800 */
[----:B------:R-:W-:Y:S02]  /*b1d0*/  IMAD R19, R19, c[0x0][0x190], RZ ;  /* 0x0000640013137a24 */ /* 0x000fe400078e02ff */
[----:B------:R-:W-:Y:S01]  /*b1e0*/  IMAD R5, R5, c[0x0][0x190], RZ ;  /* 0x0000640005057a24 */ /* 0x000fe200078e02ff */
[----:B------:R-:W-:Y:S01]  /*b1f0*/  STL [R1+0x1560], R17 ;  /* 0x0015601101007387 */ /* 0x000fe20000100800 */
[----:B------:R-:W-:-:S02]  /*b200*/  IMAD R6, R6, c[0x0][0x190], RZ ;  /* 0x0000640006067a24 */ /* 0x000fc400078e02ff */
[----:B------:R-:W-:Y:S01]  /*b210*/  IMAD R7, R7, c[0x0][0x190], RZ ;  /* 0x0000640007077a24 */ /* 0x000fe200078e02ff */
[----:B------:R-:W-:Y:S01]  /*b220*/  STL [R1+0x1564], R21 ;  /* 0x0015641501007387 */ /* 0x000fe20000100800 */
[----:B------:R-:W-:-:S03]  /*b230*/  IMAD R8, R8, c[0x0][0x190], RZ ;  /* 0x0000640008087a24 */ /* 0x000fc600078e02ff */
[----:B------:R-:W-:Y:S01]  /*b240*/  STL [R1+0x1568], R22 ;  /* 0x0015681601007387 */ /* 0x000fe20000100800 */
[----:B------:R-:W-:-:S03]  /*b250*/  IMAD R10, R10, c[0x0][0x190], RZ ;  /* 0x000064000a0a7a24 */ /* 0x000fc600078e02ff */
[----:B------:R-:W-:Y:S01]  /*b260*/  STL [R1+0x156c], R19 ;  /* 0x00156c1301007387 */ /* 0x000fe20000100800 */
[----:B------:R-:W-:-:S03]  /*b270*/  IMAD R12, R12, c[0x0][0x190], RZ ;  /* 0x000064000c0c7a24 */ /* 0x000fc600078e02ff */
[----:B------:R0:W-:Y:S01]  /*b280*/  STL [R1+0x1570], R5 ;  /* 0x0015700501007387 */ /* 0x0001e20000100800 */
[----:B------:R-:W-:Y:S02]  /*b290*/  IMAD R29, R29, c[0x0][0x190], RZ ;  /* 0x000064001d1d7a24 */ /* 0x000fe400078e02ff */
[----:B------:R-:W-:Y:S01]  /*b2a0*/  IMAD R24, R24, c[0x0][0x190], RZ ;  /* 0x0000640018187a24 */ /* 0x000fe200078e02ff */
[----:B0-----:R-:W5:Y:S04]  /*b2b0*/  LDL.LU R5, [R1+0x110] ;  /* 0x0001100001057983 */ /* 0x001f680000300800 */
[----:B------:R2:W-:Y:S04]  /*b2c0*/  STL [R1+0x1574], R6 ;  /* 0x0015740601007387 */ /* 0x0005e80000100800 */
[----:B------:R-:W-:Y:S04]  /*b2d0*/  STL [R1+0x1578], R7 ;  /* 0x0015780701007387 */ /* 0x000fe80000100800 */
[----:B------:R-:W-:Y:S04]  /*b2e0*/  STL [R1+0x157c], R8 ;  /* 0x00157c0801007387 */ /* 0x000fe80000100800 */
[----:B------:R4:W-:Y:S04]  /*b2f0*/  STL [R1+0x1580], R10 ;  /* 0x0015800a01007387 */ /* 0x0009e80000100800 */
[----:B------:R-:W-:Y:S01]  /*b300*/  STL [R1+0x1584], R12 ;  /* 0x0015840c01007387 */ /* 0x000fe20000100800 */
[----:B------:R-:W-:Y:S01]  /*b310*/  IMAD R27, R27, c[0x0][0x190], RZ ;  /* 0x000064001b1b7a24 */ /* 0x000fe200078e02ff */
[----:B--2---:R-:W-:-:S02]  /*b320*/  LEA R6, P1, R26, R0, 0x1 ;  /* 0x000000001a067211 */ /* 0x004fc400078208ff */
[----:B---3--:R-:W-:Y:S04]  /*b330*/  STL.64 [R1+0x1520], R28 ;  /* 0x0015201c01007387 */ /* 0x008fe80000100a00 */
[----:B------:R-:W-:Y:S04]  /*b340*/  STL [R1+0x1588], R24 ;  /* 0x0015881801007387 */ /* 0x000fe80000100800 */
[----:B------:R-:W2:Y:S04]  /*b350*/  LDL.LU R20, [R1+0x16c] ;  /* 0x00016c0001147983 */ /* 0x000ea80000300800 */
[----:B------:R-:W3:Y:S04]  /*b360*/  LDL.LU R19, [R1+0x174] ;  /* 0x0001740001137983 */ /* 0x000ee80000300800 */
[----:B------:R0:W-:Y:S01]  /*b370*/  STL [R1+0x14e8], R6 ;  /* 0x0014e80601007387 */ /* 0x0001e20000100800 */
[----:B----4-:R-:W-:-:S02]  /*b380*/  LEA R10, P0, R3, R0, 0x1 ;  /* 0x00000000030a7211 */ /* 0x010fc400078008ff */
[-C--:B-----5:R-:W-:Y:S02]  /*b390*/  LEA R8, P5, R16, R0.reuse, 0x1 ;  /* 0x0000000010087211 */ /* 0x0a0fe400078a08ff */
[----:B------:R-:W-:Y:S02]  /*b3a0*/  LEA R9, P4, R11, R0, 0x1 ;  /* 0x000000000b097211 */ /* 0x000fe400078808ff */
[----:B0-----:R-:W-:-:S05]  /*b3b0*/  LEA R6, P2, R14, c[0x0][0x160], 0x1 ;  /* 0x000058000e067a11 */ /* 0x001fca00078408ff */
[----:B------:R-:W-:Y:S04]  /*b3c0*/  STL [R1+0xcd8], R6 ;  /* 0x000cd80601007387 */ /* 0x000fe80000100800 */
[----:B------:R0:W-:Y:S04]  /*b3d0*/  STL [R1+0x1110], R9 ;  /* 0x0011100901007387 */ /* 0x0001e80000100800 */
[----:B0-----:R-:W4:Y:S04]  /*b3e0*/  LDL.LU R9, [R1+0x180] ;  /* 0x0001800001097983 */ /* 0x001f280000300800 */
[----:B------:R0:W-:Y:S04]  /*b3f0*/  STL [R1+0x1118], R8 ;  /* 0x0011180801007387 */ /* 0x0001e80000100800 */
[----:B------:R-:W5:Y:S01]  /*b400*/  LDL.LU R22, [R1+0x184] ;  /* 0x0001840001167983 */ /* 0x000f620000300800 */
[----:B0-----:R-:W-:-:S05]  /*b410*/  LEA R8, P6, R4, R0, 0x1 ;  /* 0x0000000004087211 */ /* 0x001fca00078c08ff */
[----:B------:R0:W-:Y:S04]  /*b420*/  STL [R1+0x1120], R8 ;  /* 0x0011200801007387 */ /* 0x0001e80000100800 */
[----:B------:R-:W-:Y:S04]  /*b430*/  STL [R1+0x1128], R10 ;  /* 0x0011280a01007387 */ /* 0x000fe80000100800 */
[----:B------:R-:W2:Y:S01]  /*b440*/  LDL.LU R21, [R1+0x1a0] ;  /* 0x0001a00001157983 */ /* 0x000ea20000300800 */
[----:B0-----:R-:W-:-:S03]  /*b450*/  LEA.HI.X.SX32 R8, R26, R18, 0x1, P1 ;  /* 0x000000121a087211 */ /* 0x001fc600008f0eff */
[----:B------:R0:W-:Y:S04]  /*b460*/  STL [R1+0x1528], R27 ;  /* 0x0015281b01007387 */ /* 0x0001e80000100800 */
[----:B------:R1:W-:Y:S04]  /*b470*/  STL [R1+0x14e4], R8 ;  /* 0x0014e40801007387 */ /* 0x0003e80000100800 */
[----:B0-----:R0:W2:Y:S04]  /*b480*/  LDL.64 R26, [R1+0xcd8] ;  /* 0x000cd800011a7983 */ /* 0x0010a80000100a00 */
[----:B------:R-:W3:Y:S01]  /*b490*/  LDL.LU R17, [R1+0x19c] ;  /* 0x00019c0001117983 */ /* 0x000ee20000300800 */
[----:B-1----:R-:W-:-:S05]  /*b4a0*/  LEA R8, P1, R23, R0, 0x1 ;  /* 0x0000000017087211 */ /* 0x002fca00078208ff */
[----:B------:R-:W-:Y:S04]  /*b4b0*/  STL [R1+0x1130], R8 ;  /* 0x0011300801007387 */ /* 0x000fe80000100800 */
[----:B------:R-:W3:Y:S01]  /*b4c0*/  LDL.LU R15, [R1+0x198] ;  /* 0x00019800010f7983 */ /* 0x000ee20000300800 */
[----:B------:R-:W-:-:S04]  /*b4d0*/  LEA R28, P3, R13, c[0x0][0x160], 0x1 ;  /* 0x000058000d1c7a11 */ /* 0x000fc800078608ff */
[----:B------:R-:W-:Y:S02]  /*b4e0*/  LEA.HI.X.SX32 R29, R13, c[0x0][0x164], 0x1, P3 ;  /* 0x000059000d1d7a11 */ /* 0x000fe400018f0eff */
[----:B------:R-:W-:Y:S02]  /*b4f0*/  LEA.HI.X.SX32 R7, R11, R18, 0x1, P4 ;  /* 0x000000120b077211 */ /* 0x000fe400020f0eff */
[----:B--2---:R-:W-:Y:S02]  /*b500*/  LEA.HI.X.SX32 R27, R14, c[0x0][0x164], 0x1, P2 ;  /* 0x000059000e1b7a11 */ /* 0x004fe400010f0eff */
[----:B------:R-:W2:Y:S01]  /*b510*/  LDL.LU R14, [R1+0x194] ;  /* 0x00019400010e7983 */ /* 0x000ea20000300800 */
[----:B------:R-:W-:Y:S01]  /*b520*/  IMAD.MOV.U32 R26, RZ, RZ, R6 ;  /* 0x000000ffff1a7224 */ /* 0x000fe200078e0006 */
[----:B------:R-:W-:-:S05]  /*b530*/  LEA R6, P2, R2, R0, 0x1 ;  /* 0x0000000002067211 */ /* 0x000fca00078408ff */
[----:B------:R1:W-:Y:S04]  /*b540*/  STL [R1+0x1138], R6 ;  /* 0x0011380601007387 */ /* 0x0003e80000100800 */
[----:B------:R-:W2:Y:S01]  /*b550*/  LDL.LU R13, [R1+0x190] ;  /* 0x00019000010d7983 */ /* 0x000ea20000300800 */
[----:B-1----:R-:W-:-:S03]  /*b560*/  LEA R6, P3, R25, R0, 0x1 ;  /* 0x0000000019067211 */ /* 0x002fc600078608ff */
[----:B------:R-:W-:Y:S04]  /*b570*/  STL [R1+0xcdc], R27 ;  /* 0x000cdc1b01007387 */ /* 0x000fe80000100800 */
[----:B------:R1:W-:Y:S04]  /*b580*/  STL [R1+0x1140], R6 ;  /* 0x0011400601007387 */ /* 0x0003e80000100800 */
[----:B------:R-:W2:Y:S01]  /*b590*/  LDL.LU R11, [R1+0x18c] ;  /* 0x00018c00010b7983 */ /* 0x000ea20000300800 */
[----:B-1----:R-:W-:-:S03]  /*b5a0*/  LEA R6, P4, R5, R0, 0x1 ;  /* 0x0000000005067211 */ /* 0x002fc600078808ff */
[----:B------:R-:W-:Y:S04]  /*b5b0*/  STL [R1+0x110c], R7 ;  /* 0x00110c0701007387 */ /* 0x000fe80000100800 */
[----:B------:R-:W-:Y:S04]  /*b5c0*/  STL.64 [R1+0xcd0], R28 ;  /* 0x000cd01c01007387 */ /* 0x000fe80000100a00 */
[----:B------:R1:W-:Y:S02]  /*b5d0*/  STL [R1+0x1148], R6 ;  /* 0x0011480601007387 */ /* 0x0003e40000100800 */
[----:B-1----:R-:W-:-:S02]  /*b5e0*/  LEA.HI.X.SX32 R6, R16, R18, 0x1, P5 ;  /* 0x0000001210067211 */ /* 0x002fc400028f0eff */
[----:B------:R-:W2:Y:S04]  /*b5f0*/  LDL.LU R16, [R1+0x188] ;  /* 0x0001880001107983 */ /* 0x000ea80000300800 */
[----:B------:R1:W-:Y:S01]  /*b600*/  STL [R1+0x1114], R6 ;  /* 0x0011140601007387 */ /* 0x0003e20000100800 */
[----:B------:R-:W-:Y:S02]  /*b610*/  LEA R7, P5, R20, R0, 0x1 ;  /* 0x0000000014077211 */ /* 0x000fe400078a08ff */
[----:B-1----:R-:W-:Y:S02]  /*b620*/  LEA.HI.X.SX32 R6, R4, R18, 0x1, P6 ;  /* 0x0000001204067211 */ /* 0x002fe400030f0eff */
[----:B------:R-:W2:Y:S04]  /*b630*/  LDL.LU R4, [R1+0x17c] ;  /* 0x00017c0001047983 */ /* 0x000ea80000300800 */
[----:B------:R3:W-:Y:S04]  /*b640*/  STL [R1+0x1150], R7 ;  /* 0x0011500701007387 */ /* 0x0007e80000100800 */
[----:B------:R1:W-:Y:S01]  /*b650*/  STL [R1+0x111c], R6 ;  /* 0x00111c0601007387 */ /* 0x0003e20000100800 */
[----:B---3--:R-:W-:-:S02]  /*b660*/  LEA R7, P6, R19, R0, 0x1 ;  /* 0x0000000013077211 */ /* 0x008fc400078c08ff */
[-C--:B-1----:R-:W-:Y:S02]  /*b670*/  LEA.HI.X.SX32 R6, R3, R18.reuse, 0x1, P0 ;  /* 0x0000001203067211 */ /* 0x082fe400000f0eff */
[----:B------:R-:W3:Y:S04]  /*b680*/  LDL.LU R3, [R1+0x178] ;  /* 0x0001780001037983 */ /* 0x000ee80000300800 */
[----:B------:R-:W-:Y:S04]  /*b690*/  STL [R1+0x1158], R7 ;  /* 0x0011580701007387 */ /* 0x000fe80000100800 */
[----:B------:R1:W-:Y:S02]  /*b6a0*/  STL [R1+0x1124], R6 ;  /* 0x0011240601007387 */ /* 0x0003e40000100800 */
[----:B-1----:R-:W-:-:S02]  /*b6b0*/  LEA.HI.X.SX32 R6, R23, R18, 0x1, P1 ;  /* 0x0000001217067211 */ /* 0x002fc400008f0eff */
[----:B------:R-:W3:Y:S01]  /*b6c0*/  LDL.LU R23, [R1+0x170] ;  /* 0x0001700001177983 */ /* 0x000ee20000300800 */
[----:B----4-:R-:W-:-:S05]  /*b6d0*/  LEA R7, P0, R9, R0, 0x1 ;  /* 0x0000000009077211 */ /* 0x010fca00078008ff */
[----:B------:R-:W-:Y:S04]  /*b6e0*/  STL [R1+0x1160], R7 ;  /* 0x0011600701007387 */ /* 0x000fe80000100800 */
[----:B------:R1:W-:Y:S02]  /*b6f0*/  STL [R1+0x112c], R6 ;  /* 0x00112c0601007387 */ /* 0x0003e40000100800 */
[----:B-1----:R-:W-:Y:S02]  /*b700*/  LEA.HI.X.SX32 R6, R2, R18, 0x1, P2 ;  /* 0x0000001202067211 */ /* 0x002fe400010f0eff */
[----:B------:R-:W4:Y:S01]  /*b710*/  LDL.LU R2, [R1+0x168] ;  /* 0x0001680001027983 */ /* 0x000f220000300800 */
[----:B-----5:R-:W-:-:S05]  /*b720*/  LEA R7, P1, R22, R0, 0x1 ;  /* 0x0000000016077211 */ /* 0x020fca00078208ff */
[----:B------:R-:W-:Y:S04]  /*b730*/  STL [R1+0x1168], R7 ;  /* 0x0011680701007387 */ /* 0x000fe80000100800 */
[----:B------:R1:W-:Y:S02]  /*b740*/  STL [R1+0x1134], R6 ;  /* 0x0011340601007387 */ /* 0x0003e40000100800 */
[----:B-1----:R-:W-:Y:S02]  /*b750*/  LEA.HI.X.SX32 R6, R25, R18, 0x1, P3 ;  /* 0x0000001219067211 */ /* 0x002fe400018f0eff */
[----:B------:R-:W5:Y:S01]  /*b760*/  LDL.LU R25, [R1+0x164] ;  /* 0x0001640001197983 */ /* 0x000f620000300800 */
[----:B------:R-:W-:-:S05]  /*b770*/  LEA R7, P2, R21, R0, 0x1 ;  /* 0x0000000015077211 */ /* 0x000fca00078408ff */
[----:B------:R1:W-:Y:S04]  /*b780*/  STL [R1+0x1170], R7 ;  /* 0x0011700701007387 */ /* 0x0003e80000100800 */
[----:B------:R0:W-:Y:S01]  /*b790*/  STL [R1+0x113c], R6 ;  /* 0x00113c0601007387 */ /* 0x0001e20000100800 */
[----:B-1----:R-:W-:Y:S02]  /*b7a0*/  LEA R7, P3, R17, R0, 0x1 ;  /* 0x0000000011077211 */ /* 0x002fe400078608ff */
[----:B0-----:R-:W-:Y:S02]  /*b7b0*/  LEA.HI.X.SX32 R6, R5, R18, 0x1, P4 ;  /* 0x0000001205067211 */ /* 0x001fe400020f0eff */
[----:B------:R-:W5:Y:S04]  /*b7c0*/  LDL.LU R5, [R1+0x160] ;  /* 0x0001600001057983 */ /* 0x000f680000300800 */
[----:B------:R0:W-:Y:S04]  /*b7d0*/  STL [R1+0x1178], R7 ;  /* 0x0011780701007387 */ /* 0x0001e80000100800 */
[----:B------:R1:W-:Y:S01]  /*b7e0*/  STL [R1+0x1144], R6 ;  /* 0x0011440601007387 */ /* 0x0003e20000100800 */
[----:B0-----:R-:W-:-:S02]  /*b7f0*/  LEA R7, P4, R15, R0, 0x1 ;  /* 0x000000000f077211 */ /* 0x001fc400078808ff */
[-C--:B-1----:R-:W-:Y:S02]  /*b800*/  LEA.HI.X.SX32 R6, R20, R18.reuse, 0x1, P5 ;  /* 0x0000001214067211 */ /* 0x082fe400028f0eff */
[----:B------:R-:W5:Y:S04]  /*b810*/  LDL.LU R20, [R1+0x15c] ;  /* 0x00015c0001147983 */ /* 0x000f680000300800 */
[----:B------:R-:W-:Y:S04]  /*b820*/  STL [R1+0x1180], R7 ;  /* 0x0011800701007387 */ /* 0x000fe80000100800 */
[----:B------:R0:W-:Y:S02]  /*b830*/  STL [R1+0x114c], R6 ;  /* 0x00114c0601007387 */ /* 0x0001e40000100800 */
[----:B0-----:R-:W-:-:S02]  /*b840*/  LEA.HI.X.SX32 R6, R19, R18, 0x1, P6 ;  /* 0x0000001213067211 */ /* 0x001fc400030f0eff */
[----:B------:R-:W5:Y:S01]  /*b850*/  LDL.LU R19, [R1+0x158] ;  /* 0x0001580001137983 */ /* 0x000f620000300800 */
[----:B--2---:R-:W-:-:S05]  /*b860*/  LEA R7, P5, R14, R0, 0x1 ;  /* 0x000000000e077211 */ /* 0x004fca00078a08ff */
[----:B------:R-:W-:Y:S04]  /*b870*/  STL [R1+0x1188], R7 ;  /* 0x0011880701007387 */ /* 0x000fe80000100800 */
[----:B------:R0:W-:Y:S02]  /*b880*/  STL [R1+0x1154], R6 ;  /* 0x0011540601007387 */ /* 0x0001e40000100800 */
[----:B0-----:R-:W-:Y:S02]  /*b890*/  LEA.HI.X.SX32 R6, R9, R18, 0x1, P0 ;  /* 0x0000001209067211 */ /* 0x001fe400000f0eff */
[----:B------:R-:W2:Y:S01]  /*b8a0*/  LDL.LU R9, [R1+0x154] ;  /* 0x0001540001097983 */ /* 0x000ea20000300800 */
[----:B------:R-:W-:-:S05]  /*b8b0*/  LEA R7, P6, R13, R0, 0x1 ;  /* 0x000000000d077211 */ /* 0x000fca00078c08ff */
[----:B------:R0:W-:Y:S04]  /*b8c0*/  STL [R1+0x1190], R7 ;  /* 0x0011900701007387 */ /* 0x0001e80000100800 */
[----:B------:R1:W-:Y:S01]  /*b8d0*/  STL [R1+0x115c], R6 ;  /* 0x00115c0601007387 */ /* 0x0003e20000100800 */
[----:B0-----:R-:W-:Y:S02]  /*b8e0*/  LEA R7, P0, R11, R0, 0x1 ;  /* 0x000000000b077211 */ /* 0x001fe400078008ff */
[----:B-1----:R-:W-:Y:S02]  /*b8f0*/  LEA.HI.X.SX32 R6, R22, R18, 0x1, P1 ;  /* 0x0000001216067211 */ /* 0x002fe400008f0eff */
[----:B------:R-:W2:Y:S04]  /*b900*/  LDL.LU R22, [R1+0x150] ;  /* 0x0001500001167983 */ /* 0x000ea80000300800 */
[----:B------:R0:W-:Y:S04]  /*b910*/  STL [R1+0x1198], R7 ;  /* 0x0011980701007387 */ /* 0x0001e80000100800 */
[----:B------:R1:W-:Y:S01]  /*b920*/  STL [R1+0x1164], R6 ;  /* 0x0011640601007387 */ /* 0x0003e20000100800 */
[----:B0-----:R-:W-:-:S02]  /*b930*/  LEA R7, P1, R16, R0, 0x1 ;  /* 0x0000000010077211 */ /* 0x001fc400078208ff */
[-C--:B-1----:R-:W-:Y:S02]  /*b940*/  LEA.HI.X.SX32 R6, R21, R18.reuse, 0x1, P2 ;  /* 0x0000001215067211 */ /* 0x082fe400010f0eff */
[----:B------:R-:W2:Y:S04]  /*b950*/  LDL.LU R21, [R1+0x14c] ;  /* 0x00014c0001157983 */ /* 0x000ea80000300800 */
[----:B------:R-:W-:Y:S04]  /*b960*/  STL [R1+0x11a0], R7 ;  /* 0x0011a00701007387 */ /* 0x000fe80000100800 */
[----:B------:R0:W-:Y:S02]  /*b970*/  STL [R1+0x116c], R6 ;  /* 0x00116c0601007387 */ /* 0x0001e40000100800 */
[----:B0-----:R-:W-:-:S02]  /*b980*/  LEA.HI.X.SX32 R6, R17, R18, 0x1, P3 ;  /* 0x0000001211067211 */ /* 0x001fc400018f0eff */
[----:B------:R-:W2:Y:S01]  /*b990*/  LDL.LU R17, [R1+0x148] ;  /* 0x0001480001117983 */ /* 0x000ea20000300800 */
[----:B------:R-:W-:-:S05]  /*b9a0*/  LEA R7, P2, R4, R0, 0x1 ;  /* 0x0000000004077211 */ /* 0x000fca00078408ff */
[----:B------:R3:W-:Y:S04]  /*b9b0*/  STL [R1+0x11a8], R7 ;  /* 0x0011a80701007387 */ /* 0x0007e80000100800 */
[----:B------:R0:W-:Y:S01]  /*b9c0*/  STL [R1+0x1174], R6 ;  /* 0x0011740601007387 */ /* 0x0001e20000100800 */
[----:B---3--:R-:W-:Y:S02]  /*b9d0*/  LEA R7, P3, R3, R0, 0x1 ;  /* 0x0000000003077211 */ /* 0x008fe400078608ff */
[----:B0-----:R-:W-:Y:S02]  /*b9e0*/  LEA.HI.X.SX32 R6, R15, R18, 0x1, P4 ;  /* 0x000000120f067211 */ /* 0x001fe400020f0eff */
[----:B------:R-:W3:Y:S04]  /*b9f0*/  LDL.LU R15, [R1+0x144] ;  /* 0x00014400010f7983 */ /* 0x000ee80000300800 */
[----:B------:R0:W-:Y:S04]  /*ba00*/  STL [R1+0x11b0], R7 ;  /* 0x0011b00701007387 */ /* 0x0001e80000100800 */
[----:B------:R1:W-:Y:S01]  /*ba10*/  STL [R1+0x117c], R6 ;  /* 0x00117c0601007387 */ /* 0x0003e20000100800 */
[----:B0-----:R-:W-:-:S02]  /*ba20*/  LEA R7, P4, R23, R0, 0x1 ;  /* 0x0000000017077211 */ /* 0x001fc400078808ff */
[-C--:B-1----:R-:W-:Y:S02]  /*ba30*/  LEA.HI.X.SX32 R6, R14, R18.reuse, 0x1, P5 ;  /* 0x000000120e067211 */ /* 0x082fe400028f0eff */
[----:B------:R-:W3:Y:S04]  /*ba40*/  LDL.LU R14, [R1+0x140] ;  /* 0x00014000010e7983 */ /* 0x000ee80000300800 */
[----:B------:R-:W-:Y:S04]  /*ba50*/  STL [R1+0x11b8], R7 ;  /* 0x0011b80701007387 */ /* 0x000fe80000100800 */
[----:B------:R0:W-:Y:S02]  /*ba60*/  STL [R1+0x1184], R6 ;  /* 0x0011840601007387 */ /* 0x0001e40000100800 */
[----:B0-----:R-:W-:-:S02]  /*ba70*/  LEA.HI.X.SX32 R6, R13, R18, 0x1, P6 ;  /* 0x000000120d067211 */ /* 0x001fc400030f0eff */
[----:B------:R-:W3:Y:S01]  /*ba80*/  LDL.LU R13, [R1+0x13c] ;  /* 0x00013c00010d7983 */ /* 0x000ee20000300800 */
[----:B----4-:R-:W-:-:S05]  /*ba90*/  LEA R7, P5, R2, R0, 0x1 ;  /* 0x0000000002077211 */ /* 0x010fca00078a08ff */
[----:B------:R-:W-:Y:S04]  /*baa0*/  STL [R1+0x11c0], R7 ;  /* 0x0011c00701007387 */ /* 0x000fe80000100800 */
[----:B------:R0:W-:Y:S02]  /*bab0*/  STL [R1+0x118c], R6 ;  /* 0x00118c0601007387 */ /* 0x0001e40000100800 */
[----:B0-----:R-:W-:Y:S02]  /*bac0*/  LEA.HI.X.SX32 R6, R11, R18, 0x1, P0 ;  /* 0x000000120b067211 */ /* 0x001fe400000f0eff */
[----:B------:R-:W4:Y:S01]  /*bad0*/  LDL.LU R11, [R1+0x138] ;  /* 0x00013800010b7983 */ /* 0x000f220000300800 */
[----:B-----5:R-:W-:-:S05]  /*bae0*/  LEA R7, P6, R25, R0, 0x1 ;  /* 0x0000000019077211 */ /* 0x020fca00078c08ff */
[----:B------:R-:W-:Y:S04]  /*baf0*/  STL [R1+0x11c8], R7 ;  /* 0x0011c80701007387 */ /* 0x000fe80000100800 */
[----:B------:R0:W-:Y:S02]  /*bb00*/  STL [R1+0x1194], R6 ;  /* 0x0011940601007387 */ /* 0x0001e40000100800 */
[----:B0-----:R-:W-:Y:S02]  /*bb10*/  LEA.HI.X.SX32 R6, R16, R18, 0x1, P1 ;  /* 0x0000001210067211 */ /* 0x001fe400008f0eff */
[----:B------:R-:W5:Y:S01]  /*bb20*/  LDL.LU R16, [R1+0x134] ;  /* 0x0001340001107983 */ /* 0x000f620000300800 */
[----:B------:R-:W-:-:S05]  /*bb30*/  LEA R7, P0, R5, R0, 0x1 ;  /* 0x0000000005077211 */ /* 0x000fca00078008ff */
[----:B------:R0:W-:Y:S04]  /*bb40*/  STL [R1+0x11d0], R7 ;  /* 0x0011d00701007387 */ /* 0x0001e80000100800 */
[----:B------:R1:W-:Y:S01]  /*bb50*/  STL [R1+0x119c], R6 ;  /* 0x00119c0601007387 */ /* 0x0003e20000100800 */
[----:B0-----:R-:W-:Y:S02]  /*bb60*/  LEA R7, P1, R20, R0, 0x1 ;  /* 0x0000000014077211 */ /* 0x001fe400078208ff */
[----:B-1----:R-:W-:Y:S02]  /*bb70*/  LEA.HI.X.SX32 R6, R4, R18, 0x1, P2 ;  /* 0x0000001204067211 */ /* 0x002fe400010f0eff */
        /* <DEDUP_REMOVED lines=16> */
[----:B------:R-:W-:Y:S04]  /*bc80*/  STL [R1+0x11f0], R7 ;  /* 0x0011f00701007387 */ /* 0x000fe80000100800 */
[----:B------:R0:W-:Y:S01]  /*bc90*/  STL [R1+0x11bc], R6 ;  /* 0x0011bc0601007387 */ /* 0x0001e20000100800 */
[-C--:B------:R-:W-:Y:S02]  /*bca0*/  LEA.HI.X.SX32 R5, R5, R18.reuse, 0x1, P0 ;  /* 0x0000001205057211 */ /* 0x080fe400000f0eff */
[----:B0-----:R-:W-:Y:S02]  /*bcb0*/  LEA.HI.X.SX32 R6, R25, R18, 0x1, P6 ;  /* 0x0000001219067211 */ /* 0x001fe400030f0eff */
[-C--:B------:R-:W-:Y:S01]  /*bcc0*/  LEA R7, P5, R21, R0.reuse, 0x1 ;  /* 0x0000000015077211 */ /* 0x080fe200078a08ff */
[----:B------:R-:W2:Y:S04]  /*bcd0*/  LDL.LU R25, [R1+0x120] ;  /* 0x0001200001197983 */ /* 0x000ea80000300800 */
[----:B------:R-:W-:Y:S04]  /*bce0*/  STL [R1+0x11f8], R7 ;  /* 0x0011f80701007387 */ /* 0x000fe80000100800 */
[----:B------:R0:W-:Y:S04]  /*bcf0*/  STL [R1+0x11c4], R6 ;  /* 0x0011c40601007387 */ /* 0x0001e80000100800 */
[----:B0-----:R-:W2:Y:S01]  /*bd00*/  LDL.LU R6, [R1+0x11c] ;  /* 0x00011c0001067983 */ /* 0x001ea20000300800 */
[----:B------:R-:W-:-:S05]  /*bd10*/  LEA R7, P6, R17, R0, 0x1 ;  /* 0x0000000011077211 */ /* 0x000fca00078c08ff */
[----:B------:R-:W-:Y:S04]  /*bd20*/  STL [R1+0x1200], R7 ;  /* 0x0012000701007387 */ /* 0x000fe80000100800 */
[----:B------:R0:W-:Y:S02]  /*bd30*/  STL [R1+0x11cc], R5 ;  /* 0x0011cc0501007387 */ /* 0x0001e40000100800 */
[----:B0-----:R-:W-:Y:S02]  /*bd40*/  LEA.HI.X.SX32 R5, R20, R18, 0x1, P1 ;  /* 0x0000001214057211 */ /* 0x001fe400008f0eff */
[----:B------:R-:W2:Y:S01]  /*bd50*/  LDL.LU R20, [R1+0x118] ;  /* 0x0001180001147983 */ /* 0x000ea20000300800 */
[----:B---3--:R-:W-:-:S05]  /*bd60*/  LEA R7, P0, R15, R0, 0x1 ;  /* 0x000000000f077211 */ /* 0x008fca00078008ff */
[----:B------:R-:W-:Y:S04]  /*bd70*/  STL [R1+0x1208], R7 ;  /* 0x0012080701007387 */ /* 0x000fe80000100800 */
[----:B------:R0:W-:Y:S01]  /*bd80*/  STL [R1+0x11d4], R5 ;  /* 0x0011d40501007387 */ /* 0x0001e20000100800 */
[----:B------:R-:W-:-:S03]  /*bd90*/  LEA.HI.X.SX32 R8, R19, R18, 0x1, P2 ;  /* 0x0000001213087211 */ /* 0x000fc600010f0eff */
[----:B0-----:R-:W3:Y:S01]  /*bda0*/  LDL.LU R5, [R1+0x114] ;  /* 0x0001140001057983 */ /* 0x001ee20000300800 */
[----:B------:R-:W-:-:S05]  /*bdb0*/  LEA R7, P1, R14, R0, 0x1 ;  /* 0x000000000e077211 */ /* 0x000fca00078208ff */
[----:B------:R0:W-:Y:S04]  /*bdc0*/  STL [R1+0x1210], R7 ;  /* 0x0012100701007387 */ /* 0x0001e80000100800 */
[----:B------:R1:W-:Y:S01]  /*bdd0*/  STL [R1+0x11dc], R8 ;  /* 0x0011dc0801007387 */ /* 0x0003e20000100800 */
[----:B0-----:R-:W-:Y:S02]  /*bde0*/  LEA R7, P2, R13, R0, 0x1 ;  /* 0x000000000d077211 */ /* 0x001fe400078408ff */
[----:B-1----:R-:W-:Y:S02]  /*bdf0*/  LEA.HI.X.SX32 R8, R9, R18, 0x1, P3 ;  /* 0x0000001209087211 */ /* 0x002fe400018f0eff */
[----:B------:R-:W3:Y:S04]  /*be00*/  LDL.LU R9, [R1+0x10c] ;  /* 0x00010c0001097983 */ /* 0x000ee80000300800 */
[----:B------:R4:W-:Y:S04]  /*be10*/  STL [R1+0x1218], R7 ;  /* 0x0012180701007387 */ /* 0x0009e80000100800 */
[----:B------:R0:W-:Y:S04]  /*be20*/  STL [R1+0x11e4], R8 ;  /* 0x0011e40801007387 */ /* 0x0001e80000100800 */
[----:B------:R-:W3:Y:S01]  /*be30*/  LDL.LU R19, [R1+0x104] ;  /* 0x0001040001137983 */ /* 0x000ee20000300800 */
[----:B----4-:R-:W-:-:S02]  /*be40*/  LEA R7, P3, R11, R0, 0x1 ;  /* 0x000000000b077211 */ /* 0x010fc400078608ff */
[----:B0-----:R-:W-:-:S03]  /*be50*/  LEA.HI.X.SX32 R8, R22, R18, 0x1, P4 ;  /* 0x0000001216087211 */ /* 0x001fc600020f0eff */
[----:B------:R-:W-:Y:S04]  /*be60*/  STL [R1+0x1220], R7 ;  /* 0x0012200701007387 */ /* 0x000fe80000100800 */
[----:B------:R0:W-:Y:S04]  /*be70*/  STL [R1+0x11ec], R8 ;  /* 0x0011ec0801007387 */ /* 0x0001e80000100800 */
[----:B------:R-:W4:Y:S01]  /*be80*/  LDL.LU R22, [R1+0x100] ;  /* 0x0001000001167983 */ /* 0x000f220000300800 */
[----:B0-----:R-:W-:Y:S02]  /*be90*/  LEA.HI.X.SX32 R8, R21, R18, 0x1, P5 ;  /* 0x0000001215087211 */ /* 0x001fe400028f0eff */
[----:B-----5:R-:W-:-:S05]  /*bea0*/  LEA R7, P4, R16, R0, 0x1 ;  /* 0x0000000010077211 */ /* 0x020fca00078808ff */
[----:B------:R-:W-:Y:S04]  /*beb0*/  STL [R1+0x1228], R7 ;  /* 0x0012280701007387 */ /* 0x000fe80000100800 */
[----:B------:R0:W-:Y:S04]  /*bec0*/  STL [R1+0x11f4], R8 ;  /* 0x0011f40801007387 */ /* 0x0001e80000100800 */
[----:B------:R-:W5:Y:S01]  /*bed0*/  LDL.LU R21, [R1+0xfc] ;  /* 0x0000fc0001157983 */ /* 0x000f620000300800 */
[----:B0-----:R-:W-:Y:S02]  /*bee0*/  LEA.HI.X.SX32 R8, R17, R18, 0x1, P6 ;  /* 0x0000001211087211 */ /* 0x001fe400030f0eff */
[----:B------:R-:W-:-:S05]  /*bef0*/  LEA R7, P5, R4, R0, 0x1 ;  /* 0x0000000004077211 */ /* 0x000fca00078a08ff */
[----:B------:R-:W-:Y:S04]  /*bf00*/  STL [R1+0x1230], R7 ;  /* 0x0012300701007387 */ /* 0x000fe80000100800 */
[----:B------:R0:W-:Y:S04]  /*bf10*/  STL [R1+0x11fc], R8 ;  /* 0x0011fc0801007387 */ /* 0x0001e80000100800 */
[----:B------:R-:W5:Y:S01]  /*bf20*/  LDL.LU R17, [R1+0xf4] ;  /* 0x0000f40001117983 */ /* 0x000f620000300800 */
[----:B0-----:R-:W-:Y:S02]  /*bf30*/  LEA.HI.X.SX32 R8, R15, R18, 0x1, P0 ;  /* 0x000000120f087211 */ /* 0x001fe400000f0eff */
[----:B------:R-:W-:-:S05]  /*bf40*/  LEA R7, P6, R3, R0, 0x1 ;  /* 0x0000000003077211 */ /* 0x000fca00078c08ff */
[----:B------:R0:W-:Y:S04]  /*bf50*/  STL [R1+0x1238], R7 ;  /* 0x0012380701007387 */ /* 0x0001e80000100800 */
[----:B------:R1:W-:Y:S04]  /*bf60*/  STL [R1+0x1204], R8 ;  /* 0x0012040801007387 */ /* 0x0003e80000100800 */
[----:B------:R-:W5:Y:S01]  /*bf70*/  LDL.LU R15, [R1+0xf0] ;  /* 0x0000f000010f7983 */ /* 0x000f620000300800 */
[----:B0-----:R-:W-:Y:S02]  /*bf80*/  LEA R7, P0, R23, R0, 0x1 ;  /* 0x0000000017077211 */ /* 0x001fe400078008ff */
[----:B-1----:R-:W-:-:S03]  /*bf90*/  LEA.HI.X.SX32 R8, R14, R18, 0x1, P1 ;  /* 0x000000120e087211 */ /* 0x002fc600008f0eff */
[----:B------:R-:W-:Y:S04]  /*bfa0*/  STL [R1+0x1240], R7 ;  /* 0x0012400701007387 */ /* 0x000fe80000100800 */
[----:B------:R0:W-:Y:S04]  /*bfb0*/  STL [R1+0x120c], R8 ;  /* 0x00120c0801007387 */ /* 0x0001e80000100800 */
[----:B------:R-:W5:Y:S01]  /*bfc0*/  LDL.LU R14, [R1+0xec] ;  /* 0x0000ec00010e7983 */ /* 0x000f620000300800 */
[----:B0-----:R-:W-:Y:S02]  /*bfd0*/  LEA.HI.X.SX32 R8, R13, R18, 0x1, P2 ;  /* 0x000000120d087211 */ /* 0x001fe400010f0eff */
[----:B--2---:R-:W-:-:S05]  /*bfe0*/  LEA R7, P1, R2, R0, 0x1 ;  /* 0x0000000002077211 */ /* 0x004fca00078208ff */
[----:B------:R-:W-:Y:S04]  /*bff0*/  STL [R1+0x1248], R7 ;  /* 0x0012480701007387 */ /* 0x000fe80000100800 */
[----:B------:R0:W-:Y:S04]  /*c000*/  STL [R1+0x1214], R8 ;  /* 0x0012140801007387 */ /* 0x0001e80000100800 */
[----:B------:R-:W2:Y:S01]  /*c010*/  LDL.LU R13, [R1+0xe8] ;  /* 0x0000e800010d7983 */ /* 0x000ea20000300800 */
[----:B0-----:R-:W-:Y:S02]  /*c020*/  LEA.HI.X.SX32 R8, R11, R18, 0x1, P3 ;  /* 0x000000120b087211 */ /* 0x001fe400018f0eff */
[----:B------:R-:W-:-:S05]  /*c030*/  LEA R7, P2, R25, R0, 0x1 ;  /* 0x0000000019077211 */ /* 0x000fca00078408ff */
[----:B------:R0:W-:Y:S04]  /*c040*/  STL [R1+0x1250], R7 ;  /* 0x0012500701007387 */ /* 0x0001e80000100800 */
[----:B------:R1:W-:Y:S04]  /*c050*/  STL [R1+0x121c], R8 ;  /* 0x00121c0801007387 */ /* 0x0003e80000100800 */
[----:B------:R-:W2:Y:S01]  /*c060*/  LDL.LU R11, [R1+0xe4] ;  /* 0x0000e400010b7983 */ /* 0x000ea20000300800 */
[----:B0-----:R-:W-:Y:S02]  /*c070*/  LEA R7, P3, R6, R0, 0x1 ;  /* 0x0000000006077211 */ /* 0x001fe400078608ff */
[----:B-1----:R-:W-:-:S03]  /*c080*/  LEA.HI.X.SX32 R8, R16, R18, 0x1, P4 ;  /* 0x0000001210087211 */ /* 0x002fc600020f0eff */
[----:B------:R0:W-:Y:S04]  /*c090*/  STL [R1+0x1258], R7 ;  /* 0x0012580701007387 */ /* 0x0001e80000100800 */
[----:B------:R-:W-:Y:S01]  /*c0a0*/  STL [R1+0x1224], R8 ;  /* 0x0012240801007387 */ /* 0x000fe20000100800 */
[----:B------:R-:W-:-:S03]  /*c0b0*/  LEA.HI.X.SX32 R4, R4, R18, 0x1, P5 ;  /* 0x0000001204047211 */ /* 0x000fc600028f0eff */
[----:B------:R-:W2:Y:S01]  /*c0c0*/  LDL.LU R16, [R1+0xe0] ;  /* 0x0000e00001107983 */ /* 0x000ea20000300800 */
[----:B0-----:R-:W-:-:S05]  /*c0d0*/  LEA R7, P4, R20, R0, 0x1 ;  /* 0x0000000014077211 */ /* 0x001fca00078808ff */
[----:B------:R-:W-:Y:S04]  /*c0e0*/  STL [R1+0x1260], R7 ;  /* 0x0012600701007387 */ /* 0x000fe80000100800 */
[----:B------:R0:W-:Y:S04]  /*c0f0*/  STL [R1+0x122c], R4 ;  /* 0x00122c0401007387 */ /* 0x0001e80000100800 */
[----:B0-----:R-:W2:Y:S01]  /*c100*/  LDL.LU R4, [R1+0xdc] ;  /* 0x0000dc0001047983 */ /* 0x001ea20000300800 */
[----:B---3--:R-:W-:Y:S02]  /*c110*/  LEA R7, P5, R5, R0, 0x1 ;  /* 0x0000000005077211 */ /* 0x008fe400078a08ff */
[----:B------:R-:W-:-:S03]  /*c120*/  LEA.HI.X.SX32 R8, R3, R18, 0x1, P6 ;  /* 0x0000001203087211 */ /* 0x000fc600030f0eff */
[----:B------:R0:W-:Y:S04]  /*c130*/  STL [R1+0x1268], R7 ;  /* 0x0012680701007387 */ /* 0x0001e80000100800 */
[----:B------:R-:W3:Y:S04]  /*c140*/  LDL.LU R3, [R1+0xd8] ;  /* 0x0000d80001037983 */ /* 0x000ee80000300800 */
[----:B------:R1:W-:Y:S01]  /*c150*/  STL [R1+0x1234], R8 ;  /* 0x0012340801007387 */ /* 0x0003e20000100800 */
[----:B0-----:R-:W-:Y:S02]  /*c160*/  LEA R7, P6, R9, R0, 0x1 ;  /* 0x0000000009077211 */ /* 0x001fe400078c08ff */
[----:B-1----:R-:W-:-:S03]  /*c170*/  LEA.HI.X.SX32 R8, R23, R18, 0x1, P0 ;  /* 0x0000001217087211 */ /* 0x002fc600000f0eff */
[----:B------:R0:W-:Y:S04]  /*c180*/  STL [R1+0x1270], R7 ;  /* 0x0012700701007387 */ /* 0x0001e80000100800 */
[----:B------:R-:W3:Y:S01]  /*c190*/  LDL.LU R23, [R1+0xd4] ;  /* 0x0000d40001177983 */ /* 0x000ee20000300800 */
[----:B0-----:R-:W-:-:S03]  /*c1a0*/  LEA R7, P0, R19, R0, 0x1 ;  /* 0x0000000013077211 */ /* 0x001fc600078008ff */
[----:B------:R0:W-:Y:S04]  /*c1b0*/  STL [R1+0x123c], R8 ;  /* 0x00123c0801007387 */ /* 0x0001e80000100800 */
[----:B------:R4:W-:Y:S01]  /*c1c0*/  STL [R1+0x1278], R7 ;  /* 0x0012780701007387 */ /* 0x0009e20000100800 */
[----:B0-----:R-:W-:-:S03]  /*c1d0*/  LEA.HI.X.SX32 R8, R2, R18, 0x1, P1 ;  /* 0x0000001202087211 */ /* 0x001fc600008f0eff */
[----:B------:R-:W3:Y:S01]  /*c1e0*/  LDL.LU R2, [R1+0xd0] ;  /* 0x0000d00001027983 */ /* 0x000ee20000300800 */
[----:B----4-:R-:W-:-:S03]  /*c1f0*/  LEA R7, P1, R22, R0, 0x1 ;  /* 0x0000000016077211 */ /* 0x010fc600078208ff */
[----:B------:R0:W-:Y:S04]  /*c200*/  STL [R1+0x1244], R8 ;  /* 0x0012440801007387 */ /* 0x0001e80000100800 */
[----:B------:R5:W-:Y:S01]  /*c210*/  STL [R1+0x1280], R7 ;  /* 0x0012800701007387 */ /* 0x000be20000100800 */
[----:B0-----:R-:W-:-:S03]  /*c220*/  LEA.HI.X.SX32 R8, R25, R18, 0x1, P2 ;  /* 0x0000001219087211 */ /* 0x001fc600010f0eff */
[----:B------:R-:W4:Y:S04]  /*c230*/  LDL.LU R25, [R1+0xcc] ;  /* 0x0000cc0001197983 */ /* 0x000f280000300800 */
[----:B------:R0:W-:Y:S01]  /*c240*/  STL [R1+0x124c], R8 ;  /* 0x00124c0801007387 */ /* 0x0001e20000100800 */
[----:B-----5:R-:W-:Y:S02]  /*c250*/  LEA R7, P2, R21, R0, 0x1 ;  /* 0x0000000015077211 */ /* 0x020fe400078408ff */
[----:B0-----:R-:W-:-:S03]  /*c260*/  LEA.HI.X.SX32 R8, R6, R18, 0x1, P3 ;  /* 0x0000001206087211 */ /* 0x001fc600018f0eff */
[----:B------:R0:W-:Y:S04]  /*c270*/  STL [R1+0x1288], R7 ;  /* 0x0012880701007387 */ /* 0x0001e80000100800 */
[----:B------:R-:W-:Y:S01]  /*c280*/  STL [R1+0x1254], R8 ;  /* 0x0012540801007387 */ /* 0x000fe20000100800 */
[----:B0-----:R-:W-:-:S03]  /*c290*/  LEA.HI.X.SX32 R7, R20, R18, 0x1, P4 ;  /* 0x0000001214077211 */ /* 0x001fc600020f0eff */
[----:B------:R-:W5:Y:S01]  /*c2a0*/  LDL.LU R20, [R1+0xc8] ;  /* 0x0000c80001147983 */ /* 0x000f620000300800 */
[----:B------:R-:W-:-:S05]  /*c2b0*/  LEA R6, P3, R17, R0, 0x1 ;  /* 0x0000000011067211 */ /* 0x000fca00078608ff */
[----:B------:R-:W-:Y:S04]  /*c2c0*/  STL [R1+0x1290], R6 ;  /* 0x0012900601007387 */ /* 0x000fe80000100800 */
[----:B------:R0:W-:Y:S01]  /*c2d0*/  STL [R1+0x125c], R7 ;  /* 0x00125c0701007387 */ /* 0x0001e20000100800 */
[----:B------:R-:W-:-:S03]  /*c2e0*/  LEA.HI.X.SX32 R5, R5, R18, 0x1, P5 ;  /* 0x0000001205057211 */ /* 0x000fc600028f0eff */
[----:B0-----:R-:W5:Y:S01]  /*c2f0*/  LDL.LU R7, [R1+0xc4] ;  /* 0x0000c40001077983 */ /* 0x001f620000300800 */
[----:B------:R-:W-:-:S05]  /*c300*/  LEA R6, P4, R15, R0, 0x1 ;  /* 0x000000000f067211 */ /* 0x000fca00078808ff */
[----:B------:R0:W-:Y:S04]  /*c310*/  STL [R1+0x1298], R6 ;  /* 0x0012980601007387 */ /* 0x0001e80000100800 */
[----:B------:R1:W-:Y:S01]  /*c320*/  STL [R1+0x1264], R5 ;  /* 0x0012640501007387 */ /* 0x0003e20000100800 */
[----:B0-----:R-:W-:Y:S02]  /*c330*/  LEA R6, P5, R14, R0, 0x1 ;  /* 0x000000000e067211 */ /* 0x001fe400078a08ff */
[-C--:B-1----:R-:W-:Y:S02]  /*c340*/  LEA.HI.X.SX32 R5, R9, R18.reuse, 0x1, P6 ;  /* 0x0000001209057211 */ /* 0x082fe400030f0eff */
[----:B------:R-:W5:Y:S04]  /*c350*/  LDL.LU R9, [R1+0xc0] ;  /* 0x0000c00001097983 */ /* 0x000f680000300800 */
[----:B------:R0:W-:Y:S04]  /*c360*/  STL [R1+0x12a0], R6 ;  /* 0x0012a00601007387 */ /* 0x0001e80000100800 */
[----:B------:R1:W-:Y:S04]  /*c370*/  STL [R1+0x126c], R5 ;  /* 0x00126c0501007387 */ /* 0x0003e80000100800 */
[----:B0-----:R-:W5:Y:S01]  /*c380*/  LDL.LU R6, [R1+0xbc] ;  /* 0x0000bc0001067983 */ /* 0x001f620000300800 */
[----:B-1----:R-:W-:-:S02]  /*c390*/  LEA.HI.X.SX32 R5, R19, R18, 0x1, P0 ;  /* 0x0000001213057211 */ /* 0x002fc400000f0eff */
[----:B--2---:R-:W-:-:S05]  /*c3a0*/  LEA R8, P6, R13, R0, 0x1 ;  /* 0x000000000d087211 */ /* 0x004fca00078c08ff */
[----:B------:R-:W-:Y:S04]  /*c3b0*/  STL [R1+0x12a8], R8 ;  /* 0x0012a80801007387 */ /* 0x000fe80000100800 */
[----:B------:R0:W-:Y:S04]  /*c3c0*/  STL [R1+0x1274], R5 ;  /* 0x0012740501007387 */ /* 0x0001e80000100800 */
[----:B0-----:R-:W2:Y:S01]  /*c3d0*/  LDL.LU R5, [R1+0xb8] ;  /* 0x0000b80001057983 */ /* 0x001ea20000300800 */
[----:B------:R-:W-:Y:S02]  /*c3e0*/  LEA.HI.X.SX32 R8, R22, R18, 0x1, P1 ;  /* 0x0000001216087211 */ /* 0x000fe400008f0eff */
[----:B------:R-:W-:-:S05]  /*c3f0*/  LEA R10, P0, R11, R0, 0x1 ;  /* 0x000000000b0a7211 */ /* 0x000fca00078008ff */
[----:B------:R0:W-:Y:S04]  /*c400*/  STL [R1+0x12b0], R10 ;  /* 0x0012b00a01007387 */ /* 0x0001e80000100800 */
[----:B------:R1:W-:Y:S01]  /*c410*/  STL [R1+0x127c], R8 ;  /* 0x00127c0801007387 */ /* 0x0003e20000100800 */
[----:B------:R-:W-:Y:S02]  /*c420*/  LEA R12, P1, R16, R0, 0x1 ;  /* 0x00000000100c7211 */ /* 0x000fe400078208ff */
[----:B0-----:R-:W-:-:S03]  /*c430*/  LEA.HI.X.SX32 R10, R21, R18, 0x1, P2 ;  /* 0x00000012150a7211 */ /* 0x001fc600010f0eff */
[----:B------:R-:W-:Y:S04]  /*c440*/  STL [R1+0x12b8], R12 ;  /* 0x0012b80c01007387 */ /* 0x000fe80000100800 */
[----:B------:R-:W2:Y:S04]  /*c450*/  LDL.LU R19, [R1+0xb4] ;  /* 0x0000b40001137983 */ /* 0x000ea80000300800 */
[----:B------:R0:W-:Y:S01]  /*c460*/  STL [R1+0x1284], R10 ;  /* 0x0012840a01007387 */ /* 0x0001e20000100800 */
[----:B-1----:R-:W-:-:S05]  /*c470*/  LEA R8, P2, R4, R0, 0x1 ;  /* 0x0000000004087211 */ /* 0x002fca00078408ff */
[----:B------:R3:W-:Y:S04]  /*c480*/  STL [R1+0x12c0], R8 ;  /* 0x0012c00801007387 */ /* 0x0007e80000100800 */
[----:B------:R-:W2:Y:S01]  /*c490*/  LDL.LU R22, [R1+0xb0] ;  /* 0x0000b00001167983 */ /* 0x000ea20000300800 */
[----:B0-----:R-:W-:Y:S02]  /*c4a0*/  LEA.HI.X.SX32 R10, R17, R18, 0x1, P3 ;  /* 0x00000012110a7211 */ /* 0x001fe400018f0eff */
[----:B---3--:R-:W-:-:S03]  /*c4b0*/  LEA R8, P3, R3, R0, 0x1 ;  /* 0x0000000003087211 */ /* 0x008fc600078608ff */
[----:B------:R0:W-:Y:S04]  /*c4c0*/  STL [R1+0x128c], R10 ;  /* 0x00128c0a01007387 */ /* 0x0001e80000100800 */
[----:B------:R1:W-:Y:S04]  /*c4d0*/  STL [R1+0x12c8], R8 ;  /* 0x0012c80801007387 */ /* 0x0003e80000100800 */
[----:B------:R-:W3:Y:S01]  /*c4e0*/  LDL.LU R21, [R1+0xac] ;  /* 0x0000ac0001157983 */ /* 0x000ee20000300800 */
[----:B0-----:R-:W-:Y:S02]  /*c4f0*/  LEA.HI.X.SX32 R10, R15, R18, 0x1, P4 ;  /* 0x000000120f0a7211 */ /* 0x001fe400020f0eff */
[----:B-1----:R-:W-:-:S03]  /*c500*/  LEA R8, P4, R23, R0, 0x1 ;  /* 0x0000000017087211 */ /* 0x002fc600078808ff */
        /* <DEDUP_REMOVED lines=9> */
[----:B----4-:R-:W-:-:S03]  /*c5a0*/  LEA R8, P6, R25, R0, 0x1 ;  /* 0x0000000019087211 */ /* 0x010fc600078c08ff */
[----:B------:R0:W-:Y:S04]  /*c5b0*/  STL [R1+0x12a4], R10 ;  /* 0x0012a40a01007387 */ /* 0x0001e80000100800 */
[----:B------:R-:W-:Y:S04]  /*c5c0*/  STL [R1+0x12e0], R8 ;  /* 0x0012e00801007387 */ /* 0x000fe80000100800 */
[----:B------:R-:W4:Y:S01]  /*c5d0*/  LDL.LU R14, [R1+0xa0] ;  /* 0x0000a000010e7983 */ /* 0x000f220000300800 */
[----:B0-----:R-:W-:-:S05]  /*c5e0*/  LEA.HI.X.SX32 R10, R11, R18, 0x1, P0 ;  /* 0x000000120b0a7211 */ /* 0x001fca00000f0eff */
[----:B------:R0:W-:Y:S04]  /*c5f0*/  STL [R1+0x12ac], R10 ;  /* 0x0012ac0a01007387 */ /* 0x0001e80000100800 */
[----:B------:R-:W4:Y:S01]  /*c600*/  LDL.LU R13, [R1+0x9c] ;  /* 0x00009c00010d7983 */ /* 0x000f220000300800 */
[----:B0-----:R-:W-:Y:S02]  /*c610*/  LEA.HI.X.SX32 R10, R16, R18, 0x1, P1 ;  /* 0x00000012100a7211 */ /* 0x001fe400008f0eff */
[----:B-----5:R-:W-:-:S05]  /*c620*/  LEA R8, P0, R20, R0, 0x1 ;  /* 0x0000000014087211 */ /* 0x020fca00078008ff */
[----:B------:R0:W-:Y:S04]  /*c630*/  STL [R1+0x12e8], R8 ;  /* 0x0012e80801007387 */ /* 0x0001e80000100800 */
[----:B------:R-:W-:Y:S04]  /*c640*/  STL [R1+0x12b4], R10 ;  /* 0x0012b40a01007387 */ /* 0x000fe80000100800 */
[----:B------:R-:W5:Y:S01]  /*c650*/  LDL.LU R11, [R1+0x98] ;  /* 0x00009800010b7983 */ /* 0x000f620000300800 */
[----:B------:R-:W-:Y:S02]  /*c660*/  LEA.HI.X.SX32 R4, R4, R18, 0x1, P2 ;  /* 0x0000001204047211 */ /* 0x000fe400010f0eff */
[----:B0-----:R-:W-:-:S05]  /*c670*/  LEA R8, P1, R7, R0, 0x1 ;  /* 0x0000000007087211 */ /* 0x001fca00078208ff */
[----:B------:R-:W-:Y:S04]  /*c680*/  STL [R1+0x12f0], R8 ;  /* 0x0012f00801007387 */ /* 0x000fe80000100800 */
[----:B------:R0:W-:Y:S04]  /*c690*/  STL [R1+0x12bc], R4 ;  /* 0x0012bc0401007387 */ /* 0x0001e80000100800 */
[----:B------:R-:W5:Y:S01]  /*c6a0*/  LDL.LU R16, [R1+0x94] ;  /* 0x0000940001107983 */ /* 0x000f620000300800 */
[----:B0-----:R-:W-:Y:S02]  /*c6b0*/  LEA.HI.X.SX32 R4, R3, R18, 0x1, P3 ;  /* 0x0000001203047211 */ /* 0x001fe400018f0eff */
[----:B------:R-:W-:-:S05]  /*c6c0*/  LEA R8, P2, R9, R0, 0x1 ;  /* 0x0000000009087211 */ /* 0x000fca00078408ff */
[----:B------:R0:W-:Y:S04]  /*c6d0*/  STL [R1+0x12f8], R8 ;  /* 0x0012f80801007387 */ /* 0x0001e80000100800 */
[----:B------:R-:W5:Y:S01]  /*c6e0*/  LDL.LU R3, [R1+0x90] ;  /* 0x0000900001037983 */ /* 0x000f620000300800 */
[----:B0-----:R-:W-:-:S03]  /*c6f0*/  LEA R8, P3, R6, R0, 0x1 ;  /* 0x0000000006087211 */ /* 0x001fc600078608ff */
[----:B------:R0:W-:Y:S04]  /*c700*/  STL [R1+0x12c4], R4 ;  /* 0x0012c40401007387 */ /* 0x0001e80000100800 */
[----:B------:R-:W-:Y:S01]  /*c710*/  STL [R1+0x1300], R8 ;  /* 0x0013000801007387 */ /* 0x000fe20000100800 */
[----:B0-----:R-:W-:-:S03]  /*c720*/  LEA.HI.X.SX32 R4, R23, R18, 0x1, P4 ;  /* 0x0000001217047211 */ /* 0x001fc600020f0eff */
[----:B------:R-:W5:Y:S04]  /*c730*/  LDL.LU R23, [R1+0x8c] ;  /* 0x00008c0001177983 */ /* 0x000f680000300800 */
[----:B------:R0:W-:Y:S02]  /*c740*/  STL [R1+0x12cc], R4 ;  /* 0x0012cc0401007387 */ /* 0x0001e40000100800 */
[----:B0-----:R-:W-:Y:S02]  /*c750*/  LEA.HI.X.SX32 R4, R2, R18, 0x1, P5 ;  /* 0x0000001202047211 */ /* 0x001fe400028f0eff */
[----:B--2---:R-:W-:-:S05]  /*c760*/  LEA R8, P4, R5, R0, 0x1 ;  /* 0x0000000005087211 */ /* 0x004fca00078808ff */
[----:B------:R-:W-:Y:S04]  /*c770*/  STL [R1+0x1308], R8 ;  /* 0x0013080801007387 */ /* 0x000fe80000100800 */
[----:B------:R-:W2:Y:S04]  /*c780*/  LDL.LU R2, [R1+0x88] ;  /* 0x0000880001027983 */ /* 0x000ea80000300800 */
[----:B------:R0:W-:Y:S02]  /*c790*/  STL [R1+0x12d4], R4 ;  /* 0x0012d40401007387 */ /* 0x0001e40000100800 */
[----:B0-----:R-:W-:-:S02]  /*c7a0*/  LEA.HI.X.SX32 R4, R25, R18, 0x1, P6 ;  /* 0x0000001219047211 */ /* 0x001fc400030f0eff */
[----:B------:R-:W2:Y:S01]  /*c7b0*/  LDL.LU R25, [R1+0x84] ;  /* 0x0000840001197983 */ /* 0x000ea20000300800 */
[----:B------:R-:W-:-:S05]  /*c7c0*/  LEA R8, P5, R19, R0, 0x1 ;  /* 0x0000000013087211 */ /* 0x000fca00078a08ff */
[----:B------:R-:W-:Y:S04]  /*c7d0*/  STL [R1+0x1310], R8 ;  /* 0x0013100801007387 */ /* 0x000fe80000100800 */
[----:B------:R0:W-:Y:S02]  /*c7e0*/  STL [R1+0x12dc], R4 ;  /* 0x0012dc0401007387 */ /* 0x0001e40000100800 */
[----:B0-----:R-:W-:Y:S02]  /*c7f0*/  LEA.HI.X.SX32 R4, R20, R18, 0x1, P0 ;  /* 0x0000001214047211 */ /* 0x001fe400000f0eff */
[----:B------:R-:W2:Y:S01]  /*c800*/  LDL.LU R20, [R1+0x80] ;  /* 0x0000800001147983 */ /* 0x000ea20000300800 */
[----:B------:R-:W-:-:S05]  /*c810*/  LEA R8, P6, R22, R0, 0x1 ;  /* 0x0000000016087211 */ /* 0x000fca00078c08ff */
[----:B------:R-:W-:Y:S04]  /*c820*/  STL [R1+0x1318], R8 ;  /* 0x0013180801007387 */ /* 0x000fe80000100800 */
[----:B------:R0:W-:Y:S04]  /*c830*/  STL [R1+0x12e4], R4 ;  /* 0x0012e40401007387 */ /* 0x0001e80000100800 */
[----:B0-----:R-:W2:Y:S01]  /*c840*/  LDL.LU R4, [R1+0x7c] ;  /* 0x00007c0001047983 */ /* 0x001ea20000300800 */
[----:B---3--:R-:W-:Y:S02]  /*c850*/  LEA R8, P0, R21, R0, 0x1 ;  /* 0x0000000015087211 */ /* 0x008fe400078008ff */
[----:B------:R-:W-:-:S02]  /*c860*/  LEA.HI.X.SX32 R10, R7, R18, 0x1, P1 ;  /* 0x00000012070a7211 */ /* 0x000fc400008f0eff */
[----:B------:R-:W-:Y:S01]  /*c870*/  LEA.HI.X.SX32 R7, R9, R18, 0x1, P2 ;  /* 0x0000001209077211 */ /* 0x000fe200010f0eff */
[----:B------:R0:W-:Y:S04]  /*c880*/  STL [R1+0x1320], R8 ;  /* 0x0013200801007387 */ /* 0x0001e80000100800 */
[----:B------:R-:W-:Y:S04]  /*c890*/  STL [R1+0x12ec], R10 ;  /* 0x0012ec0a01007387 */ /* 0x000fe80000100800 */
[----:B------:R-:W3:Y:S01]  /*c8a0*/  LDL.LU R9, [R1+0x78] ;  /* 0x0000780001097983 */ /* 0x000ee20000300800 */
[----:B0-----:R-:W-:-:S05]  /*c8b0*/  LEA R8, P1, R17, R0, 0x1 ;  /* 0x0000000011087211 */ /* 0x001fca00078208ff */
[----:B------:R0:W-:Y:S04]  /*c8c0*/  STL [R1+0x1328], R8 ;  /* 0x0013280801007387 */ /* 0x0001e80000100800 */
[----:B------:R1:W-:Y:S01]  /*c8d0*/  STL [R1+0x12f4], R7 ;  /* 0x0012f40701007387 */ /* 0x0003e20000100800 */
[----:B0-----:R-:W-:-:S05]  /*c8e0*/  LEA R8, P2, R15, R0, 0x1 ;  /* 0x000000000f087211 */ /* 0x001fca00078408ff */
[----:B------:R-:W-:Y:S04]  /*c8f0*/  STL [R1+0x1330], R8 ;  /* 0x0013300801007387 */ /* 0x000fe80000100800 */
[----:B------:R-:W3:Y:S01]  /*c900*/  LDL.LU R12, [R1+0x74] ;  /* 0x00007400010c7983 */ /* 0x000ee20000300800 */
[----:B-1----:R-:W-:-:S05]  /*c910*/  LEA.HI.X.SX32 R7, R6, R18, 0x1, P3 ;  /* 0x0000001206077211 */ /* 0x002fca00018f0eff */
[----:B------:R0:W-:Y:S01]  /*c920*/  STL [R1+0x12fc], R7 ;  /* 0x0012fc0701007387 */ /* 0x0001e20000100800 */
[----:B----4-:R-:W-:-:S05]  /*c930*/  LEA R6, P3, R14, R0, 0x1 ;  /* 0x000000000e067211 */ /* 0x010fca00078608ff */
[----:B------:R1:W-:Y:S01]  /*c940*/  STL [R1+0x1338], R6 ;  /* 0x0013380601007387 */ /* 0x0003e20000100800 */
[----:B0-----:R-:W-:-:S05]  /*c950*/  LEA.HI.X.SX32 R7, R5, R18, 0x1, P4 ;  /* 0x0000001205077211 */ /* 0x001fca00020f0eff */
[----:B------:R5:W-:Y:S04]  /*c960*/  STL [R1+0x1304], R7 ;  /* 0x0013040701007387 */ /* 0x000be80000100800 */
[----:B------:R-:W4:Y:S01]  /*c970*/  LDL.LU R10, [R1+0x6c] ;  /* 0x00006c00010a7983 */ /* 0x000f220000300800 */
[----:B-1----:R-:W-:Y:S02]  /*c980*/  LEA R6, P4, R13, R0, 0x1 ;  /* 0x000000000d067211 */ /* 0x002fe400078808ff */
[----:B------:R-:W-:-:S03]  /*c990*/  LEA.HI.X.SX32 R5, R19, R18, 0x1, P5 ;  /* 0x0000001213057211 */ /* 0x000fc600028f0eff */
[----:B------:R0:W-:Y:S04]  /*c9a0*/  STL [R1+0x1340], R6 ;  /* 0x0013400601007387 */ /* 0x0001e80000100800 */
[----:B------:R-:W-:Y:S01]  /*c9b0*/  STL [R1+0x130c], R5 ;  /* 0x00130c0501007387 */ /* 0x000fe20000100800 */
[----:B-----5:R-:W-:-:S05]  /*c9c0*/  LEA R7, P5, R11, R0, 0x1 ;  /* 0x000000000b077211 */ /* 0x020fca00078a08ff */
[----:B------:R1:W-:Y:S04]  /*c9d0*/  STL [R1+0x1348], R7 ;  /* 0x0013480701007387 */ /* 0x0003e80000100800 */
[----:B------:R-:W5:Y:S01]  /*c9e0*/  LDL.LU R8, [R1+0x68] ;  /* 0x0000680001087983 */ /* 0x000f620000300800 */
[-C--:B0-----:R-:W-:Y:S02]  /*c9f0*/  LEA.HI.X.SX32 R6, R22, R18.reuse, 0x1, P6 ;  /* 0x0000001216067211 */ /* 0x081fe400030f0eff */
[----:B-1----:R-:W-:-:S03]  /*ca00*/  LEA.HI.X.SX32 R7, R21, R18, 0x1, P0 ;  /* 0x0000001215077211 */ /* 0x002fc600000f0eff */
[----:B------:R-:W-:Y:S01]  /*ca10*/  STL [R1+0x1314], R6 ;  /* 0x0013140601007387 */ /* 0x000fe20000100800 */
[----:B------:R-:W-:-:S05]  /*ca20*/  LEA R5, P6, R16, R0, 0x1 ;  /* 0x0000000010057211 */ /* 0x000fca00078c08ff */
[----:B------:R-:W-:Y:S04]  /*ca30*/  STL [R1+0x1350], R5 ;  /* 0x0013500501007387 */ /* 0x000fe80000100800 */
[----:B------:R0:W-:Y:S04]  /*ca40*/  STL [R1+0x131c], R7 ;  /* 0x00131c0701007387 */ /* 0x0001e80000100800 */
[----:B0-----:R-:W5:Y:S01]  /*ca50*/  LDL.LU R7, [R1+0x64] ;  /* 0x0000640001077983 */ /* 0x001f620000300800 */
[----:B------:R-:W-:Y:S02]  /*ca60*/  LEA R6, P0, R3, R0, 0x1 ;  /* 0x0000000003067211 */ /* 0x000fe400078008ff */
[----:B------:R-:W-:-:S03]  /*ca70*/  LEA.HI.X.SX32 R5, R17, R18, 0x1, P1 ;  /* 0x0000001211057211 */ /* 0x000fc600008f0eff */
[----:B------:R0:W-:Y:S04]  /*ca80*/  STL [R1+0x1358], R6 ;  /* 0x0013580601007387 */ /* 0x0001e80000100800 */
[----:B------:R1:W-:Y:S01]  /*ca90*/  STL [R1+0x1324], R5 ;  /* 0x0013240501007387 */ /* 0x0003e20000100800 */
[----:B0-----:R-:W-:-:S05]  /*caa0*/  LEA R6, P1, R23, R0, 0x1 ;  /* 0x0000000017067211 */ /* 0x001fca00078208ff */
[----:B------:R0:W-:Y:S01]  /*cab0*/  STL [R1+0x1360], R6 ;  /* 0x0013600601007387 */ /* 0x0001e20000100800 */
[----:B-1----:R-:W-:-:S03]  /*cac0*/  LEA.HI.X.SX32 R5, R15, R18, 0x1, P2 ;  /* 0x000000120f057211 */ /* 0x002fc600010f0eff */
[----:B0-----:R-:W5:Y:S04]  /*cad0*/  LDL.LU R6, [R1+0x60] ;  /* 0x0000600001067983 */ /* 0x001f680000300800 */
[----:B------:R0:W-:Y:S02]  /*cae0*/  STL [R1+0x132c], R5 ;  /* 0x00132c0501007387 */ /* 0x0001e40000100800 */
[----:B0-----:R-:W-:Y:S02]  /*caf0*/  LEA.HI.X.SX32 R5, R14, R18, 0x1, P3 ;  /* 0x000000120e057211 */ /* 0x001fe400018f0eff */
[----:B--2---:R-:W-:-:S05]  /*cb00*/  LEA R15, P2, R2, R0, 0x1 ;  /* 0x00000000020f7211 */ /* 0x004fca00078408ff */
[----:B------:R-:W-:Y:S04]  /*cb10*/  STL [R1+0x1368], R15 ;  /* 0x0013680f01007387 */ /* 0x000fe80000100800 */
[----:B------:R0:W-:Y:S04]  /*cb20*/  STL [R1+0x1334], R5 ;  /* 0x0013340501007387 */ /* 0x0001e80000100800 */
[----:B0-----:R-:W2:Y:S01]  /*cb30*/  LDL.LU R5, [R1+0x5c] ;  /* 0x00005c0001057983 */ /* 0x001ea20000300800 */
[----:B------:R-:W-:Y:S02]  /*cb40*/  LEA R14, P3, R25, R0, 0x1 ;  /* 0x00000000190e7211 */ /* 0x000fe400078608ff */
[----:B------:R-:W-:-:S03]  /*cb50*/  LEA.HI.X.SX32 R13, R13, R18, 0x1, P4 ;  /* 0x000000120d0d7211 */ /* 0x000fc600020f0eff */
[----:B------:R0:W-:Y:S01]  /*cb60*/  STL [R1+0x1370], R14 ;  /* 0x0013700e01007387 */ /* 0x0001e20000100800 */
[----:B------:R-:W-:-:S03]  /*cb70*/  LEA.HI.X.SX32 R11, R11, R18, 0x1, P5 ;  /* 0x000000120b0b7211 */ /* 0x000fc600028f0eff */
[----:B------:R1:W-:Y:S01]  /*cb80*/  STL [R1+0x133c], R13 ;  /* 0x00133c0d01007387 */ /* 0x0003e20000100800 */
[----:B0-----:R-:W-:-:S05]  /*cb90*/  LEA R14, P4, R20, R0, 0x1 ;  /* 0x00000000140e7211 */ /* 0x001fca00078808ff */
[----:B------:R-:W-:Y:S04]  /*cba0*/  STL [R1+0x1378], R14 ;  /* 0x0013780e01007387 */ /* 0x000fe80000100800 */
[----:B------:R-:W2:Y:S04]  /*cbb0*/  LDL.LU R19, [R1+0x58] ;  /* 0x0000580001137983 */ /* 0x000ea80000300800 */
[----:B------:R0:W-:Y:S01]  /*cbc0*/  STL [R1+0x1344], R11 ;  /* 0x0013440b01007387 */ /* 0x0001e20000100800 */
[----:B-1----:R-:W-:Y:S02]  /*cbd0*/  LEA R13, P5, R4, R0, 0x1 ;  /* 0x00000000040d7211 */ /* 0x002fe400078a08ff */
[----:B0-----:R-:W-:-:S03]  /*cbe0*/  LEA.HI.X.SX32 R11, R16, R18, 0x1, P6 ;  /* 0x00000012100b7211 */ /* 0x001fc600030f0eff */
[----:B------:R3:W-:Y:S04]  /*cbf0*/  STL [R1+0x1380], R13 ;  /* 0x0013800d01007387 */ /* 0x0007e80000100800 */
[----:B------:R-:W2:Y:S04]  /*cc00*/  LDL.LU R22, [R1+0x54] ;  /* 0x0000540001167983 */ /* 0x000ea80000300800 */
[----:B------:R0:W-:Y:S01]  /*cc10*/  STL [R1+0x134c], R11 ;  /* 0x00134c0b01007387 */ /* 0x0001e20000100800 */
[----:B---3--:R-:W-:-:S03]  /*cc20*/  LEA R13, P6, R9, R0, 0x1 ;  /* 0x00000000090d7211 */ /* 0x008fc600078c08ff */
[----:B------:R-:W3:Y:S04]  /*cc30*/  LDL.LU R21, [R1+0x50] ;  /* 0x0000500001157983 */ /* 0x000ee80000300800 */
[----:B------:R-:W-:Y:S01]  /*cc40*/  STL [R1+0x1388], R13 ;  /* 0x0013880d01007387 */ /* 0x000fe20000100800 */
[----:B0-----:R-:W-:-:S03]  /*cc50*/  LEA.HI.X.SX32 R11, R3, R18, 0x1, P0 ;  /* 0x00000012030b7211 */ /* 0x001fc600000f0eff */
[----:B------:R-:W3:Y:S04]  /*cc60*/  LDL.LU R17, [R1+0x4c] ;  /* 0x00004c0001117983 */ /* 0x000ee80000300800 */
[----:B------:R0:W-:Y:S04]  /*cc70*/  STL [R1+0x1354], R11 ;  /* 0x0013540b01007387 */ /* 0x0001e80000100800 */
[----:B------:R-:W3:Y:S01]  /*cc80*/  LDL.LU R15, [R1+0x48] ;  /* 0x00004800010f7983 */ /* 0x000ee20000300800 */
[----:B------:R-:W-:Y:S02]  /*cc90*/  LEA R3, P0, R12, R0, 0x1 ;  /* 0x000000000c037211 */ /* 0x000fe400078008ff */
[----:B0-----:R-:W-:-:S03]  /*cca0*/  LEA.HI.X.SX32 R11, R23, R18, 0x1, P1 ;  /* 0x00000012170b7211 */ /* 0x001fc600008f0eff */
[----:B------:R4:W-:Y:S04]  /*ccb0*/  STL [R1+0x1390], R3 ;  /* 0x0013900301007387 */ /* 0x0009e80000100800 */
[----:B------:R-:W3:Y:S04]  /*ccc0*/  LDL.LU R14, [R1+0x44] ;  /* 0x00004400010e7983 */ /* 0x000ee80000300800 */
[----:B------:R0:W-:Y:S04]  /*ccd0*/  STL [R1+0x135c], R11 ;  /* 0x00135c0b01007387 */ /* 0x0001e80000100800 */
[----:B------:R-:W3:Y:S01]  /*cce0*/  LDL.LU R13, [R1+0x40] ;  /* 0x00004000010d7983 */ /* 0x000ee20000300800 */
[----:B----4-:R-:W-:-:S02]  /*ccf0*/  LEA R3, P1, R10, R0, 0x1 ;  /* 0x000000000a037211 */ /* 0x010fc400078208ff */
[----:B------:R-:W-:-:S03]  /*cd00*/  LEA.HI.X.SX32 R2, R2, R18, 0x1, P2 ;  /* 0x0000001202027211 */ /* 0x000fc600010f0eff */
[----:B------:R1:W-:Y:S04]  /*cd10*/  STL [R1+0x1398], R3 ;  /* 0x0013980301007387 */ /* 0x0003e80000100800 */
[----:B0-----:R-:W4:Y:S04]  /*cd20*/  LDL.LU R11, [R1+0x30] ;  /* 0x00003000010b7983 */ /* 0x001f280000300800 */
[----:B------:R0:W-:Y:S01]  /*cd30*/  STL [R1+0x1364], R2 ;  /* 0x0013640201007387 */ /* 0x0001e20000100800 */
[----:B-1----:R-:W-:-:S03]  /*cd40*/  LEA.HI.X.SX32 R3, R25, R18, 0x1, P3 ;  /* 0x0000001219037211 */ /* 0x002fc600018f0eff */
[----:B0-----:R-:W4:Y:S01]  /*cd50*/  LDL.LU R2, [R1+0x2c] ;  /* 0x00002c0001027983 */ /* 0x001f220000300800 */
[----:B-----5:R-:W-:-:S05]  /*cd60*/  LEA R16, P2, R8, R0, 0x1 ;  /* 0x0000000008107211 */ /* 0x020fca00078408ff */
[----:B------:R-:W-:Y:S04]  /*cd70*/  STL [R1+0x13a0], R16 ;  /* 0x0013a01001007387 */ /* 0x000fe80000100800 */
[----:B------:R-:W5:Y:S04]  /*cd80*/  LDL.LU R25, [R1+0x28] ;  /* 0x0000280001197983 */ /* 0x000f680000300800 */
[----:B------:R0:W-:Y:S04]  /*cd90*/  STL [R1+0x136c], R3 ;  /* 0x00136c0301007387 */ /* 0x0001e80000100800 */
[----:B------:R-:W4:Y:S01]  /*cda0*/  LDL.LU R23, [R1+0x20] ;  /* 0x0000200001177983 */ /* 0x000f220000300800 */
[----:B0-----:R-:W-:-:S02]  /*cdb0*/  LEA.HI.X.SX32 R3, R20, R18, 0x1, P4 ;  /* 0x0000001214037211 */ /* 0x001fc400020f0eff */
[----:B------:R-:W-:-:S05]  /*cdc0*/  LEA R16, P3, R7, R0, 0x1 ;  /* 0x0000000007107211 */ /* 0x000fca00078608ff */
[----:B------:R0:W-:Y:S04]  /*cdd0*/  STL [R1+0x13a8], R16 ;  /* 0x0013a81001007387 */ /* 0x0001e80000100800 */
[----:B------:R-:W4:Y:S04]  /*cde0*/  LDL.LU R20, [R1+0x18] ;  /* 0x0000180001147983 */ /* 0x000f280000300800 */
[----:B------:R1:W-:Y:S01]  /*cdf0*/  STL [R1+0x1374], R3 ;  /* 0x0013740301007387 */ /* 0x0003e20000100800 */
[----:B0-----:R-:W-:-:S03]  /*ce00*/  LEA.HI.X.SX32 R16, R4, R18, 0x1, P5 ;  /* 0x0000001204107211 */ /* 0x001fc600028f0eff */
[----:B-1----:R-:W4:Y:S01]  /*ce10*/  LDL.LU R3, [R1+0x10] ;  /* 0x0000100001037983 */ /* 0x002f220000300800 */
[----:B------:R-:W-:-:S05]  /*ce20*/  LEA R24, P4, R6, R0, 0x1 ;  /* 0x0000000006187211 */ /* 0x000fca00078808ff */
[----:B------:R-:W-:Y:S04]  /*ce30*/  STL [R1+0x13b0], R24 ;  /* 0x0013b01801007387 */ /* 0x000fe80000100800 */
[----:B------:R-:W4:Y:S04]  /*ce40*/  LDL.LU R4, [R1+0xc] ;  /* 0x00000c0001047983 */ /* 0x000f280000300800 */
[----:B------:R0:W-:Y:S04]  /*ce50*/  STL [R1+0x137c], R16 ;  /* 0x00137c1001007387 */ /* 0x0001e80000100800 */
[----:B0-----:R-:W4:Y:S01]  /*ce60*/  LDL.LU R16, [R1+0x8] ;  /* 0x0000080001107983 */ /* 0x001f220000300800 */
[----:B--2---:R-:W-:-:S05]  /*ce70*/  LEA R24, P5, R5, R0, 0x1 ;  /* 0x0000000005187211 */ /* 0x004fca00078a08ff */
[----:B------:R0:W-:Y:S02]  /*ce80*/  STL [R1+0x13b8], R24 ;  /* 0x0013b81801007387 */ /* 0x0001e40000100800 */
[-C--:B0-----:R-:W-:Y:S02]  /*ce90*/  LEA.HI.X.SX32 R24, R9, R18.reuse, 0x1, P6 ;  /* 0x0000001209187211 */ /* 0x081fe400030f0eff */
[----:B------:R-:W2:Y:S01]  /*cea0*/  LDL.LU R9, [R1+0x4] ;  /* 0x0000040001097983 */ /* 0x000ea20000300800 */
[----:B------:R-:W-:-:S03]  /*ceb0*/  LEA.HI.X.SX32 R12, R12, R18, 0x1, P0 ;  /* 0x000000120c0c7211 */ /* 0x000fc600000f0eff */
[----:B------:R0:W-:Y:S01]  /*cec0*/  STL [R1+0x1384], R24 ;  /* 0x0013841801007387 */ /* 0x0001e20000100800 */
[----:B------:R-:W-:Y:S02]  /*ced0*/  LEA.HI.X.SX32 R10, R10, R18, 0x1, P1 ;  /* 0x000000120a0a7211 */ /* 0x000fe400008f0eff */
[----:B0-----:R-:W-:-:S05]  /*cee0*/  LEA R24, P6, R19, R0, 0x1 ;  /* 0x0000000013187211 */ /* 0x001fca00078c08ff */
[----:B------:R0:W-:Y:S04]  /*cef0*/  STL [R1+0x13c0], R24 ;  /* 0x0013c01801007387 */ /* 0x0001e80000100800 */
[----:B0-----:R-:W2:Y:S04]  /*cf00*/  LDL.LU R24, [R1+0x1588] ;  /* 0x0015880001187983 */ /* 0x001ea80000300800 */
[----:B------:R0:W-:Y:S02]  /*cf10*/  STL [R1+0x138c], R12 ;  /* 0x00138c0c01007387 */ /* 0x0001e40000100800 */
[----:B0-----:R-:W-:-:S05]  /*cf20*/  LEA R12, P0, R22, R0, 0x1 ;  /* 0x00000000160c7211 */ /* 0x001fca00078008ff */
[----:B------:R0:W-:Y:S01]  /*cf30*/  STL [R1+0x13c8], R12 ;  /* 0x0013c80c01007387 */ /* 0x0001e20000100800 */
[----:B------:R-:W-:-:S03]  /*cf40*/  LEA.HI.X.SX32 R8, R8, R18, 0x1, P2 ;  /* 0x0000001208087211 */ /* 0x000fc600010f0eff */
[----:B0-----:R-:W2:Y:S04]  /*cf50*/  LDL.LU R12, [R1+0x1584] ;  /* 0x00158400010c7983 */ /* 0x001ea80000300800 */
[----:B------:R3:W-:Y:S02]  /*cf60*/  STL [R1+0x1394], R10 ;  /* 0x0013940a01007387 */ /* 0x0007e40000100800 */
[----:B---3--:R-:W-:-:S05]  /*cf70*/  LEA R10, P1, R21, R0, 0x1 ;  /* 0x00000000150a7211 */ /* 0x008fca00078208ff */
[----:B------:R0:W-:Y:S01]  /*cf80*/  STL [R1+0x13d0], R10 ;  /* 0x0013d00a01007387 */ /* 0x0001e20000100800 */
[----:B------:R-:W-:-:S03]  /*cf90*/  LEA.HI.X.SX32 R7, R7, R18, 0x1, P3 ;  /* 0x0000001207077211 */ /* 0x000fc600018f0eff */
[----:B0-----:R-:W3:Y:S04]  /*cfa0*/  LDL.LU R10, [R1+0x1580] ;  /* 0x00158000010a7983 */ /* 0x001ee80000300800 */
[----:B------:R0:W-:Y:S02]  /*cfb0*/  STL [R1+0x139c], R8 ;  /* 0x00139c0801007387 */ /* 0x0001e40000100800 */
[----:B0-----:R-:W-:-:S05]  /*cfc0*/  LEA R8, P2, R17, R0, 0x1 ;  /* 0x0000000011087211 */ /* 0x001fca00078408ff */
[----:B------:R0:W-:Y:S01]  /*cfd0*/  STL [R1+0x13d8], R8 ;  /* 0x0013d80801007387 */ /* 0x0001e20000100800 */
[----:B------:R-:W-:-:S03]  /*cfe0*/  LEA.HI.X.SX32 R6, R6, R18, 0x1, P4 ;  /* 0x0000001206067211 */ /* 0x000fc600020f0eff */
[----:B0-----:R-:W2:Y:S04]  /*cff0*/  LDL.LU R8, [R1+0x157c] ;  /* 0x00157c0001087983 */ /* 0x001ea80000300800 */
        /* <DEDUP_REMOVED lines=9> */
[----:B0-----:R-:W3:Y:S04]  /*d090*/  LDL.LU R6, [R1+0x1574] ;  /* 0x0015740001067983 */ /* 0x001ee80000300800 */
[----:B------:R0:W-:Y:S02]  /*d0a0*/  STL [R1+0x13b4], R5 ;  /* 0x0013b40501007387 */ /* 0x0001e40000100800 */
[----:B0-----:R-:W-:-:S05]  /*d0b0*/  LEA R5, P5, R13, R0, 0x1 ;  /* 0x000000000d057211 */ /* 0x001fca00078a08ff */
[----:B------:R0:W-:Y:S01]  /*d0c0*/  STL [R1+0x13f0], R5 ;  /* 0x0013f00501007387 */ /* 0x0001e20000100800 */
[----:B------:R-:W-:-:S03]  /*d0d0*/  LEA.HI.X.SX32 R22, R22, R18, 0x1, P0 ;  /* 0x0000001216167211 */ /* 0x000fc600000f0eff */
[----:B0-----:R-:W3:Y:S04]  /*d0e0*/  LDL.LU R5, [R1+0x1570] ;  /* 0x0015700001057983 */ /* 0x001ee80000300800 */
[----:B------:R4:W-:Y:S02]  /*d0f0*/  STL [R1+0x13bc], R19 ;  /* 0x0013bc1301007387 */ /* 0x0009e40000100800 */
[----:B----4-:R-:W-:-:S05]  /*d100*/  LEA R19, P6, R11, R0, 0x1 ;  /* 0x000000000b137211 */ /* 0x010fca00078c08ff */
[----:B------:R0:W-:Y:S01]  /*d110*/  STL [R1+0x13f8], R19 ;  /* 0x0013f81301007387 */ /* 0x0001e20000100800 */
[----:B------:R-:W-:-:S03]  /*d120*/  LEA.HI.X.SX32 R21, R21, R18, 0x1, P1 ;  /* 0x0000001215157211 */ /* 0x000fc600008f0eff */
[----:B0-----:R-:W4:Y:S04]  /*d130*/  LDL.LU R19, [R1+0x156c] ;  /* 0x00156c0001137983 */ /* 0x001f280000300800 */
[----:B------:R0:W-:Y:S02]  /*d140*/  STL [R1+0x13c4], R22 ;  /* 0x0013c41601007387 */ /* 0x0001e40000100800 */
[----:B0-----:R-:W-:-:S05]  /*d150*/  LEA R22, P0, R2, R0, 0x1 ;  /* 0x0000000002167211 */ /* 0x001fca00078008ff */
[----:B------:R0:W-:Y:S01]  /*d160*/  STL [R1+0x1400], R22 ;  /* 0x0014001601007387 */ /* 0x0001e20000100800 */
[----:B------:R-:W-:-:S03]  /*d170*/  LEA.HI.X.SX32 R17, R17, R18, 0x1, P2 ;  /* 0x0000001211117211 */ /* 0x000fc600010f0eff */
[----:B0-----:R-:W3:Y:S04]  /*d180*/  LDL.LU R22, [R1+0x1568] ;  /* 0x0015680001167983 */ /* 0x001ee80000300800 */
[----:B------:R5:W-:Y:S02]  /*d190*/  STL [R1+0x13cc], R21 ;  /* 0x0013cc1501007387 */ /* 0x000be40000100800 */
[----:B-----5:R-:W-:-:S05]  /*d1a0*/  LEA R21, P1, R25, R0, 0x1 ;  /* 0x0000000019157211 */ /* 0x020fca00078208ff */
[----:B------:R0:W-:Y:S01]  /*d1b0*/  STL [R1+0x1408], R21 ;  /* 0x0014081501007387 */ /* 0x0001e20000100800 */
[----:B------:R-:W-:-:S03]  /*d1c0*/  LEA.HI.X.SX32 R15, R15, R18, 0x1, P3 ;  /* 0x000000120f0f7211 */ /* 0x000fc600018f0eff */
[----:B0-----:R-:W5:Y:S04]  /*d1d0*/  LDL.LU R21, [R1+0x1564] ;  /* 0x0015640001157983 */ /* 0x001f680000300800 */
        /* <DEDUP_REMOVED lines=22> */
[----:B------:R0:W-:Y:S04]  /*d340*/  STL [R1+0x1430], R11 ;  /* 0x0014300b01007387 */ /* 0x0001e80000100800 */
[----:B0-----:R-:W3:Y:S04]  /*d350*/  LDL.LU R11, [R1+0x1550] ;  /* 0x00155000010b7983 */ /* 0x001ee80000300800 */
[----:B------:R2:W-:Y:S02]  /*d360*/  STL [R1+0x13fc], R2 ;  /* 0x0013fc0201007387 */ /* 0x0005e40000100800 */
[----:B--2---:R-:W-:-:S05]  /*d370*/  LEA R2, P0, R9, R0, 0x1 ;  /* 0x0000000009027211 */ /* 0x004fca00078008ff */
[----:B------:R0:W-:Y:S04]  /*d380*/  STL [R1+0x1438], R2 ;  /* 0x0014380201007387 */ /* 0x0001e80000100800 */
[----:B0-----:R-:W2:Y:S01]  /*d390*/  LDL.LU R2, [R1+0x154c] ;  /* 0x00154c0001027983 */ /* 0x001ea20000300800 */
[----:B------:R-:W-:-:S05]  /*d3a0*/  LEA.HI.X.SX32 R25, R25, R18, 0x1, P1 ;  /* 0x0000001219197211 */ /* 0x000fca00008f0eff */
        /* <DEDUP_REMOVED lines=34> */
[-C--:B------:R-:W-:Y:S02]  /*d5d0*/  LEA.HI.X.SX32 R2, R2, R18.reuse, 0x1, P1 ;  /* 0x0000001202027211 */ /* 0x080fe400008f0eff */
[----:B------:R-:W-:-:S03]  /*d5e0*/  LEA.HI.X.SX32 R25, R25, R18, 0x1, P2 ;  /* 0x0000001219197211 */ /* 0x000fc600010f0eff */
[----:B------:R2:W-:Y:S01]  /*d5f0*/  STL [R1+0x143c], R2 ;  /* 0x00143c0201007387 */ /* 0x0005e20000100800 */
[----:B------:R-:W-:Y:S02]  /*d600*/  LEA.HI.X.SX32 R23, R23, R18, 0x1, P3 ;  /* 0x0000001217177211 */ /* 0x000fe400018f0eff */
[----:B--2---:R-:W-:-:S05]  /*d610*/  LEA R2, P1, R9, R0, 0x1 ;  /* 0x0000000009027211 */ /* 0x004fca00078208ff */
[----:B------:R0:W-:Y:S04]  /*d620*/  STL [R1+0x1478], R2 ;  /* 0x0014780201007387 */ /* 0x0001e80000100800 */
[----:B0-----:R-:W2:Y:S04]  /*d630*/  LDL.LU R2, [R1+0x152c] ;  /* 0x00152c0001027983 */ /* 0x001ea80000300800 */
[----:B------:R3:W-:Y:S02]  /*d640*/  STL [R1+0x1444], R25 ;  /* 0x0014441901007387 */ /* 0x0007e40000100800 */
[----:B---3--:R-:W-:-:S05]  /*d650*/  LEA R25, P2, R11, R0, 0x1 ;  /* 0x000000000b197211 */ /* 0x008fca00078408ff */
[----:B------:R0:W-:Y:S04]  /*d660*/  STL [R1+0x1480], R25 ;  /* 0x0014801901007387 */ /* 0x0001e80000100800 */
[----:B------:R1:W-:Y:S01]  /*d670*/  STL [R1+0x144c], R23 ;  /* 0x00144c1701007387 */ /* 0x0003e20000100800 */
[----:B0-----:R-:W-:Y:S02]  /*d680*/  LEA R25, P3, R13, R0, 0x1 ;  /* 0x000000000d197211 */ /* 0x001fe400078608ff */
[----:B-1----:R-:W-:-:S03]  /*d690*/  LEA.HI.X.SX32 R23, R20, R18, 0x1, P4 ;  /* 0x0000001214177211 */ /* 0x002fc600020f0eff */
[----:B------:R0:W-:Y:S01]  /*d6a0*/  STL [R1+0x1488], R25 ;  /* 0x0014881901007387 */ /* 0x0001e20000100800 */
[----:B------:R-:W-:-:S03]  /*d6b0*/  LEA.HI.X.SX32 R20, R3, R18, 0x1, P5 ;  /* 0x0000001203147211 */ /* 0x000fc600028f0eff */
[----:B------:R1:W-:Y:S01]  /*d6c0*/  STL [R1+0x1454], R23 ;  /* 0x0014541701007387 */ /* 0x0003e20000100800 */
[----:B0-----:R-:W-:Y:S02]  /*d6d0*/  LEA R25, P4, R14, R0, 0x1 ;  /* 0x000000000e197211 */ /* 0x001fe400078808ff */
[----:B------:R-:W-:Y:S02]  /*d6e0*/  LEA.HI.X.SX32 R3, R4, R18, 0x1, P6 ;  /* 0x0000001204037211 */ /* 0x000fe400030f0eff */
[----:B-1----:R-:W-:Y:S01]  /*d6f0*/  LEA R23, P5, R15, R0, 0x1 ;  /* 0x000000000f177211 */ /* 0x002fe200078a08ff */
[----:B------:R-:W-:Y:S01]  /*d700*/  STL [R1+0x1490], R25 ;  /* 0x0014901901007387 */ /* 0x000fe20000100800 */
[----:B------:R-:W-:-:S03]  /*d710*/  LEA.HI.X.SX32 R4, R16, R18, 0x1, P0 ;  /* 0x0000001210047211 */ /* 0x000fc600000f0eff */
[----:B------:R0:W-:Y:S01]  /*d720*/  STL [R1+0x145c], R20 ;  /* 0x00145c1401007387 */ /* 0x0001e20000100800 */
[----:B------:R-:W-:-:S03]  /*d730*/  LEA.HI.X.SX32 R9, R9, R18, 0x1, P1 ;  /* 0x0000001209097211 */ /* 0x000fc600008f0eff */
[----:B------:R-:W-:Y:S01]  /*d740*/  STL [R1+0x1498], R23 ;  /* 0x0014981701007387 */ /* 0x000fe20000100800 */
[----:B0-----:R-:W-:-:S03]  /*d750*/  LEA R20, P6, R17, R0, 0x1 ;  /* 0x0000000011147211 */ /* 0x001fc600078c08ff */
[----:B------:R5:W-:Y:S04]  /*d760*/  STL [R1+0x1464], R3 ;  /* 0x0014640301007387 */ /* 0x000be80000100800 */
[----:B------:R-:W-:Y:S04]  /*d770*/  STL [R1+0x14a0], R20 ;  /* 0x0014a01401007387 */ /* 0x000fe80000100800 */
[----:B------:R0:W-:Y:S01]  /*d780*/  STL [R1+0x146c], R4 ;  /* 0x00146c0401007387 */ /* 0x0001e20000100800 */
[----:B-----5:R-:W-:-:S05]  /*d790*/  LEA R3, P0, R21, R0, 0x1 ;  /* 0x0000000015037211 */ /* 0x020fca00078008ff */
[----:B------:R1:W-:Y:S01]  /*d7a0*/  STL [R1+0x14a8], R3 ;  /* 0x0014a80301007387 */ /* 0x0003e20000100800 */
[----:B0-----:R-:W-:-:S03]  /*d7b0*/  LEA R4, P1, R22, R0, 0x1 ;  /* 0x0000000016047211 */ /* 0x001fc600078208ff */
[----:B------:R4:W-:Y:S04]  /*d7c0*/  STL [R1+0x1474], R9 ;  /* 0x0014740901007387 */ /* 0x0009e80000100800 */
[----:B------:R0:W-:Y:S01]  /*d7d0*/  STL [R1+0x14b0], R4 ;  /* 0x0014b00401007387 */ /* 0x0001e20000100800 */
[----:B-1----:R-:W-:Y:S02]  /*d7e0*/  LEA.HI.X.SX32 R3, R11, R18, 0x1, P2 ;  /* 0x000000120b037211 */ /* 0x002fe400010f0eff */
[----:B----4-:R-:W-:-:S03]  /*d7f0*/  LEA R9, P2, R19, R0, 0x1 ;  /* 0x0000000013097211 */ /* 0x010fc600078408ff */
[----:B------:R1:W-:Y:S01]  /*d800*/  STL [R1+0x147c], R3 ;  /* 0x00147c0301007387 */ /* 0x0003e20000100800 */
[----:B0-----:R-:W-:-:S03]  /*d810*/  LEA.HI.X.SX32 R4, R13, R18, 0x1, P3 ;  /* 0x000000120d047211 */ /* 0x001fc600018f0eff */
[----:B------:R0:W-:Y:S04]  /*d820*/  STL [R1+0x14b8], R9 ;  /* 0x0014b80901007387 */ /* 0x0001e80000100800 */
[----:B------:R3:W-:Y:S01]  /*d830*/  STL [R1+0x1484], R4 ;  /* 0x0014840401007387 */ /* 0x0007e20000100800 */
[----:B-1----:R-:W-:Y:S02]  /*d840*/  LEA R3, P3, R5, R0, 0x1 ;  /* 0x0000000005037211 */ /* 0x002fe400078608ff */
[----:B0-----:R-:W-:-:S03]  /*d850*/  LEA.HI.X.SX32 R9, R14, R18, 0x1, P4 ;  /* 0x000000120e097211 */ /* 0x001fc600020f0eff */
[----:B------:R0:W-:Y:S01]  /*d860*/  STL [R1+0x14c0], R3 ;  /* 0x0014c00301007387 */ /* 0x0001e20000100800 */
[----:B---3--:R-:W-:-:S03]  /*d870*/  LEA R4, P4, R6, R0, 0x1 ;  /* 0x0000000006047211 */ /* 0x008fc600078808ff */
[----:B------:R-:W-:Y:S04]  /*d880*/  STL [R1+0x148c], R9 ;  /* 0x00148c0901007387 */ /* 0x000fe80000100800 */
[----:B------:R1:W-:Y:S01]  /*d890*/  STL [R1+0x14c8], R4 ;  /* 0x0014c80401007387 */ /* 0x0003e20000100800 */
[----:B0-----:R-:W-:Y:S01]  /*d8a0*/  LEA.HI.X.SX32 R3, R15, R18, 0x1, P5 ;  /* 0x000000120f037211 */ /* 0x001fe200028f0eff */
[----:B------:R-:W-:Y:S02]  /*d8b0*/  IMAD.MOV.U32 R15, RZ, RZ, R27 ;  /* 0x000000ffff0f7224 */ /* 0x000fe400078e001b */
[----:B------:R-:W3:Y:S01]  /*d8c0*/  LDL.LU R27, [R1+0x1528] ;  /* 0x00152800011b7983 */ /* 0x000ee20000300800 */
[----:B-1----:R-:W-:-:S03]  /*d8d0*/  LEA R4, P5, R7, R0, 0x1 ;  /* 0x0000000007047211 */ /* 0x002fc600078a08ff */
[----:B------:R0:W-:Y:S01]  /*d8e0*/  STL [R1+0x1494], R3 ;  /* 0x0014940301007387 */ /* 0x0001e20000100800 */
[----:B------:R-:W-:-:S03]  /*d8f0*/  IMAD.MOV.U32 R16, RZ, RZ, R28 ;  /* 0x000000ffff107224 */ /* 0x000fc600078e001c */
[----:B------:R1:W-:Y:S01]  /*d900*/  STL [R1+0x14cc], R4 ;  /* 0x0014cc0401007387 */ /* 0x0003e20000100800 */
[-C--:B0-----:R-:W-:Y:S01]  /*d910*/  LEA.HI.X.SX32 R3, R17, R18.reuse, 0x1, P6 ;  /* 0x0000001211037211 */ /* 0x081fe200030f0eff */
[----:B------:R-:W-:Y:S02]  /*d920*/  IMAD.MOV.U32 R17, RZ, RZ, R29 ;  /* 0x000000ffff117224 */ /* 0x000fe400078e001d */
[----:B------:R-:W4:Y:S04]  /*d930*/  LDL.LU.64 R28, [R1+0x1520] ;  /* 0x00152000011c7983 */ /* 0x000f280000300a00 */
[----:B------:R0:W-:Y:S01]  /*d940*/  STL [R1+0x149c], R3 ;  /* 0x00149c0301007387 */ /* 0x0001e20000100800 */
[----:B------:R-:W-:Y:S02]  /*d950*/  LEA.HI.X.SX32 R9, R21, R18, 0x1, P0 ;  /* 0x0000001215097211 */ /* 0x000fe400000f0eff */
[----:B-1----:R-:W-:-:S02]  /*d960*/  LEA R4, P0, R10, R0, 0x1 ;  /* 0x000000000a047211 */ /* 0x002fc400078008ff */
[----:B0-----:R-:W-:-:S05]  /*d970*/  LEA R3, P6, R8, R0, 0x1 ;  /* 0x0000000008037211 */ /* 0x001fca00078c08ff */
[----:B------:R0:W-:Y:S04]  /*d980*/  STL [R1+0x14d0], R3 ;  /* 0x0014d00301007387 */ /* 0x0001e80000100800 */
[----:B------:R1:W-:Y:S01]  /*d990*/  STL [R1+0x14a4], R9 ;  /* 0x0014a40901007387 */ /* 0x0003e20000100800 */
[----:B0-----:R-:W-:-:S03]  /*d9a0*/  LEA.HI.X.SX32 R3, R22, R18, 0x1, P1 ;  /* 0x0000001216037211 */ /* 0x001fc600008f0eff */
[----:B------:R0:W-:Y:S01]  /*d9b0*/  STL [R1+0x14d4], R4 ;  /* 0x0014d40401007387 */ /* 0x0001e20000100800 */
[----:B-1----:R-:W-:-:S03]  /*d9c0*/  LEA R9, P1, R12, R0, 0x1 ;  /* 0x000000000c097211 */ /* 0x002fc600078208ff */
[----:B------:R-:W-:Y:S01]  /*d9d0*/  STL [R1+0x14ac], R3 ;  /* 0x0014ac0301007387 */ /* 0x000fe20000100800 */
[-C--:B------:R-:W-:Y:S02]  /*d9e0*/  LEA.HI.X.SX32 R5, R5, R18.reuse, 0x1, P3 ;  /* 0x0000001205057211 */ /* 0x080fe400018f0eff */
[----:B0-----:R-:W-:Y:S01]  /*d9f0*/  LEA.HI.X.SX32 R4, R19, R18, 0x1, P2 ;  /* 0x0000001213047211 */ /* 0x001fe200010f0eff */
[----:B------:R-:W-:Y:S04]  /*da00*/  STL [R1+0x14d8], R9 ;  /* 0x0014d80901007387 */ /* 0x000fe80000100800 */
[----:B------:R3:W-:Y:S01]  /*da10*/  STL [R1+0x14b4], R4 ;  /* 0x0014b40401007387 */ /* 0x0007e20000100800 */
[----:B------:R-:W-:Y:S02]  /*da20*/  IMAD.MOV.U32 R14, RZ, RZ, R26 ;  /* 0x000000ffff0e7224 */ /* 0x000fe400078e001a */
[----:B------:R-:W-:-:S04]  /*da30*/  IMAD.MOV.U32 R26, RZ, RZ, c[0x0][0x188] ;  /* 0x00006200ff1a7624 */ /* 0x000fc800078e00ff */
[C---:B------:R-:W-:Y:S02]  /*da40*/  IMAD R25, R26.reuse, 0x3f, RZ ;  /* 0x0000003f1a197824 */ /* 0x040fe400078e02ff */
[----:B------:R-:W-:Y:S01]  /*da50*/  IMAD R26, R26, 0x3e, RZ ;  /* 0x0000003e1a1a7824 */ /* 0x000fe200078e02ff */
[-C--:B---3--:R-:W-:Y:S02]  /*da60*/  LEA R4, P3, R27, R0.reuse, 0x1 ;  /* 0x000000001b047211 */ /* 0x088fe400078608ff */
[----:B----4-:R-:W-:-:S05]  /*da70*/  LEA R3, P2, R29, R0, 0x1 ;  /* 0x000000001d037211 */ /* 0x010fca00078408ff */
[----:B------:R0:W-:Y:S04]  /*da80*/  STL [R1+0x14dc], R3 ;  /* 0x0014dc0301007387 */ /* 0x0001e80000100800 */
[----:B------:R-:W-:Y:S01]  /*da90*/  STL [R1+0x14bc], R5 ;  /* 0x0014bc0501007387 */ /* 0x000fe20000100800 */
[----:B0-----:R-:W-:-:S03]  /*daa0*/  LEA.HI.X.SX32 R3, R6, R18, 0x1, P4 ;  /* 0x0000001206037211 */ /* 0x001fc600020f0eff */
[----:B------:R0:W-:Y:S04]  /*dab0*/  STL [R1+0x14e0], R4 ;  /* 0x0014e00401007387 */ /* 0x0001e80000100800 */
[----:B------:R1:W-:Y:S01]  /*dac0*/  STL [R1+0x14c4], R3 ;  /* 0x0014c40301007387 */ /* 0x0003e20000100800 */
[----:B0-----:R-:W-:Y:S02]  /*dad0*/  LEA R4, P4, R24, R0, 0x1 ;  /* 0x0000000018047211 */ /* 0x001fe400078808ff */
[-C--:B------:R-:W-:Y:S02]  /*dae0*/  LEA.HI.X.SX32 R0, R8, R18.reuse, 0x1, P6 ;  /* 0x0000001208007211 */ /* 0x080fe400030f0eff */
[-C--:B-1----:R-:W-:Y:S01]  /*daf0*/  LEA.HI.X.SX32 R3, R7, R18.reuse, 0x1, P5 ;  /* 0x0000001207037211 */ /* 0x082fe200028f0eff */
[----:B------:R0:W-:Y:S04]  /*db00*/  STL [R1+0x1108], R4 ;  /* 0x0011080401007387 */ /* 0x0001e80000100800 */
[----:B------:R1:W-:Y:S04]  /*db10*/  STL [R1+0x10f0], R3 ;  /* 0x0010f00301007387 */ /* 0x0003e80000100800 */
[----:B------:R3:W-:Y:S01]  /*db20*/  STL [R1+0x10f4], R0 ;  /* 0x0010f40001007387 */ /* 0x0007e20000100800 */
[----:B0-----:R-:W-:-:S02]  /*db30*/  LEA.HI.X.SX32 R4, R10, R18, 0x1, P0 ;  /* 0x000000120a047211 */ /* 0x001fc400000f0eff */
[----:B-1----:R-:W-:-:S03]  /*db40*/  LEA.HI.X.SX32 R3, R12, R18, 0x1, P1 ;  /* 0x000000120c037211 */ /* 0x002fc600008f0eff */
[----:B------:R0:W-:Y:S01]  /*db50*/  STL [R1+0x10f8], R4 ;  /* 0x0010f80401007387 */ /* 0x0001e20000100800 */
[----:B---3--:R-:W-:-:S03]  /*db60*/  LEA.HI.X.SX32 R0, R29, R18, 0x1, P2 ;  /* 0x000000121d007211 */ /* 0x008fc600010f0eff */
[----:B------:R1:W-:Y:S04]  /*db70*/  STL [R1+0x10fc], R3 ;  /* 0x0010fc0301007387 */ /* 0x0003e80000100800 */
[----:B------:R3:W-:Y:S01]  /*db80*/  STL [R1+0x1100], R0 ;  /* 0x0011000001007387 */ /* 0x0007e20000100800 */
[----:B0-----:R-:W-:Y:S01]  /*db90*/  IMAD.WIDE R4, R25, 0x2, R16 ;  /* 0x0000000219047825 */ /* 0x001fe200078e0210 */
[-C--:B-1----:R-:W-:Y:S02]  /*dba0*/  LEA.HI.X.SX32 R3, R27, R18.reuse, 0x1, P3 ;  /* 0x000000121b037211 */ /* 0x082fe400018f0eff */
[----:B---3--:R-:W-:-:S03]  /*dbb0*/  LEA.HI.X.SX32 R0, R24, R18, 0x1, P4 ;  /* 0x0000001218007211 */ /* 0x008fc600020f0eff */
[----:B------:R0:W-:Y:S01]  /*dbc0*/  STL [R1+0x1104], R3 ;  /* 0x0011040301007387 */ /* 0x0001e20000100800 */
[----:B------:R-:W-:-:S03]  /*dbd0*/  IMAD.WIDE R6, R25, 0x2, R14 ;  /* 0x0000000219067825 */ /* 0x000fc600078e020e */
[----:B------:R-:W-:Y:S04]  /*dbe0*/  STL [R1+0xcfc], R0 ;  /* 0x000cfc0001007387 */ /* 0x000fe80000100800 */
[----:B------:R-:W-:Y:S01]  /*dbf0*/  STL [R1+0xd04], R4 ;  /* 0x000d040401007387 */ /* 0x000fe20000100800 */
[----:B0-----:R-:W-:-:S03]  /*dc00*/  IMAD.MOV.U32 R3, RZ, RZ, c[0x0][0x188] ;  /* 0x00006200ff037624 */ /* 0x001fc600078e00ff */
[----:B------:R0:W-:Y:S01]  /*dc10*/  STL [R1+0xd00], R5 ;  /* 0x000d000501007387 */ /* 0x0001e20000100800 */
[----:B------:R-:W-:-:S03]  /*dc20*/  IMAD R8, R3, 0x3d, RZ ;  /* 0x0000003d03087824 */ /* 0x000fc600078e02ff */
[----:B------:R-:W-:Y:S01]  /*dc30*/  STL [R1+0xd0c], R6 ;  /* 0x000d0c0601007387 */ /* 0x000fe20000100800 */
[----:B0-----:R-:W-:-:S03]  /*dc40*/  IMAD.WIDE R4, R26, 0x2, R16 ;  /* 0x000000021a047825 */ /* 0x001fc600078e0210 */
[----:B------:R0:W-:Y:S04]  /*dc50*/  STL [R1+0xd08], R7 ;  /* 0x000d080701007387 */ /* 0x0001e80000100800 */
[----:B------:R-:W-:Y:S04]  /*dc60*/  STL [R1+0xd14], R4 ;  /* 0x000d140401007387 */ /* 0x000fe80000100800 */
[----:B------:R1:W-:Y:S01]  /*dc70*/  STL [R1+0xd10], R5 ;  /* 0x000d100501007387 */ /* 0x0003e20000100800 */
[----:B0-----:R-:W-:-:S04]  /*dc80*/  IMAD.WIDE R6, R26, 0x2, R14 ;  /* 0x000000021a067825 */ /* 0x001fc800078e020e */
[----:B------:R-:W-:Y:S01]  /*dc90*/  IMAD R0, R3, 0x3c, RZ ;  /* 0x0000003c03007824 */ /* 0x000fe200078e02ff */
[----:B------:R-:W-:Y:S01]  /*dca0*/  STL [R1+0xd1c], R6 ;  /* 0x000d1c0601007387 */ /* 0x000fe20000100800 */
[----:B-1----:R-:W-:-:S03]  /*dcb0*/  IMAD.WIDE R4, R8, 0x2, R16 ;  /* 0x0000000208047825 */ /* 0x002fc600078e0210 */
[----:B------:R0:W-:Y:S01]  /*dcc0*/  STL [R1+0xd18], R7 ;  /* 0x000d180701007387 */ /* 0x0001e20000100800 */
[----:B------:R-:W-:-:S03]  /*dcd0*/  IMAD.WIDE R8, R8, 0x2, R14 ;  /* 0x0000000208087825 */ /* 0x000fc600078e020e */
[----:B------:R-:W-:Y:S04]  /*dce0*/  STL [R1+0xd24], R4 ;  /* 0x000d240401007387 */ /* 0x000fe80000100800 */
[----:B------:R1:W-:Y:S04]  /*dcf0*/  STL [R1+0xd20], R5 ;  /* 0x000d200501007387 */ /* 0x0003e80000100800 */
[----:B------:R3:W-:Y:S01]  /*dd00*/  STL [R1+0xd2c], R8 ;  /* 0x000d2c0801007387 */ /* 0x0007e20000100800 */
[----:B0-----:R-:W-:-:S04]  /*dd10*/  IMAD.WIDE R6, R0, 0x2, R14 ;  /* 0x0000000200067825 */ /* 0x001fc800078e020e */
[----:B-1----:R-:W-:Y:S01]  /*dd20*/  IMAD.WIDE R4, R0, 0x2, R16 ;  /* 0x0000000200047825 */ /* 0x002fe200078e0210 */
[----:B------:R-:W-:Y:S03]  /*dd30*/  STL [R1+0xd28], R9 ;  /* 0x000d280901007387 */ /* 0x000fe60000100800 */
[C---:B---3--:R-:W-:Y:S01]  /*dd40*/  IMAD R8, R3.reuse, 0x3b, RZ ;  /* 0x0000003b03087824 */ /* 0x048fe200078e02ff */
[----:B------:R-:W-:Y:S04]  /*dd50*/  STL [R1+0xd34], R4 ;  /* 0x000d340401007387 */ /* 0x000fe80000100800 */
[----:B------:R0:W-:Y:S01]  /*dd60*/  STL [R1+0xd30], R5 ;  /* 0x000d300501007387 */ /* 0x0001e20000100800 */
[----:B------:R-:W-:-:S03]  /*dd70*/  IMAD R0, R3, 0x3a, RZ ;  /* 0x0000003a03007824 */ /* 0x000fc600078e02ff */
[----:B------:R-:W-:Y:S01]  /*dd80*/  STL [R1+0xd3c], R6 ;  /* 0x000d3c0601007387 */ /* 0x000fe20000100800 */
[----:B0-----:R-:W-:-:S03]  /*dd90*/  IMAD.WIDE R4, R8, 0x2, R16 ;  /* 0x0000000208047825 */ /* 0x001fc600078e0210 */
        /* <DEDUP_REMOVED lines=179> */
[----:B------:R-:W-:-:S03]  /*e8d0*/  IMAD.SHL.U32 R0, R3, 0x20, RZ ;  /* 0x0000002003007824 */ /* 0x000fc600078e00ff */
        /* <DEDUP_REMOVED lines=202> */
[----:B------:R-:W3:Y:S01]  /*f580*/  S2R R25, SR_TID.X ;  /* 0x0000000000197919 */ /* 0x000ee20000002100 */
[----:B0-----:R-:W-:-:S03]  /*f590*/  IMAD.WIDE R6, R0, 0x2, R14 ;  /* 0x0000000200067825 */ /* 0x001fc600078e020e */
[----:B------:R0:W-:Y:S01]  /*f5a0*/  STL [R1+0x10ac], R8 ;  /* 0x0010ac0801007387 */ /* 0x0001e20000100800 */
[----:B-1----:R-:W-:-:S03]  /*f5b0*/  IMAD.WIDE R4, R0, 0x2, R16 ;  /* 0x0000000200047825 */ /* 0x002fc600078e0210 */
[----:B------:R-:W-:Y:S04]  /*f5c0*/  STL [R1+0x10a8], R9 ;  /* 0x0010a80901007387 */ /* 0x000fe80000100800 */
[----:B------:R-:W-:Y:S01]  /*f5d0*/  STL [R1+0x10b4], R4 ;  /* 0x0010b40401007387 */ /* 0x000fe20000100800 */
[----:B0-----:R-:W-:-:S03]  /*f5e0*/  IMAD R8, R3, 0x3, RZ ;  /* 0x0000000303087824 */ /* 0x001fc600078e02ff */
[----:B------:R0:W-:Y:S01]  /*f5f0*/  STL [R1+0x10b0], R5 ;  /* 0x0010b00501007387 */ /* 0x0001e20000100800 */
[----:B------:R-:W-:-:S03]  /*f600*/  IMAD.SHL.U32 R0, R3, 0x2, RZ ;  /* 0x0000000203007824 */ /* 0x000fc600078e00ff */
[----:B------:R-:W-:Y:S01]  /*f610*/  STL [R1+0x10bc], R6 ;  /* 0x0010bc0601007387 */ /* 0x000fe20000100800 */
[----:B0-----:R-:W-:-:S03]  /*f620*/  IMAD.WIDE R4, R8, 0x2, R16 ;  /* 0x0000000208047825 */ /* 0x001fc600078e0210 */
[----:B------:R0:W-:Y:S01]  /*f630*/  STL [R1+0x10b8], R7 ;  /* 0x0010b80701007387 */ /* 0x0001e20000100800 */
[----:B------:R-:W-:-:S03]  /*f640*/  IMAD.WIDE R8, R8, 0x2, R14 ;  /* 0x0000000208087825 */ /* 0x000fc600078e020e */
[----:B------:R-:W-:Y:S04]  /*f650*/  STL [R1+0x10c4], R4 ;  /* 0x0010c40401007387 */ /* 0x000fe80000100800 */
[----:B------:R1:W-:Y:S01]  /*f660*/  STL [R1+0x10c0], R5 ;  /* 0x0010c00501007387 */ /* 0x0003e20000100800 */
[----:B0-----:R-:W-:-:S03]  /*f670*/  IMAD.WIDE R6, R0, 0x2, R14 ;  /* 0x0000000200067825 */ /* 0x001fc600078e020e */
[----:B------:R-:W-:Y:S01]  /*f680*/  STL [R1+0x10cc], R8 ;  /* 0x0010cc0801007387 */ /* 0x000fe20000100800 */
[----:B-1----:R-:W-:-:S03]  /*f690*/  IMAD.WIDE R4, R0, 0x2, R16 ;  /* 0x0000000200047825 */ /* 0x002fc600078e0210 */
[----:B------:R0:W-:Y:S04]  /*f6a0*/  STL [R1+0x10c8], R9 ;  /* 0x0010c80901007387 */ /* 0x0001e80000100800 */
[----:B------:R-:W-:Y:S04]  /*f6b0*/  STL [R1+0x10d4], R4 ;  /* 0x0010d40401007387 */ /* 0x000fe80000100800 */
[----:B------:R1:W-:Y:S01]  /*f6c0*/  STL [R1+0x10d0], R5 ;  /* 0x0010d00501007387 */ /* 0x0003e20000100800 */
[----:B0-----:R-:W-:-:S03]  /*f6d0*/  IMAD.WIDE R8, R3, 0x2, R16 ;  /* 0x0000000203087825 */ /* 0x001fc600078e0210 */
[----:B------:R3:W-:Y:S04]  /*f6e0*/  STL [R1+0x10dc], R6 ;  /* 0x0010dc0601007387 */ /* 0x0007e80000100800 */
[----:B------:R-:W-:Y:S01]  /*f6f0*/  STL [R1+0x10d8], R7 ;  /* 0x0010d80701007387 */ /* 0x000fe20000100800 */
[----:B-1----:R-:W-:-:S03]  /*f700*/  IMAD.WIDE R4, R3, 0x2, R14 ;  /* 0x0000000203047825 */ /* 0x002fc600078e020e */
[----:B------:R-:W-:Y:S04]  /*f710*/  STL [R1+0x10e4], R8 ;  /* 0x0010e40801007387 */ /* 0x000fe80000100800 */
[----:B------:R-:W-:Y:S01]  /*f720*/  STL [R1+0x10e0], R9 ;  /* 0x0010e00901007387 */ /* 0x000fe20000100800 */
[----:B---3--:R-:W-:-:S03]  /*f730*/  IMAD.SHL.U32 R6, R25, 0x20, RZ ;  /* 0x0000002019067824 */ /* 0x008fc600078e00ff */
[----:B------:R-:W-:Y:S04]  /*f740*/  STL [R1+0x10ec], R4 ;  /* 0x0010ec0401007387 */ /* 0x000fe80000100800 */
[----:B------:R0:W-:Y:S04]  /*f750*/  STL [R1+0x10e8], R5 ;  /* 0x0010e80501007387 */ /* 0x0001e80000100800 */
[----:B------:R-:W-:Y:S04]  /*f760*/  STL [R1+0xcf8], RZ ;  /* 0x000cf8ff01007387 */ /* 0x000fe80000100800 */
[----:B------:R-:W-:Y:S04]  /*f770*/  STL [R1+0xa80], RZ ;  /* 0x000a80ff01007387 */ /* 0x000fe80000100800 */
[----:B------:R-:W-:Y:S04]  /*f780*/  STL [R1+0x151c], R6 ;  /* 0x00151c0601007387 */ /* 0x000fe80000100800 */
[----:B------:R-:W-:Y:S04]  /*f790*/  STL [R1+0xa84], RZ ;  /* 0x000a84ff01007387 */ /* 0x000fe80000100800 */
        /* <DEDUP_REMOVED lines=434> */
[----:B------:R-:W3:Y:S04]  /*112c0*/  LDL.LU R20, [R1+0x384] ;  /* 0x0003840001147983 */ /* 0x000ee80000300800 */
[----:B------:R-:W4:Y:S04]  /*112d0*/  LDL.LU R23, [R1+0x388] ;  /* 0x0003880001177983 */ /* 0x000f280000300800 */
        /* <DEDUP_REMOVED lines=23> */
[----:B------:R-:W-:Y:S01]  /*11450*/  STL [R1+0x99c], RZ ;  /* 0x00099cff01007387 */ /* 0x000fe20000100800 */
[----:B------:R-:W-:Y:S01]  /*11460*/  LOP3.LUT R26, R25, 0x7f, RZ, 0xc0, !PT ;  /* 0x0000007f191a7812 */ /* 0x000fe200078ec0ff */
[----:B------:R-:W-:-:S04]  /*11470*/  IMAD.SHL.U32 R3, R3, 0x40, RZ ;  /* 0x0000004003037824 */ /* 0x000fc800078e00ff */
[----:B------:R-:W-:Y:S01]  /*11480*/  IMAD.SHL.U32 R29, R26, 0x2, RZ ;  /* 0x000000021a1d7824 */ /* 0x000fe200078e00ff */
[----:B------:R-:W-:-:S04]  /*11490*/  SHF.R.S32.HI R0, RZ, 0x1f, R3 ;  /* 0x0000001fff007819 */ /* 0x000fc80000011403 */
[----:B------:R-:W-:Y:S02]  /*114a0*/  SHF.L.U64.HI R0, R3, 0x1, R0 ;  /* 0x0000000103007819 */ /* 0x000fe40000010200 */
[C---:B------:R-:W-:Y:S02]  /*114b0*/  LOP3.LUT R3, R29.reuse, 0x30, RZ, 0x3c, !PT ;  /* 0x000000301d037812 */ /* 0x040fe400078e3cff */
[C---:B------:R-:W-:Y:S02]  /*114c0*/  LOP3.LUT R3, R29.reuse, 0x60, RZ, 0x3c, !PT ;  /* 0x000000601d037812 */ /* 0x040fe400078e3cff */
[----:B--2---:R-:W-:Y:S01]  /*114d0*/  LOP3.LUT R3, R2, 0x40, RZ, 0x3c, !PT ;  /* 0x0000004002037812 */ /* 0x004fe200078e3cff */
[----:B------:R-:W-:Y:S02]  /*114e0*/  ULDC UR4, c[0x0][0x18c] ;  /* 0x0000630000047ab9 */ /* 0x000fe40000000800 */
[----:B------:R-:W-:Y:S01]  /*114f0*/  USHF.L.U32 UR4, UR4, 0x6, URZ ;  /* 0x0000000604047899 */ /* 0x000fe2000800063f */
[----:B0-----:R-:W-:-:S02]  /*11500*/  LOP3.LUT R5, R29, 0x10, RZ, 0x3c, !PT ;  /* 0x000000101d057812 */ /* 0x001fc400078e3cff */
[C---:B------:R-:W-:Y:S01]  /*11510*/  LOP3.LUT R5, R29.reuse, 0x40, RZ, 0x3c, !PT ;  /* 0x000000401d057812 */ /* 0x040fe200078e3cff */
[----:B------:R-:W-:Y:S01]  /*11520*/  USHF.R.S32.HI UR5, URZ, 0x1f, UR4 ;  /* 0x0000001f3f057899 */ /* 0x000fe20008011404 */
[----:B------:R-:W-:Y:S01]  /*11530*/  LOP3.LUT R5, R29, 0x70, RZ, 0x3c, !PT ;  /* 0x000000701d057812 */ /* 0x000fe200078e3cff */
[----:B------:R-:W-:Y:S01]  /*11540*/  CS2R R24, SRZ ;  /* 0x0000000000187805 */ /* 0x000fe2000001ff00 */
[----:B------:R-:W-:Y:S01]  /*11550*/  CS2R R26, SRZ ;  /* 0x00000000001a7805 */ /* 0x000fe2000001ff00 */
[----:B------:R-:W-:Y:S01]  /*11560*/  LOP3.LUT R5, R2, 0x60, RZ, 0x3c, !PT ;  /* 0x0000006002057812 */ /* 0x000fe200078e3cff */
[----:B------:R-:W-:Y:S02]  /*11570*/  USHF.L.U32 UR8, UR4, 0x1, URZ ;  /* 0x0000000104087899 */ /* 0x000fe4000800063f */
[----:B------:R-:W-:Y:S01]  /*11580*/  USHF.L.U64.HI UR5, UR4, 0x1, UR5 ;  /* 0x0000000104057899 */ /* 0x000fe20008010205 */
[----:B---3--:R-:W-:-:S05]  /*11590*/  SHF.R.S32.HI R4, RZ, 0x6, R20 ;  /* 0x00000006ff047819 */ /* 0x008fca0000011414 */
[----:B------:R4:W-:Y:S04]  /*115a0*/  STL [R1+0x14f8], R4 ;  /* 0x0014f80401007387 */ /* 0x0009e80000100800 */
[----:B------:R-:W-:Y:S01]  /*115b0*/  STL [R1+0x980], RZ ;  /* 0x000980ff01007387 */ /* 0x000fe20000100800 */
[----:B----4-:R-:W-:-:S03]  /*115c0*/  LOP3.LUT R4, R23, 0x400, R6, 0xf8, !PT ;  /* 0x0000040017047812 */ /* 0x010fc600078ef806 */
[----:B------:R-:W-:Y:S04]  /*115d0*/  STL [R1+0x984], RZ ;  /* 0x000984ff01007387 */ /* 0x000fe80000100800 */
[----:B------:R-:W-:Y:S04]  /*115e0*/  STL [R1+0x988], RZ ;  /* 0x000988ff01007387 */ /* 0x000fe80000100800 */
[----:B------:R0:W-:Y:S04]  /*115f0*/  STL [R1+0xce0], R4 ;  /* 0x000ce00401007387 */ /* 0x0001e80000100800 */
        /* <DEDUP_REMOVED lines=44> */
[----:B0-----:R-:W-:-:S03]  /*118c0*/  LOP3.LUT R4, R4, 0x40, RZ, 0x3c, !PT ;  /* 0x0000004004047812 */ /* 0x001fc600078e3cff */
[----:B------:R-:W-:Y:S04]  /*118d0*/  STL [R1+0x8dc], RZ ;  /* 0x0008dcff01007387 */ /* 0x000fe80000100800 */
[----:B------:R0:W-:Y:S02]  /*118e0*/  STL [R1+0x14f0], R3 ;  /* 0x0014f00301007387 */ /* 0x0001e40000100800 */
[----:B0-----:R-:W-:-:S05]  /*118f0*/  LOP3.LUT R3, R28, 0x40, RZ, 0x3c, !PT ;  /* 0x000000401c037812 */ /* 0x001fca00078e3cff */
[----:B------:R0:W-:Y:S04]  /*11900*/  STL [R1+0x14fc], R3 ;  /* 0x0014fc0301007387 */ /* 0x0001e80000100800 */
[----:B------:R0:W-:Y:S01]  /*11910*/  STL [R1+0xce4], R4 ;  /* 0x000ce40401007387 */ /* 0x0001e20000100800 */
[C---:B------:R-:W-:Y:S02]  /*11920*/  LOP3.LUT R6, R29.reuse, 0x20, RZ, 0x3c, !PT ;  /* 0x000000201d067812 */ /* 0x040fe400078e3cff */
[----:B------:R-:W-:Y:S02]  /*11930*/  LOP3.LUT R6, R29, 0x50, RZ, 0x3c, !PT ;  /* 0x000000501d067812 */ /* 0x000fe400078e3cff */
[----:B------:R-:W-:Y:S02]  /*11940*/  LOP3.LUT R6, R2, 0x20, RZ, 0x3c, !PT ;  /* 0x0000002002067812 */ /* 0x000fe400078e3cff */
.L_x_3:
[----:B0-----:R-:W2:Y:S01]  /*11950*/  LDL.64 R4, [R1+0xcd8] ;  /* 0x000cd80001047983 */ /* 0x001ea20000100a00 */
[----:B------:R-:W-:-:S03]  /*11960*/  IMAD.MOV.U32 R3, RZ, RZ, -0x40 ;  /* 0xffffffc0ff037424 */ /* 0x000fc600078e00ff */
[----:B--2---:R0:W-:Y:S04]  /*11970*/  STL [R1+0x3d0c], R5 ;  /* 0x003d0c0501007387 */ /* 0x0041e80000100800 */
[----:B0-----:R-:W2:Y:S04]  /*11980*/  LDL R5, [R1+0xcf8] ;  /* 0x000cf80001057983 */ /* 0x001ea80000100800 */
[----:B------:R-:W-:Y:S04]  /*11990*/  STL [R1+0x3c50], R22 ;  /* 0x003c501601007387 */ /* 0x000fe80000100800 */
        /* <DEDUP_REMOVED lines=22> */
[----:B------:R0:W-:Y:S04]  /*11b00*/  STL [R1+0x3d08], R22 ;  /* 0x003d081601007387 */ /* 0x0001e80000100800 */
        /* <DEDUP_REMOVED lines=36> */
[----:B-----5:R-:W-:Y:S04]  /*11d50*/  STL [R1+0x3c04], R13 ;  /* 0x003c040d01007387 */ /* 0x020fe80000100800 */
        /* <DEDUP_REMOVED lines=13> */
[----:B------:R-:W-:Y:S01]  /*11e30*/  STL [R1+0x3be8], R9 ;  /* 0x003be80901007387 */ /* 0x000fe20000100800 */
[----:B--2---:R-:W-:-:S03]  /*11e40*/  IMAD R3, R5, R3, c[0x0][0x180] ;  /* 0x0000600005037624 */ /* 0x004fc600078e0203 */
        /* <DEDUP_REMOVED lines=43> */
[----:B------:R-:W-:Y:S04]  /*12100*/  STL.64 [R1+0x3600], R26 ;  /* 0x0036001a01007387 */ /* 0x000fe80000100a00 */
        /* <DEDUP_REMOVED lines=25> */
[----:B------:R-:W2:Y:S01]  /*122a0*/  LDL.LU R5, [R1+0x3d0c] ;  /* 0x003d0c0001057983 */ /* 0x000ea20000300800 */
[----:B------:R-:W-:-:S02]  /*122b0*/  ISETP.GT.AND P0, PT, R3, RZ, PT ;  /* 0x000000ff0300720c */ /* 0x000fc40003f04270 */
[----:B0-----:R-:W-:Y:S02]  /*122c0*/  PRMT R22, RZ, 0x7610, R22 ;  /* 0x00007610ff167816 */ /* 0x001fe40000000016 */
[----:B-1----:R-:W-:Y:S02]  /*122d0*/  PRMT R23, RZ, 0x7610, R23 ;  /* 0x00007610ff177816 */ /* 0x002fe40000000017 */
[----:B------:R-:W-:-:S07]  /*122e0*/  ISETP.GT.AND P1, PT, R3, 0x1, PT ;  /* 0x000000010300780c */ /* 0x000fce0003f24270 */
[----:B--2---:R-:W2:Y:S04]  /*122f0*/  @P0 LDG.E.U16 R22, [R4.64] ;  /* 0x0000000604160981 */ /* 0x004ea8000c1e1500 */
[----:B--2---:R0:W-:Y:S04]  /*12300*/  STL [R1+0x28], R22 ;  /* 0x0000281601007387 */ /* 0x0041e80000100800 */
[----:B0-----:R-:W2:Y:S04]  /*12310*/  LDL.LU R22, [R1+0x3d08] ;  /* 0x003d080001167983 */ /* 0x001ea80000300800 */
[----:B------:R-:W3:Y:S01]  /*12320*/  LDL.64 R4, [R1+0xcd0] ;  /* 0x000cd00001047983 */ /* 0x000ee20000100a00 */
[----:B------:R-:W-:-:S02]  /*12330*/  ISETP.GT.AND P2, PT, R3, 0x2, PT ;  /* 0x000000020300780c */ /* 0x000fc40003f44270 */
[----:B--2---:R-:W-:Y:S01]  /*12340*/  PRMT R22, RZ, 0x7610, R22 ;  /* 0x00007610ff167816 */ /* 0x004fe20000000016 */
[----:B---3--:R-:W2:Y:S04]  /*12350*/  @P0 LDG.E.U16 R23, [R4.64] ;  /* 0x0000000604170981 */ /* 0x008ea8000c1e1500 */
[----:B--2---:R0:W-:Y:S04]  /*12360*/  STL [R1+0x2c], R23 ;  /* 0x00002c1701007387 */ /* 0x0041e80000100800 */
[----:B0-----:R-:W2:Y:S04]  /*12370*/  LDL.LU R23, [R1+0x3d04] ;  /* 0x003d040001177983 */ /* 0x001ea80000300800 */
[----:B------:R-:W3:Y:S04]  /*12380*/  LDL R4, [R1+0x10e8] ;  /* 0x0010e80001047983 */ /* 0x000ee80000100800 */
[----:B------:R-:W3:Y:S01]  /*12390*/  LDL R5, [R1+0x10ec] ;  /* 0x0010ec0001057983 */ /* 0x000ee20000100800 */
[----:B--2---:R-:W-:-:S02]  /*123a0*/  PRMT R23, RZ, 0x7610, R23 ;  /* 0x00007610ff177816 */ /* 0x004fc40000000017 */
[----:B---3--:R-:W-:-:S04]  /*123b0*/  @P1 LOP3.LUT R5, R5, R4, RZ, 0x3c, !PT ;  /* 0x0000000405051212 */ /* 0x008fc800078e3cff */
[----:B------:R-:W-:-:S04]  /*123c0*/  @P1 LOP3.LUT R4, R5, R4, RZ, 0x3c, !PT ;  /* 0x0000000405041212 */ /* 0x000fc800078e3cff */
[----:B------:R-:W-:-:S05]  /*123d0*/  @P1 LOP3.LUT R5, R5, R4, RZ, 0x3c, !PT ;  /* 0x0000000405051212 */ /* 0x000fca00078e3cff */
[----:B------:R-:W2:Y:S04]  /*123e0*/  @P1 LDG.E.U16 R22, [R4.64] ;  /* 0x0000000604161981 */ /* 0x000ea8000c1e1500 */
[----:B--2---:R0:W-:Y:S04]  /*123f0*/  STL [R1+0x38], R22 ;  /* 0x0000381601007387 */ /* 0x0041e80000100800 */
[----:B0-----:R-:W2:Y:S04]  /*12400*/  LDL.LU R22, [R1+0x3d00] ;  /* 0x003d000001167983 */ /* 0x001ea80000300800 */
[----:B------:R-:W3:Y:S04]  /*12410*/  LDL R4, [R1+0x10e0] ;  /* 0x0010e00001047983 */ /* 0x000ee80000100800 */
[----:B------:R-:W3:Y:S01]  /*12420*/  LDL R5, [R1+0x10e4] ;  /* 0x0010e40001057983 */ /* 0x000ee20000100800 */
[----:B------:R-:W-:-:S02]  /*12430*/  ISETP.GT.AND P0, PT, R3, 0x3, PT ;  /* 0x000000030300780c */ /* 0x000fc40003f04270 */
[----:B--2---:R-:W-:Y:S02]  /*12440*/  PRMT R22, RZ, 0x7610, R22 ;  /* 0x00007610ff167816 */ /* 0x004fe40000000016 */
        /* <DEDUP_REMOVED lines=430> */
[----:B------:R0:W2:Y:S04]  /*13f30*/  @P0 LDG.E.U16 R22, [R4.64] ;  /* 0x0000000604160981 */ /* 0x0000a8000c1e1500 */
[----:B0-----:R-:W3:Y:S04]  /*13f40*/  LDL R4, [R1+0xf70] ;  /* 0x000f700001047983 */ /* 0x001ee80000100800 */
[----:B------:R-:W3:Y:S01]  /*13f50*/  LDL R5, [R1+0xf74] ;  /* 0x000f740001057983 */ /* 0x000ee20000100800 */
[----:B------:R-:W-:Y:S02]  /*13f60*/  PRMT R16, RZ, 0x7610, R16 ;  /* 0x00007610ff107816 */ /* 0x000fe40000000010 */
[----:B------:R-:W-:-:S02]  /*13f70*/  PRMT R17, RZ, 0x7610, R17 ;  /* 0x00007610ff117816 */ /* 0x000fc40000000011 */
[----:B------:R-:W-:Y:S01]  /*13f80*/  ISETP.GT.AND P2, PT, R3, 0x1a, PT ;  /* 0x0000001a0300780c */ /* 0x000fe20003f44270 */
[----:B--2---:R-:W-:Y:S01]  /*13f90*/  STL [R1+0x3b64], R22 ;  /* 0x003b641601007387 */ /* 0x004fe20000100800 */
[----:B---3--:R-:W-:-:S04]  /*13fa0*/  @P0 LOP3.LUT R5, R5, R4, RZ, 0x3c, !PT ;  /* 0x0000000405050212 */ /* 0x008fc800078e3cff */
[----:B------:R-:W-:-:S04]  /*13fb0*/  @P0 LOP3.LUT R4, R5, R4, RZ, 0x3c, !PT ;  /* 0x0000000405040212 */ /* 0x000fc800078e3cff */
[----:B------:R-:W-:-:S05]  /*13fc0*/  @P0 LOP3.LUT R5, R5, R4, RZ, 0x3c, !PT ;  /* 0x0000000405050212 */ /* 0x000fca00078e3cff */
[----:B------:R0:W2:Y:S04]  /*13fd0*/  @P0 LDG.E.U16 R23, [R4.64] ;  /* 0x0000000604170981 */ /* 0x0000a8000c1e1500 */
[----:B0-----:R-:W3:Y:S04]  /*13fe0*/  LDL R4, [R1+0xf68] ;  /* 0x000f680001047983 */ /* 0x001ee80000100800 */
[----:B------:R-:W3:Y:S04]  /*13ff0*/  LDL R5, [R1+0xf6c] ;  /* 0x000f6c0001057983 */ /* 0x000ee80000100800 */
[----:B--2---:R-:W-:Y:S01]  /*14000*/  STL [R1+0x3b68], R23 ;  /* 0x003b681701007387 */ /* 0x004fe20000100800 */
        /* <DEDUP_REMOVED lines=8> */
[----:B------:R-:W-:-:S02]  /*14090*/  PRMT R24, RZ, 0x7610, R24 ;  /* 0x00007610ff187816 */ /* 0x000fc40000000018 */
[----:B------:R-:W-:Y:S02]  /*140a0*/  PRMT R26, RZ, 0x7610, R26 ;  /* 0x00007610ff1a7816 */ /* 0x000fe4000000001a */
[----:B------:R-:W-:Y:S02]  /*140b0*/  ISETP.GT.AND P0, PT, R3, 0x1b, PT ;  /* 0x0000001b0300780c */ /* 0x000fe40003f04270 */
[----:B---3--:R-:W-:-:S04]  /*140c0*/  @P1 LOP3.LUT R5, R5, R4, RZ, 0x3c, !PT ;  /* 0x0000000405051212 */ /* 0x008fc800078e3cff */
[----:B------:R-:W-:-:S04]  /*140d0*/  @P1 LOP3.LUT R4, R5, R4, RZ, 0x3c, !PT ;  /* 0x0000000405041212 */ /* 0x000fc800078e3cff */
[----:B------:R-:W-:-:S05]  /*140e0*/  @P1 LOP3.LUT R5, R5, R4, RZ, 0x3c, !PT ;  /* 0x0000000405051212 */ /* 0x000fca00078e3cff */
[----:B------:R-:W3:Y:S04]  /*140f0*/  @P1 LDG.E.U16 R17, [R4.64] ;  /* 0x0000000604111981 */ /* 0x000ee8000c1e1500 */
[----:B---3--:R0:W-:Y:S04]  /*14100*/  STL [R1+0x14], R17 ;  /* 0x0000141101007387 */ /* 0x0081e80000100800 */
[----:B0-----:R-:W3:Y:S04]  /*14110*/  LDL.LU R17, [R1+0x3c44] ;  /* 0x003c440001117983 */ /* 0x001ee80000300800 */
[----:B------:R-:W4:Y:S04]  /*14120*/  LDL R4, [R1+0xf58] ;  /* 0x000f580001047983 */ /* 0x000f280000100800 */
[----:B------:R-:W4:Y:S01]  /*14130*/  LDL R5, [R1+0xf5c] ;  /* 0x000f5c0001057983 */ /* 0x000f220000100800 */
[----:B--2---:R-:W-:-:S02]  /*14140*/  PRMT R16, RZ, 0x7610, R16 ;  /* 0x00007610ff107816 */ /* 0x004fc40000000010 */
[----:B------:R-:W-:Y:S02]  /*14150*/  ISETP.GT.AND P1, PT, R3, 0x1c, PT ;  /* 0x0000001c0300780c */ /* 0x000fe40003f24270 */
[----:B----4-:R-:W-:-:S04]  /*14160*/  @P2 LOP3.LUT R5, R5, R4, RZ, 0x3c, !PT ;  /* 0x0000000405052212 */ /* 0x010fc800078e3cff */
[----:B------:R-:W-:-:S04]  /*14170*/  @P2 LOP3.LUT R4, R5, R4, RZ, 0x3c, !PT ;  /* 0x0000000405042212 */ /* 0x000fc800078e3cff */
[----:B------:R-:W-:-:S05]  /*14180*/  @P2 LOP3.LUT R5, R5, R4, RZ, 0x3c, !PT ;  /* 0x0000000405052212 */ /* 0x000fca00078e3cff */
[----:B------:R0:W2:Y:S04]  /*14190*/  @P2 LDG.E.U16 R24, [R4.64] ;  /* 0x0000000604182981 */ /* 0x0000a8000c1e1500 */
[----:B0-----:R-:W4:Y:S04]  /*141a0*/  LDL R4, [R1+0xf50] ;  /* 0x000f500001047983 */ /* 0x001f280000100800 */
[----:B------:R-:W4:Y:S04]  /*141b0*/  LDL R5, [R1+0xf54] ;  /* 0x000f540001057983 */ /* 0x000f280000100800 */
[----:B--2---:R-:W-:Y:S04]  /*141c0*/  STL [R1+0x3af0], R24 ;  /* 0x003af01801007387 */ /* 0x004fe80000100800 */
[----:B------:R-:W-:Y:S04]  /*141d0*/  STL [R1+0x3af4], R24 ;  /* 0x003af41801007387 */ /* 0x000fe80000100800 */
[----:B------:R-:W-:Y:S04]  /*141e0*/  STL [R1+0x3af8], R24 ;  /* 0x003af81801007387 */ /* 0x000fe80000100800 */
[----:B------:R-:W-:Y:S01]  /*141f0*/  STL [R1+0x3afc], R24 ;  /* 0x003afc1801007387 */ /* 0x000fe20000100800 */
[----:B----4-:R-:W-:-:S03]  /*14200*/  @P2 LOP3.LUT R5, R5, R4, RZ, 0x3c, !PT ;  /* 0x0000000405052212 */ /* 0x010fc600078e3cff */
[----:B------:R-:W-:Y:S01]  /*14210*/  STL [R1+0x3b28], R24 ;  /* 0x003b281801007387 */ /* 0x000fe20000100800 */
[----:B------:R-:W-:-:S04]  /*14220*/  @P2 LOP3.LUT R4, R5, R4, RZ, 0x3c, !PT ;  /* 0x0000000405042212 */ /* 0x000fc800078e3cff */
[----:B------:R-:W-:-:S05]  /*14230*/  @P2 LOP3.LUT R5, R5, R4, RZ, 0x3c, !PT ;  /* 0x0000000405052212 */ /* 0x000fca00078e3cff */
[----:B------:R0:W2:Y:S04]  /*14240*/  @P2 LDG.E.U16 R26, [R4.64] ;  /* 0x00000006041a2981 */ /* 0x0000a8000c1e1500 */
[----:B0-----:R-:W4:Y:S04]  /*14250*/  LDL R4, [R1+0xf48] ;  /* 0x000f480001047983 */ /* 0x001f280000100800 */
[----:B------:R-:W4:Y:S01]  /*14260*/  LDL R5, [R1+0xf4c] ;  /* 0x000f4c0001057983 */ /* 0x000f220000100800 */
[----:B---3--:R-:W-:Y:S02]  /*14270*/  PRMT R17, RZ, 0x7610, R17 ;  /* 0x00007610ff117816 */ /* 0x008fe40000000011 */
[----:B------:R-:W-:Y:S01]  /*14280*/  ISETP.GT.AND P2, PT, R3, 0x1d, PT ;  /* 0x0000001d0300780c */ /* 0x000fe20003f44270 */
[----:B--2---:R-:W-:Y:S04]  /*14290*/  STL [R1+0x3b00], R26 ;  /* 0x003b001a01007387 */ /* 0x004fe80000100800 */
[----:B------:R-:W-:Y:S04]  /*142a0*/  STL [R1+0x3b04], R26 ;  /* 0x003b041a01007387 */ /* 0x000fe80000100800 */
[----:B------:R-:W-:Y:S04]  /*142b0*/  STL [R1+0x3b2c], R26 ;  /* 0x003b2c1a01007387 */ /* 0x000fe80000100800 */
[----:B------:R-:W-:Y:S01]  /*142c0*/  STL [R1+0x3b30], R26 ;  /* 0x003b301a01007387 */ /* 0x000fe20000100800 */
[----:B----4-:R-:W-:-:S04]  /*142d0*/  @P0 LOP3.LUT R5, R5, R4, RZ, 0x3c, !PT ;  /* 0x0000000405050212 */ /* 0x010fc800078e3cff */
        /* <DEDUP_REMOVED lines=62> */
[----:B------:R-:W3:Y:S02]  /*146c0*/  LDL R5, [R1+0xf14] ;  /* 0x000f140001057983 */ /* 0x000ee40000100800 */
        /* <DEDUP_REMOVED lines=8> */
[----:B---3--:R-:W-:-:S02]  /*14750*/  PRMT R17, RZ, 0x7610, R17 ;  /* 0x00007610ff117816 */ /* 0x008fc40000000011 */
[----:B----4-:R-:W-:-:S04]  /*14760*/  @P1 LOP3.LUT R5, R5, R4, RZ, 0x3c, !PT ;  /* 0x0000000405051212 */ /* 0x010fc800078e3cff */
        /* <DEDUP_REMOVED lines=12> */
[----:B------:R-:W2:Y:S04]  /*14830*/  @P1 LDG.E.U16 R16, [R4.64] ;  /* 0x0000000604101981 */ /* 0x000ea8000c1e1500 */
[----:B--2---:R0:W-:Y:S04]  /*14840*/  STL [R1+0x4d0], R16 ;  /* 0x0004d01001007387 */ /* 0x0041e80000100800 */
[----:B0-----:R-:W2:Y:S04]  /*14850*/  LDL.LU R16, [R1+0x3c1c] ;  /* 0x003c1c0001107983 */ /* 0x001ea80000300800 */
[----:B------:R-:W4:Y:S04]  /*14860*/  LDL R4, [R1+0xef8] ;  /* 0x000ef80001047983 */ /* 0x000f280000100800 */
[----:B------:R-:W4:Y:S01]  /*14870*/  LDL R5, [R1+0xefc] ;  /* 0x000efc0001057983 */ /* 0x000f220000100800 */
[----:B---3--:R-:W-:-:S02]  /*14880*/  PRMT R17, RZ, 0x7610, R17 ;  /* 0x00007610ff117816 */ /* 0x008fc40000000011 */
[----:B----4-:R-:W-:-:S04]  /*14890*/  @P0 LOP3.LUT R5, R5, R4, RZ, 0x3c, !PT ;  /* 0x0000000405050212 */ /* 0x010fc800078e3cff */
[----:B------:R-:W-:-:S04]  /*148a0*/  @P0 LOP3.LUT R4, R5, R4, RZ, 0x3c, !PT ;  /* 0x0000000405040212 */ /* 0x000fc800078e3cff */
[----:B------:R-:W-:-:S05]  /*148b0*/  @P0 LOP3.LUT R5, R5, R4, RZ, 0x3c, !PT ;  /* 0x0000000405050212 */ /* 0x000fca00078e3cff */
[----:B------:R0:W3:Y:S04]  /*148c0*/  @P0 LDG.E.U16 R17, [R4.64] ;  /* 0x0000000604110981 */ /* 0x0000e8000c1e1500 */
[----:B0-----:R-:W4:Y:S04]  /*148d0*/  LDL R4, [R1+0xef0] ;  /* 0x000ef00001047983 */ /* 0x001f280000100800 */
[----:B------:R-:W4:Y:S01]  /*148e0*/  LDL R5, [R1+0xef4] ;  /* 0x000ef40001057983 */ /* 0x000f220000100800 */
[----:B--2---:R-:W-:Y:S02]  /*148f0*/  PRMT R16, RZ, 0x7610, R16 ;  /* 0x00007610ff107816 */ /* 0x004fe40000000010 */
[----:B------:R-:W-:Y:S01]  /*14900*/  ISETP.GT.AND P1, PT, R3, 0x21, PT ;  /* 0x000000210300780c */ /* 0x000fe20003f24270 */
[----:B---3--:R-:W-:Y:S01]  /*14910*/  STL [R1+0x3b6c], R17 ;  /* 0x003b6c1101007387 */ /* 0x008fe20000100800 */
[----:B----4-:R-:W-:-:S04]  /*14920*/  @P0 LOP3.LUT R5, R5, R4, RZ, 0x3c, !PT ;  /* 0x0000000405050212 */ /* 0x010fc800078e3cff */
[----:B------:R-:W-:-:S04]  /*14930*/  @P0 LOP3.LUT R4, R5, R4, RZ, 0x3c, !PT ;  /* 0x0000000405040212 */ /* 0x000fc800078e3cff */
[----:B------:R-:W-:-:S05]  /*14940*/  @P0 LOP3.LUT R5, R5, R4, RZ, 0x3c, !PT ;  /* 0x0000000405050212 */ /* 0x000fca00078e3cff */
[----:B------:R0:W2:Y:S04]  /*14950*/  @P0 LDG.E.U16 R16, [R4.64] ;  /* 0x0000000604100981 */ /* 0x0000a8000c1e1500 */
[----:B0-----:R-:W3:Y:S04]  /*14960*/  LDL R4, [R1+0xee8] ;  /* 0x000ee80001047983 */ /* 0x001ee80000100800 */
[----:B------:R-:W3:Y:S01]  /*14970*/  LDL R5, [R1+0xeec] ;  /* 0x000eec0001057983 */ /* 0x000ee20000100800 */
[----:B------:R-:W-:-:S03]  /*14980*/  PRMT R26, RZ, 0x7610, R26 ;  /* 0x00007610ff1a7816 */ /* 0x000fc6000000001a */
[----:B--2---:R-:W-:Y:S01]  /*14990*/  STL [R1+0x3b70], R16 ;  /* 0x003b701001007387 */ /* 0x004fe20000100800 */
[----:B---3--:R-:W-:-:S04]  /*149a0*/  @P1 LOP3.LUT R5, R5, R4, RZ, 0x3c, !PT ;  /* 0x0000000405051212 */ /* 0x008fc800078e3cff */
[----:B------:R-:W-:-:S04]  /*149b0*/  @P1 LOP3.LUT R4, R5, R4, RZ, 0x3c, !PT ;  /* 0x0000000405041212 */ /* 0x000fc800078e3cff */
[----:B------:R-:W-:-:S05]  /*149c0*/  @P1 LOP3.LUT R5, R5, R4, RZ, 0x3c, !PT ;  /* 0x0000000405051212 */ /* 0x000fca00078e3cff */
[----:B------:R0:W2:Y:S04]  /*149d0*/  @P1 LDG.E.U16 R26, [R4.64] ;  /* 0x00000006041a1981 */ /* 0x0000a8000c1e1500 */
[----:B0-----:R-:W3:Y:S04]  /*149e0*/  LDL R4, [R1+0xee0] ;  /* 0x000ee00001047983 */ /* 0x001ee80000100800 */
[----:B------:R-:W3:Y:S01]  /*149f0*/  LDL R5, [R1+0xee4] ;  /* 0x000ee40001057983 */ /* 0x000ee20000100800 */
[----:B------:R-:W-:Y:S02]  /*14a00*/  PRMT R24, RZ, 0x7610, R24 ;  /* 0x00007610ff187816 */ /* 0x000fe40000000018 */
[----:B------:R-:W-:Y:S01]  /*14a10*/  ISETP.GT.AND P0, PT, R3, 0x22, PT ;  /* 0x000000220300780c */ /* 0x000fe20003f04270 */
[----:B--2---:R-:W-:Y:S04]  /*14a20*/  STL [R1+0x3b34], R26 ;  /* 0x003b341a01007387 */ /* 0x004fe80000100800 */
[----:B------:R-:W-:Y:S01]  /*14a30*/  STL [R1+0x3b38], R26 ;  /* 0x003b381a01007387 */ /* 0x000fe20000100800 */
[----:B---3--:R-:W-:-:S04]  /*14a40*/  @P1 LOP3.LUT R5, R5, R4, RZ, 0x3c, !PT ;  /* 0x0000000405051212 */ /* 0x008fc800078e3cff */
[----:B------:R-:W-:-:S04]  /*14a50*/  @P1 LOP3.LUT R4, R5, R4, RZ, 0x3c, !PT ;  /* 0x0000000405041212 */ /* 0x000fc800078e3cff */
[----:B------:R-:W-:-:S05]  /*14a60*/  @P1 LOP3.LUT R5, R5, R4, RZ, 0x3c, !PT ;  /* 0x0000000405051212 */ /* 0x000fca00078e3cff */
[----:B------:R0:W2:Y:S04]  /*14a70*/  @P1 LDG.E.U16 R24, [R4.64] ;  /* 0x0000000604181981 */ /* 0x0000a8000c1e1500 */
[----:B0-----:R-:W3:Y:S04]  /*14a80*/  LDL R4, [R1+0xed8] ;  /* 0x000ed80001047983 */ /* 0x001ee80000100800 */
[----:B------:R-:W3:Y:S01]  /*14a90*/  LDL R5, [R1+0xedc] ;  /* 0x000edc0001057983 */ /* 0x000ee20000100800 */
[----:B------:R-:W-:-:S03]  /*14aa0*/  PRMT R27, RZ, 0x7610, R27 ;  /* 0x00007610ff1b7816 */ /* 0x000fc6000000001b */
[----:B--2---:R-:W-:Y:S04]  /*14ab0*/  STL [R1+0x3b3c], R24 ;  /* 0x003b3c1801007387 */ /* 0x004fe80000100800 */
[----:B------:R-:W-:Y:S04]  /*14ac0*/  STL [R1+0x3b40], R24 ;  /* 0x003b401801007387 */ /* 0x000fe80000100800 */
[----:B------:R-:W-:Y:S01]  /*14ad0*/  STL [R1+0x3b44], R24 ;  /* 0x003b441801007387 */ /* 0x000fe20000100800 */
        /* <DEDUP_REMOVED lines=9> */
[----:B------:R-:W-:Y:S04]  /*14b70*/  STL [R1+0x3b0c], R27 ;  /* 0x003b0c1b01007387 */ /* 0x000fe80000100800 */
        /* <DEDUP_REMOVED lines=10> */
[----:B------:R-:W-:Y:S01]  /*14c20*/  STL [R1+0x3b14], R28 ;  /* 0x003b141c01007387 */ /* 0x000fe20000100800 */
        /* <DEDUP_REMOVED lines=65> */
[----:B------:R-:W-:-:S02]  /*15040*/  PRMT R20, RZ, 0x7610, R20 ;  /* 0x00007610ff147816 */ /* 0x000fc40000000014 */
[----:B------:R-:W-:Y:S02]  /*15050*/  ISETP.GT.AND P1, PT, R3, 0x27, PT ;  /* 0x000000270300780c */ /* 0x000fe40003f24270 */
[----:B----4-:R-:W-:-:S04]  /*15060*/  @P0 LOP3.LUT R5, R5, R4, RZ, 0x3c, !PT ;  /* 0x0000000405050212 */ /* 0x010fc800078e3cff */
[----:B------:R-:W-:-:S04]  /*15070*/  @P0 LOP3.LUT R4, R5, R4, RZ, 0x3c, !PT ;  /* 0x0000000405040212 */ /* 0x000fc800078e3cff */
[----:B------:R-:W-:-:S05]  /*15080*/  @P0 LOP3.LUT R5, R5, R4, RZ, 0x3c, !PT ;  /* 0x0000000405050212 */ /* 0x000fca00078e3cff */
[----:B------:R-:W4:Y:S04]  /*15090*/  @P0 LDG.E.U16 R20, [R4.64] ;  /* 0x0000000604140981 */ /* 0x000f28000c1e1500 */
[----:B----4-:R0:W-:Y:S04]  /*150a0*/  STL [R1+0x428], R20 ;  /* 0x0004281401007387 */ /* 0x0101e80000100800 */
[----:B0-----:R-:W4:Y:S04]  /*150b0*/  LDL.LU R20, [R1+0x3bfc] ;  /* 0x003bfc0001147983 */ /* 0x001f280000300800 */
[----:B------:R-:W2:Y:S04]  /*150c0*/  LDL R4, [R1+0xe88] ;  /* 0x000e880001047983 */ /* 0x000ea80000100800 */
[----:B------:R-:W2:Y:S01]  /*150d0*/  LDL R5, [R1+0xe8c] ;  /* 0x000e8c0001057983 */ /* 0x000ea20000100800 */
[----:B------:R-:W-:-:S02]  /*150e0*/  PRMT R21, RZ, 0x7610, R21 ;  /* 0x00007610ff157816 */ /* 0x000fc40000000015 */
[----:B--2---:R-:W-:-:S04]  /*150f0*/  @P1 LOP3.LUT R5, R5, R4, RZ, 0x3c, !PT ;  /* 0x0000000405051212 */ /* 0x004fc800078e3cff */
[----:B------:R-:W-:-:S04]  /*15100*/  @P1 LOP3.LUT R4, R5, R4, RZ, 0x3c, !PT ;  /* 0x0000000405041212 */ /* 0x000fc800078e3cff */
[----:B------:R-:W-:-:S05]  /*15110*/  @P1 LOP3.LUT R5, R5, R4, RZ, 0x3c, !PT ;  /* 0x0000000405051212 */ /* 0x000fca00078e3cff */
[----:B------:R-:W2:Y:S04]  /*15120*/  @P1 LDG.E.U16 R21, [R4.64] ;  /* 0x0000000604151981 */ /* 0x000ea8000c1e1500 */
[----:B--2---:R0:W-:Y:S04]  /*15130*/  STL [R1+0x424], R21 ;  /* 0x0004241501007387 */ /* 0x0041e80000100800 */
[----:B0-----:R-:W2:Y:S04]  /*15140*/  LDL.LU R21, [R1+0x3bf8] ;  /* 0x003bf80001157983 */ /* 0x001ea80000300800 */
[----:B------:R-:W2:Y:S04]  /*15150*/  LDL R4, [R1+0xe80] ;  /* 0x000e800001047983 */ /* 0x000ea80000100800 */
[----:B------:R-:W2:Y:S01]  /*15160*/  LDL R5, [R1+0xe84] ;  /* 0x000e840001057983 */ /* 0x000ea20000100800 */
[----:B------:R-:W-:-:S02]  /*15170*/  PRMT R2, RZ, 0x7610, R2 ;  /* 0x00007610ff027816 */ /* 0x000fc40000000002 */
[----:B------:R-:W-:Y:S02]  /*15180*/  ISETP.GT.AND P0, PT, R3, 0x28, PT ;  /* 0x000000280300780c */ /* 0x000fe40003f04270 */
[----:B--2---:R-:W-:-:S04]  /*15190*/  @P1 LOP3.LUT R5, R5, R4, RZ, 0x3c, !PT ;  /* 0x0000000405051212 */ /* 0x004fc800078e3cff */
        /* <DEDUP_REMOVED lines=14> */
[----:B------:R-:W-:-:S02]  /*15280*/  ISETP.GT.AND P1, PT, R3, 0x29, PT ;  /* 0x000000290300780c */ /* 0x000fc40003f24270 */
[----:B---3--:R-:W-:-:S04]  /*15290*/  @P0 LOP3.LUT R5, R5, R4, RZ, 0x3c, !PT ;  /* 0x0000000405050212 */ /* 0x008fc800078e3cff */
[----:B------:R-:W-:-:S04]  /*152a0*/  @P0 LOP3.LUT R4, R5, R4, RZ, 0x3c, !PT ;  /* 0x0000000405040212 */ /* 0x000fc800078e3cff */
[----:B------:R-:W-:-:S05]  /*152b0*/  @P0 LOP3.LUT R5, R5, R4, RZ, 0x3c, !PT ;  /* 0x0000000405050212 */ /* 0x000fca00078e3cff */
[----:B------:R0:W3:Y:S04]  /*152c0*/  @P0 LDG.E.U16 R12, [R4.64] ;  /* 0x00000006040c0981 */ /* 0x0000e8000c1e1500 */
[----:B0-----:R-:W2:Y:S04]  /*152d0*/  LDL R4, [R1+0xe68] ;  /* 0x000e680001047983 */ /* 0x001ea80000100800 */
[----:B------:R-:W2:Y:S01]  /*152e0*/  LDL R5, [R1+0xe6c] ;  /* 0x000e6c0001057983 */ /* 0x000ea20000100800 */
[----:B----4-:R-:W-:Y:S02]  /*152f0*/  PRMT R20, RZ, 0x7610, R20 ;  /* 0x00007610ff147816 */ /* 0x010fe40000000014 */
[----:B--2---:R-:W-:-:S04]  /*15300*/  @P1 LOP3.LUT R5, R5, R4, RZ, 0x3c, !PT ;  /* 0x0000000405051212 */ /* 0x004fc800078e3cff */
[----:B------:R-:W-:-:S04]  /*15310*/  @P1 LOP3.LUT R4, R5, R4, RZ, 0x3c, !PT ;  /* 0x0000000405041212 */ /* 0x000fc800078e3cff */
[----:B------:R-:W-:-:S05]  /*15320*/  @P1 LOP3.LUT R5, R5, R4, RZ, 0x3c, !PT ;  /* 0x0000000405051212 */ /* 0x000fca00078e3cff */
[----:B------:R0:W2:Y:S04]  /*15330*/  @P1 LDG.E.U16 R20, [R4.64] ;  /* 0x0000000604141981 */ /* 0x0000a8000c1e1500 */
[----:B0-----:R-:W4:Y:S04]  /*15340*/  LDL R4, [R1+0xe60] ;  /* 0x000e600001047983 */ /* 0x001f280000100800 */
[----:B------:R-:W4:Y:S01]  /*15350*/  LDL R5, [R1+0xe64] ;  /* 0x000e640001057983 */ /* 0x000f220000100800 */
[----:B------:R-:W-:Y:S02]  /*15360*/  PRMT R21, RZ, 0x7610, R21 ;  /* 0x00007610ff157816 */ /* 0x000fe40000000015 */
[----:B------:R-:W-:Y:S01]  /*15370*/  ISETP.GT.AND P0, PT, R3, 0x2a, PT ;  /* 0x0000002a0300780c */ /* 0x000fe20003f04270 */
[----:B--2---:R-:W-:Y:S04]  /*15380*/  STL [R1+0x3b50], R20 ;  /* 0x003b501401007387 */ /* 0x004fe80000100800 */
[----:B------:R-:W-:Y:S01]  /*15390*/  STL [R1+0x3b54], R20 ;  /* 0x003b541401007387 */ /* 0x000fe20000100800 */
[----:B----4-:R-:W-:-:S04]  /*153a0*/  @P1 LOP3.LUT R5, R5, R4, RZ, 0x3c, !PT ;  /* 0x0000000405051212 */ /* 0x010fc800078e3cff */
[----:B------:R-:W-:-:S04]  /*153b0*/  @P1 LOP3.LUT R4, R5, R4, RZ, 0x3c, !PT ;  /* 0x0000000405041212 */ /* 0x000fc800078e3cff */
[----:B------:R-:W-:-:S05]  /*153c0*/  @P1 LOP3.LUT R5, R5, R4, RZ, 0x3c, !PT ;  /* 0x0000000405051212 */ /* 0x000fca00078e3cff */
[----:B------:R0:W2:Y:S04]  /*153d0*/  @P1 LDG.E.U16 R21, [R4.64] ;  /* 0x0000000604151981 */ /* 0x0000a8000c1e1500 */
[----:B0-----:R-:W4:Y:S04]  /*153e0*/  LDL R4, [R1+0xe58] ;  /* 0x000e580001047983 */ /* 0x001f280000100800 */
[----:B------:R-:W4:Y:S01]  /*153f0*/  LDL R5, [R1+0xe5c] ;  /* 0x000e5c0001057983 */ /* 0x000f220000100800 */
[----:B------:R-:W-:-:S03]  /*15400*/  PRMT R9, RZ, 0x7610, R9 ;  /* 0x00007610ff097816 */ /* 0x000fc60000000009 */
[----:B--2---:R-:W-:Y:S04]  /*15410*/  STL [R1+0x3b58], R21 ;  /* 0x003b581501007387 */ /* 0x004fe80000100800 */
        /* <DEDUP_REMOVED lines=10> */
[----:B------:R-:W-:-:S02]  /*154c0*/  ISETP.GT.AND P1, PT, R3, 0x2b, PT ;  /* 0x0000002b0300780c */ /* 0x000fc40003f24270 */
[----:B--2---:R-:W-:Y:S02]  /*154d0*/  PRMT R9, RZ, 0x7610, R9 ;  /* 0x00007610ff097816 */ /* 0x004fe40000000009 */
        /* <DEDUP_REMOVED lines=8> */
[----:B--2---:R-:W-:-:S02]  /*15560*/  PRMT R9, RZ, 0x7610, R9 ;  /* 0x00007610ff097816 */ /* 0x004fc40000000009 */
        /* <DEDUP_REMOVED lines=95> */
[----:B--2---:R-:W-:-:S04]  /*15b60*/  @P0 LOP3.LUT R5, R5, R4, RZ, 0x3c, !PT ;  /* 0x0000000405050212 */ /* 0x004fc800078e3cff */
[----:B------:R-:W-:-:S04]  /*15b70*/  @P0 LOP3.LUT R4, R5, R4, RZ, 0x3c, !PT ;  /* 0x0000000405040212 */ /* 0x000fc800078e3cff */
[----:B------:R-:W-:-:S05]  /*15b80*/  @P0 LOP3.LUT R5, R5, R4, RZ, 0x3c, !PT ;  /* 0x0000000405050212 */ /* 0x000fca00078e3cff */
[----:B------:R0:W2:Y:S04]  /*15b90*/  @P0 LDG.E.U16 R9, [R4.64] ;  /* 0x0000000604090981 */ /* 0x0000a8000c1e1500 */
[----:B0-----:R-:W2:Y:S04]  /*15ba0*/  LDL R4, [R1+0xdf0] ;  /* 0x000df00001047983 */ /* 0x001ea80000100800 */
[----:B------:R-:W2:Y:S01]  /*15bb0*/  LDL R5, [R1+0xdf4] ;  /* 0x000df40001057983 */ /* 0x000ea20000100800 */
[----:B----4-:R-:W-:Y:S02]  /*15bc0*/  PRMT R8, RZ, 0x7610, R8 ;  /* 0x00007610ff087816 */ /* 0x010fe40000000008 */
[----:B------:R-:W-:-:S02]  /*15bd0*/  ISETP.GT.AND P1, PT, R3, 0x31, PT ;  /* 0x000000310300780c */ /* 0x000fc40003f24270 */
[----:B--2---:R-:W-:-:S04]  /*15be0*/  @P0 LOP3.LUT R5, R5, R4, RZ, 0x3c, !PT ;  /* 0x0000000405050212 */ /* 0x004fc800078e3cff */
[----:B------:R-:W-:-:S04]  /*15bf0*/  @P0 LOP3.LUT R4, R5, R4, RZ, 0x3c, !PT ;  /* 0x0000000405040212 */ /* 0x000fc800078e3cff */
[----:B------:R-:W-:-:S05]  /*15c00*/  @P0 LOP3.LUT R5, R5, R4, RZ, 0x3c, !PT ;  /* 0x0000000405050212 */ /* 0x000fca00078e3cff */
[----:B------:R0:W2:Y:S04]  /*15c10*/  @P0 LDG.E.U16 R8, [R4.64] ;  /* 0x0000000604080981 */ /* 0x0000a8000c1e1500 */
[----:B0-----:R-:W4:Y:S04]  /*15c20*/  LDL R4, [R1+0xde8] ;  /* 0x000de80001047983 */ /* 0x001f280000100800 */
[----:B------:R-:W4:Y:S01]  /*15c30*/  LDL R5, [R1+0xdec] ;  /* 0x000dec0001057983 */ /* 0x000f220000100800 */
[----:B------:R-:W-:Y:S02]  /*15c40*/  PRMT R14, RZ, 0x7610, R14 ;  /* 0x00007610ff0e7816 */ /* 0x000fe4000000000e */
[----:B----4-:R-:W-:-:S04]  /*15c50*/  @P1 LOP3.LUT R5, R5, R4, RZ, 0x3c, !PT ;  /* 0x0000000405051212 */ /* 0x010fc800078e3cff */
[----:B------:R-:W-:-:S04]  /*15c60*/  @P1 LOP3.LUT R4, R5, R4, RZ, 0x3c, !PT ;  /* 0x0000000405041212 */ /* 0x000fc800078e3cff */
[----:B------:R-:W-:-:S05]  /*15c70*/  @P1 LOP3.LUT R5, R5, R4, RZ, 0x3c, !PT ;  /* 0x0000000405051212 */ /* 0x000fca00078e3cff */
[----:B------:R0:W4:Y:S04]  /*15c80*/  @P1 LDG.E.U16 R14, [R4.64] ;  /* 0x00000006040e1981 */ /* 0x000128000c1e1500 */
[----:B0-----:R-:W2:Y:S04]  /*15c90*/  LDL R4, [R1+0xde0] ;  /* 0x000de00001047983 */ /* 0x001ea80000100800 */
[----:B------:R-:W2:Y:S01]  /*15ca0*/  LDL R5, [R1+0xde4] ;  /* 0x000de40001057983 */ /* 0x000ea20000100800 */
[----:B------:R-:W-:Y:S02]  /*15cb0*/  PRMT R15, RZ, 0x7610, R15 ;  /* 0x00007610ff0f7816 */ /* 0x000fe4000000000f */
[----:B------:R-:W-:-:S02]  /*15cc0*/  ISETP.GT.AND P0, PT, R3, 0x32, PT ;  /* 0x000000320300780c */ /* 0x000fc40003f04270 */
[----:B--2---:R-:W-:-:S04]  /*15cd0*/  @P1 LOP3.LUT R5, R5, R4, RZ, 0x3c, !PT ;  /* 0x0000000405051212 */ /* 0x004fc800078e3cff */
[----:B------:R-:W-:-:S04]  /*15ce0*/  @P1 LOP3.LUT R4, R5, R4, RZ, 0x3c, !PT ;  /* 0x0000000405041212 */ /* 0x000fc800078e3cff */
[----:B------:R-:W-:-:S05]  /*15cf0*/  @P1 LOP3.LUT R5, R5, R4, RZ, 0x3c, !PT ;  /* 0x0000000405051212 */ /* 0x000fca00078e3cff */
[----:B------:R0:W2:Y:S04]  /*15d00*/  @P1 LDG.E.U16 R15, [R4.64] ;  /* 0x00000006040f1981 */ /* 0x0000a8000c1e1500 */
[----:B0-----:R-:W2:Y:S04]  /*15d10*/  LDL R4, [R1+0xdd8] ;  /* 0x000dd80001047983 */ /* 0x001ea80000100800 */
[----:B------:R-:W2:Y:S01]  /*15d20*/  LDL R5, [R1+0xddc] ;  /* 0x000ddc0001057983 */ /* 0x000ea20000100800 */
[----:B------:R-:W-:Y:S02]  /*15d30*/  PRMT R7, RZ, 0x7610, R7 ;  /* 0x00007610ff077816 */ /* 0x000fe40000000007 */
[----:B--2---:R-:W-:-:S04]  /*15d40*/  @P0 LOP3.LUT R5, R5, R4, RZ, 0x3c, !PT ;  /* 0x0000000405050212 */ /* 0x004fc800078e3cff */
        /* <DEDUP_REMOVED lines=46> */
[----:B------:R-:W-:Y:S02]  /*16030*/  ISETP.GT.AND P1, PT, R3, 0x38, PT ;  /* 0x000000380300780c */ /* 0x000fe40003f24270 */
[----:B---3--:R-:W-:-:S04]  /*16040*/  @P0 LOP3.LUT R5, R5, R4, RZ, 0x3c, !PT ;  /* 0x0000000405050212 */ /* 0x008fc800078e3cff */
[----:B------:R-:W-:-:S04]  /*16050*/  @P0 LOP3.LUT R4, R5, R4, RZ, 0x3c, !PT ;  /* 0x0000000405040212 */ /* 0x000fc800078e3cff */
[----:B------:R-:W-:-:S05]  /*16060*/  @P0 LOP3.LUT R5, R5, R4, RZ, 0x3c, !PT ;  /* 0x0000000405050212 */ /* 0x000fca00078e3cff */
[----:B------:R-:W3:Y:S04]  /*16070*/  @P0 LDG.E.U16 R6, [R4.64] ;  /* 0x0000000604060981 */ /* 0x000ee8000c1e1500 */
[----:B---3--:R0:W-:Y:S04]  /*16080*/  STL [R1+0x3d8], R6 ;  /* 0x0003d80601007387 */ /* 0x0081e80000100800 */
[----:B0-----:R-:W3:Y:S04]  /*16090*/  LDL.LU R6, [R1+0x3bb0] ;  /* 0x003bb00001067983 */ /* 0x001ee80000300800 */
        /* <DEDUP_REMOVED lines=79> */
[----:B0-----:R-:W4:Y:S04]  /*16590*/  LDL R4, [R1+0xd60] ;  /* 0x000d600001047983 */ /* 0x001f280000100800 */
[----:B------:R-:W4:Y:S01]  /*165a0*/  LDL R5, [R1+0xd64] ;  /* 0x000d640001057983 */ /* 0x000f220000100800 */
[----:B---3--:R-:W-:Y:S02]  /*165b0*/  PRMT R11, RZ, 0x7610, R11 ;  /* 0x00007610ff0b7816 */ /* 0x008fe4000000000b */
[----:B------:R-:W-:Y:S01]  /*165c0*/  ISETP.GT.AND P0, PT, R3, 0x3a, PT ;  /* 0x0000003a0300780c */ /* 0x000fe20003f04270 */
[----:B--2---:R-:W-:Y:S01]  /*165d0*/  STL [R1+0x3b24], R10 ;  /* 0x003b240a01007387 */ /* 0x004fe20000100800 */
        /* <DEDUP_REMOVED lines=16> */
[----:B--2---:R-:W-:Y:S01]  /*166e0*/  STL [R1+0x3ad8], R18 ;  /* 0x003ad81201007387 */ /* 0x004fe20000100800 */
        /* <DEDUP_REMOVED lines=22> */
[----:B------:R0:W3:Y:S04]  /*16850*/  @P1 LDG.E.U16 R22, [R4.64] ;  /* 0x0000000604161981 */ /* 0x0000e8000c1e1500 */
[----:B0-----:R-:W4:Y:S04]  /*16860*/  LDL R4, [R1+0xd38] ;  /* 0x000d380001047983 */ /* 0x001f280000100800 */
[----:B------:R-:W4:Y:S01]  /*16870*/  LDL R5, [R1+0xd3c] ;  /* 0x000d3c0001057983 */ /* 0x000f220000100800 */
[----:B--2---:R-:W-:-:S03]  /*16880*/  PRMT R29, RZ, 0x7610, R29 ;  /* 0x00007610ff1d7816 */ /* 0x004fc6000000001d */
[----:B---3--:R0:W-:Y:S04]  /*16890*/  STL [R1+0x3ac], R22 ;  /* 0x0003ac1601007387 */ /* 0x0081e80000100800 */
[----:B0-----:R-:W2:Y:S01]  /*168a0*/  LDL R22, [R1+0xd1c] ;  /* 0x000d1c0001167983 */ /* 0x001ea20000100800 */
        /* <DEDUP_REMOVED lines=8> */
[----:B------:R-:W-:-:S02]  /*16930*/  ISETP.GT.AND P1, PT, R3, 0x3d, PT ;  /* 0x0000003d0300780c */ /* 0x000fc40003f24270 */
[----:B---3--:R-:W-:Y:S02]  /*16940*/  PRMT R29, RZ, 0x7610, R29 ;  /* 0x00007610ff1d7816 */ /* 0x008fe4000000001d */
        /* <DEDUP_REMOVED lines=22> */
[----:B------:R0:W4:Y:S04]  /*16ab0*/  @P1 LDG.E.U16 R25, [R4.64] ;  /* 0x0000000604191981 */ /* 0x000128000c1e1500 */
[----:B0-----:R-:W3:Y:S01]  /*16ac0*/  LDL R5, [R1+0xd18] ;  /* 0x000d180001057983 */ /* 0x001ee20000100800 */
[----:B------:R-:W-:Y:S01]  /*16ad0*/  PRMT R0, RZ, 0x7610, R0 ;  /* 0x00007610ff007816 */ /* 0x000fe20000000000 */
[----:B--2---:R-:W-:Y:S02]  /*16ae0*/  @P0 IMAD.MOV.U32 R4, RZ, RZ, R22 ;  /* 0x000000ffff040224 */ /* 0x004fe400078e0016 */
[----:B----4-:R0:W-:Y:S01]  /*16af0*/  STL [R1+0x398], R25 ;  /* 0x0003981901007387 */ /* 0x0101e20000100800 */
[----:B------:R-:W-:-:S03]  /*16b00*/  PRMT R2, RZ, 0x7610, R2 ;  /* 0x00007610ff027816 */ /* 0x000fc60000000002 */
[----:B------:R-:W2:Y:S04]  /*16b10*/  LDL R22, [R1+0x14e8] ;  /* 0x0014e80001167983 */ /* 0x000ea80000100800 */
[----:B---3--:R1:W3:Y:S01]  /*16b20*/  @P0 LDG.E.U16 R0, [R4.64] ;  /* 0x0000000604000981 */ /* 0x0082e2000c1e1500 */
[----:B------:R-:W-:Y:S02]  /*16b30*/  ISETP.GT.AND P1, PT, R3, 0x3f, PT ;  /* 0x0000003f0300780c */ /* 0x000fe40003f24270 */
[----:B------:R-:W-:Y:S01]  /*16b40*/  PRMT R29, RZ, 0x7610, R29 ;  /* 0x00007610ff1d7816 */ /* 0x000fe2000000001d */
[----:B0-----:R-:W0:Y:S04]  /*16b50*/  S2R R25, SR_TID.X ;  /* 0x0000000000197919 */ /* 0x001e280000002100 */
[----:B-1----:R-:W4:Y:S04]  /*16b60*/  LDL R4, [R1+0xd10] ;  /* 0x000d100001047983 */ /* 0x002f280000100800 */
[----:B------:R-:W4:Y:S04]  /*16b70*/  LDL R5, [R1+0xd14] ;  /* 0x000d140001057983 */ /* 0x000f280000100800 */
[----:B---3--:R0:W-:Y:S01]  /*16b80*/  STL [R1+0x394], R0 ;  /* 0x0003940001007387 */ /* 0x0081e20000100800 */
[----:B----4-:R-:W-:-:S04]  /*16b90*/  @P0 LOP3.LUT R5, R5, R4, RZ, 0x3c, !PT ;  /* 0x0000000405050212 */ /* 0x010fc800078e3cff */
[----:B------:R-:W-:-:S04]  /*16ba0*/  @P0 LOP3.LUT R4, R5, R4, RZ, 0x3c, !PT ;  /* 0x0000000405040212 */ /* 0x000fc800078e3cff */
[----:B------:R-:W-:-:S05]  /*16bb0*/  @P0 LOP3.LUT R5, R5, R4, RZ, 0x3c, !PT ;  /* 0x0000000405050212 */ /* 0x000fca00078e3cff */
[----:B------:R1:W3:Y:S04]  /*16bc0*/  @P0 LDG.E.U16 R2, [R4.64] ;  /* 0x0000000604020981 */ /* 0x0002e8000c1e1500 */
[----:B-1----:R-:W4:Y:S04]  /*16bd0*/  LDL R4, [R1+0xd08] ;  /* 0x000d080001047983 */ /* 0x002f280000100800 */
[----:B------:R-:W4:Y:S02]  /*16be0*/  LDL R5, [R1+0xd0c] ;  /* 0x000d0c0001057983 */ /* 0x000f240000100800 */
[----:B----4-:R-:W-:-:S04]  /*16bf0*/  @P1 LOP3.LUT R5, R5, R4, RZ, 0x3c, !PT ;  /* 0x0000000405051212 */ /* 0x010fc800078e3cff */
[----:B------:R-:W-:-:S04]  /*16c00*/  @P1 LOP3.LUT R4, R5, R4, RZ, 0x3c, !PT ;  /* 0x0000000405041212 */ /* 0x000fc800078e3cff */
[----:B------:R-:W-:-:S05]  /*16c10*/  @P1 LOP3.LUT R5, R5, R4, RZ, 0x3c, !PT ;  /* 0x0000000405051212 */ /* 0x000fca00078e3cff */
[----:B------:R-:W4:Y:S01]  /*16c20*/  @P1 LDG.E.U16 R29, [R4.64] ;  /* 0x00000006041d1981 */ /* 0x000f22000c1e1500 */
[----:B0-----:R-:W-:-:S05]  /*16c30*/  LOP3.LUT R0, R25, 0x3f, RZ, 0xc0, !PT ;  /* 0x0000003f19007812 */ /* 0x001fca00078ec0ff */
[----:B------:R-:W-:Y:S04]  /*16c40*/  STL [R1+0x39c0], R0 ;  /* 0x0039c00001007387 */ /* 0x000fe80000100800 */
[----:B------:R-:W-:Y:S04]  /*16c50*/  STL [R1+0x3a68], R0 ;  /* 0x003a680001007387 */ /* 0x000fe80000100800 */
[----:B----4-:R0:W-:Y:S04]  /*16c60*/  STL [R1+0x38c], R29 ;  /* 0x00038c1d01007387 */ /* 0x0101e80000100800 */
[----:B0-----:R-:W4:Y:S04]  /*16c70*/  LDL.LU R29, [R1+0x3b84] ;  /* 0x003b8400011d7983 */ /* 0x001f280000300800 */
[----:B------:R-:W2:Y:S04]  /*16c80*/  LDL R4, [R1+0xd00] ;  /* 0x000d000001047983 */ /* 0x000ea80000100800 */
[----:B------:R-:W2:Y:S01]  /*16c90*/  LDL R5, [R1+0xd04] ;  /* 0x000d040001057983 */ /* 0x000ea20000100800 */
[----:B------:R-:W-:-:S02]  /*16ca0*/  PRMT R27, RZ, 0x7610, R27 ;  /* 0x00007610ff1b7816 */ /* 0x000fc4000000001b */
[----:B------:R-:W-:Y:S02]  /*16cb0*/  ISETP.GE.AND P0, PT, R0, R3, PT ;  /* 0x000000030000720c */ /* 0x000fe40003f06270 */
[----:B--2---:R-:W-:-:S04]  /*16cc0*/  @P1 LOP3.LUT R5, R5, R4, RZ, 0x3c, !PT ;  /* 0x0000000405051212 */ /* 0x004fc800078e3cff */
[----:B------:R-:W-:-:S04]  /*16cd0*/  @P1 LOP3.LUT R4, R5, R4, RZ, 0x3c, !PT ;  /* 0x0000000405041212 */ /* 0x000fc800078e3cff */
[----:B------:R-:W-:-:S05]  /*16ce0*/  @P1 LOP3.LUT R5, R5, R4, RZ, 0x3c, !PT ;  /* 0x0000000405051212 */ /* 0x000fca00078e3cff */
[----:B------:R0:W2:Y:S04]  /*16cf0*/  @P1 LDG.E.U16 R27, [R4.64] ;  /* 0x00000006041b1981 */ /* 0x0000a8000c1e1500 */
[----:B0-----:R-:W3:Y:S01]  /*16d00*/  LDL R5, [R1+0x14e4] ;  /* 0x0014e40001057983 */ /* 0x001ee20000100800 */
[----:B------:R-:W-:Y:S01]  /*16d10*/  PRMT R16, RZ, 0x7610, R16 ;  /* 0x00007610ff107816 */ /* 0x000fe20000000010 */
[----:B------:R-:W-:Y:S02]  /*16d20*/  @!P0 IMAD.MOV.U32 R4, RZ, RZ, R22 ;  /* 0x000000ffff048224 */ /* 0x000fe400078e0016 */
[----:B------:R-:W-:Y:S06]  /*16d30*/  BAR.SYNC.DEFER_BLOCKING 0x0 ;  /* 0x0000000000007b1d */ /* 0x000fec0000010000 */
[----:B--2---:R0:W-:Y:S04]  /*16d40*/  STL [R1+0x388], R27 ;  /* 0x0003881b01007387 */ /* 0x0041e80000100800 */
[----:B0-----:R-:W2:Y:S04]  /*16d50*/  LDL.LU R27, [R1+0x28] ;  /* 0x00002800011b7983 */ /* 0x001ea80000300800 */
[----:B---3--:R0:W3:Y:S01]  /*16d60*/  @!P0 LDG.E.U16 R16, [R4.64] ;  /* 0x0000000604108981 */ /* 0x0080e2000c1e1500 */
[----:B------:R-:W-:-:S03]  /*16d70*/  PRMT R17, RZ, 0x7610, R17 ;  /* 0x00007610ff117816 */ /* 0x000fc60000000011 */
[----:B------:R-:W2:Y:S04]  /*16d80*/  LDL R22, [R1+0x1468] ;  /* 0x0014680001167983 */ /* 0x000ea80000100800 */
[----:B0-----:R-:W2:Y:S04]  /*16d90*/  LDL R4, [R1+0x10fc] ;  /* 0x0010fc0001047983 */ /* 0x001ea80000100800 */
[----:B------:R-:W2:Y:S04]  /*16da0*/  LDL R5, [R1+0x14d8] ;  /* 0x0014d80001057983 */ /* 0x000ea80000100800 */
[----:B---3--:R0:W-:Y:S04]  /*16db0*/  STL [R1+0xcc], R16 ;  /* 0x0000cc1001007387 */ /* 0x0081e80000100800 */
[----:B0-----:R-:W3:Y:S01]  /*16dc0*/  LDL.LU R16, [R1+0x2c] ;  /* 0x00002c0001107983 */ /* 0x001ee20000300800 */
[----:B--2---:R-:W-:-:S04]  /*16dd0*/  @!P0 LOP3.LUT R5, R5, R4, RZ, 0x3c, !PT ;  /* 0x0000000405058212 */ /* 0x004fc800078e3cff */
[----:B------:R-:W-:-:S04]  /*16de0*/  @!P0 LOP3.LUT R4, R5, R4, RZ, 0x3c, !PT ;  /* 0x0000000405048212 */ /* 0x000fc800078e3cff */
[----:B------:R-:W-:-:S05]  /*16df0*/  @!P0 LOP3.LUT R5, R5, R4, RZ, 0x3c, !PT ;  /* 0x0000000405058212 */ /* 0x000fca00078e3cff */
[----:B------:R0:W2:Y:S04]  /*16e00*/  @!P0 LDG.E.U16 R17, [R4.64] ;  /* 0x0000000604118981 */ /* 0x0000a8000c1e1500 */
[----:B0-----:R-:W3:Y:S04]  /*16e10*/  LDL R4, [R1+0x14c4] ;  /* 0x0014c40001047983 */ /* 0x001ee80000100800 */
[----:B------:R-:W3:Y:S01]  /*16e20*/  LDL R5, [R1+0x14c8] ;  /* 0x0014c80001057983 */ /* 0x000ee20000100800 */
[----:B------:R-:W-:-:S03]  /*16e30*/  PRMT R23, RZ, 0x7610, R23 ;  /* 0x00007610ff177816 */ /* 0x000fc60000000017 */
[----:B--2---:R0:W-:Y:S04]  /*16e40*/  STL [R1+0xc8], R17 ;  /* 0x0000c81101007387 */ /* 0x0041e80000100800 */
[----:B0-----:R-:W2:Y:S01]  /*16e50*/  LDL.LU R17, [R1+0x18] ;  /* 0x0000180001117983 */ /* 0x001ea20000300800 */
[----:B---3--:R-:W-:-:S04]  /*16e60*/  @!P0 LOP3.LUT R5, R5, R4, RZ, 0x3c, !PT ;  /* 0x0000000405058212 */ /* 0x008fc800078e3cff */
[----:B------:R-:W-:-:S04]  /*16e70*/  @!P0 LOP3.LUT R4, R5, R4, RZ, 0x3c, !PT ;  /* 0x0000000405048212 */ /* 0x000fc800078e3cff */
[----:B------:R-:W-:-:S05]  /*16e80*/  @!P0 LOP3.LUT R5, R5, R4, RZ, 0x3c, !PT ;  /* 0x0000000405058212 */ /* 0x000fca00078e3cff */
[----:B------:R0:W3:Y:S04]  /*16e90*/  @!P0 LDG.E.U16 R23, [R4.64] ;  /* 0x0000000604178981 */ /* 0x0000e8000c1e1500 */
[----:B0-----:R-:W2:Y:S04]  /*16ea0*/  LDL R4, [R1+0x14a4] ;  /* 0x0014a40001047983 */ /* 0x001ea80000100800 */
[----:B------:R-:W2:Y:S01]  /*16eb0*/  LDL R5, [R1+0x14a8] ;  /* 0x0014a80001057983 */ /* 0x000ea20000100800 */
[----:B----4-:R-:W-:Y:S02]  /*16ec0*/  PRMT R29, RZ, 0x7610, R29 ;  /* 0x00007610ff1d7816 */ /* 0x010fe4000000001d */
[----:B--2---:R-:W-:-:S04]  /*16ed0*/  @!P0 LOP3.LUT R5, R5, R4, RZ, 0x3c, !PT ;  /* 0x0000000405058212 */ /* 0x004fc800078e3cff */
[----:B------:R-:W-:-:S04]  /*16ee0*/  @!P0 LOP3.LUT R4, R5, R4, RZ, 0x3c, !PT ;  /* 0x0000000405048212 */ /* 0x000fc800078e3cff */
[----:B------:R-:W-:-:S05]  /*16ef0*/  @!P0 LOP3.LUT R5, R5, R4, RZ, 0x3c, !PT ;  /* 0x0000000405058212 */ /* 0x000fca00078e3cff */
[----:B------:R-:W2:Y:S04]  /*16f00*/  @!P0 LDG.E.U16 R29, [R4.64] ;  /* 0x00000006041d8981 */ /* 0x000ea8000c1e1500 */
[----:B---3--:R0:W-:Y:S04]  /*16f10*/  STL [R1+0xc4], R23 ;  /* 0x0000c41701007387 */ /* 0x0081e80000100800 */
[----:B0-----:R-:W3:Y:S04]  /*16f20*/  LDL.LU R23, [R1+0x1c] ;  /* 0x00001c0001177983 */ /* 0x001ee80000300800 */
[----:B--2---:R0:W-:Y:S04]  /*16f30*/  STL [R1+0xc0], R29 ;  /* 0x0000c01d01007387 */ /* 0x0041e80000100800 */
[----:B0-----:R-:W2:Y:S04]  /*16f40*/  LDL.LU R29, [R1+0x3b80] ;  /* 0x003b8000011d7983 */ /* 0x001ea80000300800 */
[----:B------:R-:W4:Y:S04]  /*16f50*/  LDL R4, [R1+0x1484] ;  /* 0x0014840001047983 */ /* 0x000f280000100800 */
[----:B------:R-:W4:Y:S01]  /*16f60*/  LDL R5, [R1+0x1488] ;  /* 0x0014880001057983 */ /* 0x000f220000100800 */
[----:B--2---:R-:W-:-:S02]  /*16f70*/  PRMT R29, RZ, 0x7610, R29 ;  /* 0x00007610ff1d7816 */ /* 0x004fc4000000001d */
[----:B----4-:R-:W-:-:S04]  /*16f80*/  @!P0 LOP3.LUT R5, R5, R4, RZ, 0x3c, !PT ;  /* 0x0000000405058212 */ /* 0x010fc800078e3cff */
[----:B------:R-:W-:-:S04]  /*16f90*/  @!P0 LOP3.LUT R4, R5, R4, RZ, 0x3c, !PT ;  /* 0x0000000405048212 */ /* 0x000fc800078e3cff */
[----:B------:R-:W-:-:S05]  /*16fa0*/  @!P0 LOP3.LUT R5, R5, R4, RZ, 0x3c, !PT ;  /* 0x0000000405058212 */ /* 0x000fca00078e3cff */
[----:B------:R-:W2:Y:S04]  /*16fb0*/  @!P0 LDG.E.U16 R29, [R4.64] ;  /* 0x00000006041d8981 */ /* 0x000ea8000c1e1500 */
[----:B--2---:R0:W-:Y:S04]  /*16fc0*/  STL [R1+0xbc], R29 ;  /* 0x0000bc1d01007387 */ /* 0x0041e80000100800 */
[----:B0-----:R-:W2:Y:S04]  /*16fd0*/  LDL.LU R29, [R1+0x3b7c] ;  /* 0x003b7c00011d7983 */ /* 0x001ea80000300800 */
[----:B------:R-:W4:Y:S01]  /*16fe0*/  LDL R5, [R1+0x1464] ;  /* 0x0014640001057983 */ /* 0x000f220000100800 */
[----:B------:R-:W-:-:S03]  /*16ff0*/  @!P0 IMAD.MOV.U32 R4, RZ, RZ, R22 ;  /* 0x000000ffff048224 */ /* 0x000fc600078e0016 */
[----:B------:R-:W3:Y:S01]  /*17000*/  LDL.LU R22, [R1+0xc] ;  /* 0x00000c0001167983 */ /* 0x000ee20000300800 */
[----:B--2---:R-:W-:-:S06]  /*17010*/  PRMT R29, RZ, 0x7610, R29 ;  /* 0x00007610ff1d7816 */ /* 0x004fcc000000001d */
[----:B----4-:R-:W2:Y:S04]  /*17020*/  @!P0 LDG.E.U16 R29, [R4.64] ;  /* 0x00000006041d8981 */ /* 0x010ea8000c1e1500 */
        /* <DEDUP_REMOVED lines=19> */
[----:B------:R-:W2:Y:S04]  /*17160*/  LDL R4, [R1+0x1404] ;  /* 0x0014040001047983 */ /* 0x000ea80000100800 */
[----:B------:R-:W2:Y:S04]  /*17170*/  LDL R5, [R1+0x1408] ;  /* 0x0014080001057983 */ /* 0x000ea80000100800 */
[----:B0-----:R-:W0:Y:S02]  /*17180*/  S2R R29, SR_TID.X ;  /* 0x00000000001d7919 */ /* 0x001e240000002100 */
[----:B0-----:R-:W-:-:S05]  /*17190*/  LOP3.LUT R29, R29, 0x7f, RZ, 0xc0, !PT ;  /* 0x0000007f1d1d7812 */ /* 0x001fca00078ec0ff */
[----:B------:R-:W-:-:S05]  /*171a0*/  IMAD.SHL.U32 R29, R29, 0x2, RZ ;  /* 0x000000021d1d7824 */ /* 0x000fca00078e00ff */
[----:B------:R0:W-:Y:S02]  /*171b0*/  STS.U16 [R29], R27 ;  /* 0x0000001b1d007388 */ /* 0x0001e40000000400 */
[----:B0-----:R-:W-:Y:S02]  /*171c0*/  PRMT R29, RZ, 0x7610, R29 ;  /* 0x00007610ff1d7816 */ /* 0x001fe4000000001d */
[----:B------:R-:W4:Y:S01]  /*171d0*/  LDL R27, [R1+0x1388] ;  /* 0x00138800011b7983 */ /* 0x000f220000100800 */
[----:B--2---:R-:W-:-:S04]  /*171e0*/  @!P0 LOP3.LUT R5, R5, R4, RZ, 0x3c, !PT ;  /* 0x0000000405058212 */ /* 0x004fc800078e3cff */
        /* <DEDUP_REMOVED lines=9> */
[----:B------:R0:W-:Y:S02]  /*17280*/  STS.U16 [R29+0x100], R16 ;  /* 0x000100101d007388 */ /* 0x0001e40000000400 */
[----:B0-----:R-:W-:Y:S02]  /*17290*/  PRMT R29, RZ, 0x7610, R29 ;  /* 0x00007610ff1d7816 */ /* 0x001fe4000000001d */
[----:B------:R-:W3:Y:S01]  /*172a0*/  LDL.LU R16, [R1+0x3b70] ;  /* 0x003b700001107983 */ /* 0x000ee20000300800 */
        /* <DEDUP_REMOVED lines=23> */
[----:B---3--:R0:W-:Y:S02]  /*17420*/  STS.U16 [R29+0x1100], R23 ;  /* 0x001100171d007388 */ /* 0x0081e40000000400 */
[----:B0-----:R-:W-:Y:S02]  /*17430*/  PRMT R29, RZ, 0x7610, R29 ;  /* 0x00007610ff1d7816 */ /* 0x001fe4000000001d */
[----:B------:R-:W3:Y:S01]  /*17440*/  LDL.LU R23, [R1+0x3b68] ;  /* 0x003b680001177983 */ /* 0x000ee20000300800 */
[----:B--2---:R-:W-:-:S04]  /*17450*/  @!P0 LOP3.LUT R5, R5, R4, RZ, 0x3c, !PT ;  /* 0x0000000405058212 */ /* 0x004fc800078e3cff */
[----:B------:R-:W-:-:S04]  /*17460*/  @!P0 LOP3.LUT R4, R5, R4, RZ, 0x3c, !PT ;  /* 0x0000000405048212 */ /* 0x000fc800078e3cff */
[----:B------:R-:W-:-:S05]  /*17470*/  @!P0 LOP3.LUT R5, R5, R4, RZ, 0x3c, !PT ;  /* 0x0000000405058212 */ /* 0x000fca00078e3cff */
[----:B------:R-:W2:Y:S04]  /*17480*/  @!P0 LDG.E.U16 R29, [R4.64] ;  /* 0x00000006041d8981 */ /* 0x000ea8000c1e1500 */
[----:B--2---:R0:W-:Y:S04]  /*17490*/  STL [R1+0xa0], R29 ;  /* 0x0000a01d01007387 */ /* 0x0041e80000100800 */
[----:B------:R-:W2:Y:S04]  /*174a0*/  LDL.LU R4, [R1+0x8] ;  /* 0x0000080001047983 */ /* 0x000ea80000300800 */
[----:B------:R-:W3:Y:S04]  /*174b0*/  LDL R5, [R1+0x1384] ;  /* 0x0013840001057983 */ /* 0x000ee80000100800 */
[----:B0-----:R-:W0:Y:S02]  /*174c0*/  S2R R29, SR_TID.X ;  /* 0x00000000001d7919 */ /* 0x001e240000002100 */
[----:B0-----:R-:W-:-:S05]  /*174d0*/  LOP3.LUT R29, R29, 0x7f, RZ, 0xc0, !PT ;  /* 0x0000007f1d1d7812 */ /* 0x001fca00078ec0ff */
[----:B------:R-:W-:-:S05]  /*174e0*/  IMAD.SHL.U32 R29, R29, 0x2, RZ ;  /* 0x000000021d1d7824 */ /* 0x000fca00078e00ff */
[----:B--2---:R0:W-:Y:S02]  /*174f0*/  STS.U16 [R29+0x2000], R4 ;  /* 0x002000041d007388 */ /* 0x0041e40000000400 */
[----:B0-----:R-:W-:Y:S01]  /*17500*/  PRMT R29, RZ, 0x7610, R29 ;  /* 0x00007610ff1d7816 */ /* 0x001fe2000000001d */
[----:B----4-:R-:W-:Y:S02]  /*17510*/  @!P0 IMAD.MOV.U32 R4, RZ, RZ, R27 ;  /* 0x000000ffff048224 */ /* 0x010fe400078e001b */
[----:B------:R-:W2:Y:S04]  /*17520*/  LDL R27, [R1+0x1308] ;  /* 0x00130800011b7983 */ /* 0x000ea80000100800 */
[----:B---3--:R-:W3:Y:S04]  /*17530*/  @!P0 LDG.E.U16 R29, [R4.64] ;  /* 0x00000006041d8981 */ /* 0x008ee8000c1e1500 */
[----:B---3--:R0:W-:Y:S04]  /*17540*/  STL [R1+0x9c], R29 ;  /* 0x00009c1d01007387 */ /* 0x0081e80000100800 */
[----:B------:R-:W3:Y:S04]  /*17550*/  LDL R4, [R1+0x1364] ;  /* 0x0013640001047983 */ /* 0x000ee80000100800 */
[----:B------:R-:W3:Y:S04]  /*17560*/  LDL R5, [R1+0x1368] ;  /* 0x0013680001057983 */ /* 0x000ee80000100800 */
[----:B0-----:R-:W0:Y:S02]  /*17570*/  S2R R29, SR_TID.X ;  /* 0x00000000001d7919 */ /* 0x001e240000002100 */
[----:B0-----:R-:W-:-:S05]  /*17580*/  LOP3.LUT R29, R29, 0x7f, RZ, 0xc0, !PT ;  /* 0x0000007f1d1d7812 */ /* 0x001fca00078ec0ff */
[----:B------:R-:W-:-:S05]  /*17590*/  IMAD.SHL.U32 R29, R29, 0x2, RZ ;  /* 0x000000021d1d7824 */ /* 0x000fca00078e00ff */
[----:B------:R0:W-:Y:S02]  /*175a0*/  STS.U16 [R29+0x2100], R22 ;  /* 0x002100161d007388 */ /* 0x0001e40000000400 */
[----:B0-----:R-:W-:Y:S02]  /*175b0*/  PRMT R29, RZ, 0x7610, R29 ;  /* 0x00007610ff1d7816 */ /* 0x001fe4000000001d */
[----:B------:R-:W4:Y:S01]  /*175c0*/  LDL.LU R22, [R1+0x3b64] ;  /* 0x003b640001167983 */ /* 0x000f220000300800 */
[----:B---3--:R-:W-:-:S04]  /*175d0*/  @!P0 LOP3.LUT R5, R5, R4, RZ, 0x3c, !PT ;  /* 0x0000000405058212 */ /* 0x008fc800078e3cff */
[----:B------:R-:W-:-:S04]  /*175e0*/  @!P0 LOP3.LUT R4, R5, R4, RZ, 0x3c, !PT ;  /* 0x0000000405048212 */ /* 0x000fc800078e3cff */
[----:B------:R-:W-:-:S05]  /*175f0*/  @!P0 LOP3.LUT R5, R5, R4, RZ, 0x3c, !PT ;  /* 0x0000000405058212 */ /* 0x000fca00078e3cff */
[----:B------:R-:W3:Y:S04]  /*17600*/  @!P0 LDG.E.U16 R29, [R4.64] ;  /* 0x00000006041d8981 */ /* 0x000ee8000c1e1500 */
[----:B---3--:R0:W-:Y:S04]  /*17610*/  STL [R1+0x98], R29 ;  /* 0x0000981d01007387 */ /* 0x0081e80000100800 */
[----:B------:R-:W3:Y:S04]  /*17620*/  LDL R4, [R1+0x1344] ;  /* 0x0013440001047983 */ /* 0x000ee80000100800 */
[----:B------:R-:W3:Y:S04]  /*17630*/  LDL R5, [R1+0x1348] ;  /* 0x0013480001057983 */ /* 0x000ee80000100800 */
[----:B0-----:R-:W0:Y:S02]  /*17640*/  S2R R29, SR_TID.X ;  /* 0x00000000001d7919 */ /* 0x001e240000002100 */
[----:B0-----:R-:W-:-:S05]  /*17650*/  LOP3.LUT R29, R29, 0x7f, RZ, 0xc0, !PT ;  /* 0x0000007f1d1d7812 */ /* 0x001fca00078ec0ff */
[----:B------:R-:W-:-:S05]  /*17660*/  IMAD.SHL.U32 R29, R29, 0x2, RZ ;  /* 0x000000021d1d7824 */ /* 0x000fca00078e00ff */
[----:B----4-:R0:W-:Y:S02]  /*17670*/  STS.U16 [R29+0x3000], R22 ;  /* 0x003000161d007388 */ /* 0x0101e40000000400 */
[----:B0-----:R-:W-:Y:S02]  /*17680*/  PRMT R29, RZ, 0x7610, R29 ;  /* 0x00007610ff1d7816 */ /* 0x001fe4000000001d */
[----:B---3--:R-:W-:-:S04]  /*17690*/  @!P0 LOP3.LUT R5, R5, R4, RZ, 0x3c, !PT ;  /* 0x0000000405058212 */ /* 0x008fc800078e3cff */
[----:B------:R-:W-:-:S04]  /*176a0*/  @!P0 LOP3.LUT R4, R5, R4, RZ, 0x3c, !PT ;  /* 0x0000000405048212 */ /* 0x000fc800078e3cff */
[----:B------:R-:W-:-:S05]  /*176b0*/  @!P0 LOP3.LUT R5, R5, R4, RZ, 0x3c, !PT ;  /* 0x0000000405058212 */ /* 0x000fca00078e3cff */
[----:B------:R-:W3:Y:S04]  /*176c0*/  @!P0 LDG.E.U16 R29, [R4.64] ;  /* 0x00000006041d8981 */ /* 0x000ee8000c1e1500 */
[----:B---3--:R-:W-:Y:S04]  /*176d0*/  STL [R1+0x94], R29 ;  /* 0x0000941d01007387 */ /* 0x008fe80000100800 */
[----:B------:R-:W3:Y:S04]  /*176e0*/  LDL R4, [R1+0x1324] ;  /* 0x0013240001047983 */ /* 0x000ee80000100800 */
[----:B------:R-:W3:Y:S01]  /*176f0*/  LDL R5, [R1+0x1328] ;  /* 0x0013280001057983 */ /* 0x000ee20000100800 */
[----:B------:R-:W-:-:S02]  /*17700*/  PRMT R18, RZ, 0x7610, R18 ;  /* 0x00007610ff127816 */ /* 0x000fc40000000012 */
[----:B---3--:R-:W-:-:S04]  /*17710*/  @!P0 LOP3.LUT R5, R5, R4, RZ, 0x3c, !PT ;  /* 0x0000000405058212 */ /* 0x008fc800078e3cff */
[----:B------:R-:W-:-:S04]  /*17720*/  @!P0 LOP3.LUT R4, R5, R4, RZ, 0x3c, !PT ;  /* 0x0000000405048212 */ /* 0x000fc800078e3cff */
[----:B------:R-:W-:-:S05]  /*17730*/  @!P0 LOP3.LUT R5, R5, R4, RZ, 0x3c, !PT ;  /* 0x0000000405058212 */ /* 0x000fca00078e3cff */
[----:B------:R0:W3:Y:S04]  /*17740*/  @!P0 LDG.E.U16 R18, [R4.64] ;  /* 0x0000000604128981 */ /* 0x0000e8000c1e1500 */
[----:B0-----:R-:W4:Y:S01]  /*17750*/  LDL R5, [R1+0x1304] ;  /* 0x0013040001057983 */ /* 0x001f220000100800 */
[----:B------:R-:W-:Y:S01]  /*17760*/  PRMT R20, RZ, 0x7610, R20 ;  /* 0x00007610ff147816 */ /* 0x000fe20000000014 */
[----:B--2---:R-:W-:Y:S02]  /*17770*/  @!P0 IMAD.MOV.U32 R4, RZ, RZ, R27 ;  /* 0x000000ffff048224 */ /* 0x004fe400078e001b */
[----:B---3--:R0:W-:Y:S01]  /*17780*/  STL [R1+0x90], R18 ;  /* 0x0000901201007387 */ /* 0x0081e20000100800 */
[----:B------:R-:W-:-:S03]  /*17790*/  PRMT R28, RZ, 0x7610, R28 ;  /* 0x00007610ff1c7816 */ /* 0x000fc6000000001c */
[----:B------:R-:W2:Y:S04]  /*177a0*/  LDL R27, [R1+0x1284] ;  /* 0x00128400011b7983 */ /* 0x000ea80000100800 */
[----:B----4-:R1:W3:Y:S04]  /*177b0*/  @!P0 LDG.E.U16 R20, [R4.64] ;  /* 0x0000000604148981 */ /* 0x0102e8000c1e1500 */
[----:B0-----:R-:W4:Y:S04]  /*177c0*/  LDL R18, [R1+0x12a8] ;  /* 0x0012a80001127983 */ /* 0x001f280000100800 */
[----:B-1----:R-:W2:Y:S04]  /*177d0*/  LDL R4, [R1+0x12e4] ;  /* 0x0012e40001047983 */ /* 0x002ea80000100800 */
[----:B------:R-:W2:Y:S04]  /*177e0*/  LDL R5, [R1+0x12e8] ;  /* 0x0012e80001057983 */ /* 0x000ea80000100800 */
[----:B------:R-:W0:Y:S04]  /*177f0*/  S2R R29, SR_TID.X ;  /* 0x00000000001d7919 */ /* 0x000e280000002100 */
[----:B---3--:R1:W-:Y:S01]  /*17800*/  STL [R1+0x8c], R20 ;  /* 0x00008c1401007387 */ /* 0x0083e20000100800 */
[----:B--2---:R-:W-:-:S03]  /*17810*/  @!P0 LOP3.LUT R5, R5, R4, RZ, 0x3c, !PT ;  /* 0x0000000405058212 */ /* 0x004fc600078e3cff */
[----:B-1----:R-:W2:Y:S01]  /*17820*/  LDL R20, [R1+0x1288] ;  /* 0x0012880001147983 */ /* 0x002ea20000100800 */
[----:B------:R-:W-:-:S04]  /*17830*/  @!P0 LOP3.LUT R4, R5, R4, RZ, 0x3c, !PT ;  /* 0x0000000405048212 */ /* 0x000fc800078e3cff */
[----:B------:R-:W-:-:S05]  /*17840*/  @!P0 LOP3.LUT R5, R5, R4, RZ, 0x3c, !PT ;  /* 0x0000000405058212 */ /* 0x000fca00078e3cff */
[----:B------:R1:W3:Y:S04]  /*17850*/  @!P0 LDG.E.U16 R28, [R4.64] ;  /* 0x00000006041c8981 */ /* 0x0002e8000c1e1500 */
[----:B-1----:R-:W2:Y:S04]  /*17860*/  LDL R4, [R1+0x12c4] ;  /* 0x0012c40001047983 */ /* 0x002ea80000100800 */
[----:B------:R-:W2:Y:S01]  /*17870*/  LDL R5, [R1+0x12c8] ;  /* 0x0012c80001057983 */ /* 0x000ea20000100800 */
[----:B0-----:R-:W-:-:S05]  /*17880*/  LOP3.LUT R29, R29, 0x7f, RZ, 0xc0, !PT ;  /* 0x0000007f1d1d7812 */ /* 0x001fca00078ec0ff */
[----:B------:R-:W-:-:S05]  /*17890*/  IMAD.SHL.U32 R29, R29, 0x2, RZ ;  /* 0x000000021d1d7824 */ /* 0x000fca00078e00ff */
[----:B------:R-:W-:Y:S04]  /*178a0*/  STS.U16 [R29+0x3100], R23 ;  /* 0x003100171d007388 */ /* 0x000fe80000000400 */
[----:B------:R-:W-:Y:S04]  /*178b0*/  STS.U16 [R29+0x4000], R17 ;  /* 0x004000111d007388 */ /* 0x000fe80000000400 */
[----:B------:R-:W-:Y:S04]  /*178c0*/  STS.U16 [R29+0x4100], R16 ;  /* 0x004100101d007388 */ /* 0x000fe80000000400 */
[----:B------:R0:W-:Y:S02]  /*178d0*/  STS.U16 [R29+0x5000], R13 ;  /* 0x0050000d1d007388 */ /* 0x0001e40000000400 */
[----:B0-----:R-:W-:-:S02]  /*178e0*/  PRMT R29, RZ, 0x7610, R29 ;  /* 0x00007610ff1d7816 */ /* 0x001fc4000000001d */
[----:B--2---:R-:W-:-:S04]  /*178f0*/  @!P0 LOP3.LUT R5, R5, R4, RZ, 0x3c, !PT ;  /* 0x0000000405058212 */ /* 0x004fc800078e3cff */
[----:B------:R-:W-:-:S04]  /*17900*/  @!P0 LOP3.LUT R4, R5, R4, RZ, 0x3c, !PT ;  /* 0x0000000405048212 */ /* 0x000fc800078e3cff */
[----:B------:R-:W-:-:S05]  /*17910*/  @!P0 LOP3.LUT R5, R5, R4, RZ, 0x3c, !PT ;  /* 0x0000000405058212 */ /* 0x000fca00078e3cff */
[----:B------:R-:W2:Y:S04]  /*17920*/  @!P0 LDG.E.U16 R29, [R4.64] ;  /* 0x00000006041d8981 */ /* 0x000ea8000c1e1500 */
[----:B---3--:R0:W-:Y:S04]  /*17930*/  STL [R1+0x88], R28 ;  /* 0x0000881c01007387 */ /* 0x0081e80000100800 */
[----:B0-----:R-:W3:Y:S04]  /*17940*/  LDL R28, [R1+0x1268] ;  /* 0x00126800011c7983 */ /* 0x001ee80000100800 */
[----:B--2---:R0:W-:Y:S04]  /*17950*/  STL [R1+0x84], R29 ;  /* 0x0000841d01007387 */ /* 0x0041e80000100800 */
[----:B------:R-:W2:Y:S04]  /*17960*/  LDL R5, [R1+0x12a4] ;  /* 0x0012a40001057983 */ /* 0x000ea80000100800 */
[----:B0-----:R-:W0:Y:S01]  /*17970*/  S2R R29, SR_TID.X ;  /* 0x00000000001d7919 */ /* 0x001e220000002100 */
[----:B----4-:R-:W-:Y:S01]  /*17980*/  @!P0 IMAD.MOV.U32 R4, RZ, RZ, R18 ;  /* 0x000000ffff048224 */ /* 0x010fe200078e0012 */
[----:B------:R-:W-:-:S02]  /*17990*/  PRMT R26, RZ, 0x7610, R26 ;  /* 0x00007610ff1a7816 */ /* 0x000fc4000000001a */
[----:B------:R-:W4:Y:S01]  /*179a0*/  LDL.LU R18, [R1+0x3c] ;  /* 0x00003c0001127983 */ /* 0x000f220000300800 */
[----:B0-----:R-:W-:-:S05]  /*179b0*/  LOP3.LUT R29, R29, 0x7f, RZ, 0xc0, !PT ;  /* 0x0000007f1d1d7812 */ /* 0x001fca00078ec0ff */
[----:B------:R-:W-:-:S05]  /*179c0*/  IMAD.SHL.U32 R29, R29, 0x2, RZ ;  /* 0x000000021d1d7824 */ /* 0x000fca00078e00ff */
[----:B------:R0:W-:Y:S02]  /*179d0*/  STS.U16 [R29+0x5100], R12 ;  /* 0x0051000c1d007388 */ /* 0x0001e40000000400 */
[----:B0-----:R-:W-:-:S06]  /*179e0*/  PRMT R29, RZ, 0x7610, R29 ;  /* 0x00007610ff1d7816 */ /* 0x001fcc000000001d */
[----:B--2---:R0:W2:Y:S02]  /*179f0*/  @!P0 LDG.E.U16 R29, [R4.64] ;  /* 0x00000006041d8981 */ /* 0x0040a4000c1e1500 */
[----:B0-----:R-:W-:Y:S02]  /*17a00*/  @!P0 IMAD.MOV.U32 R4, RZ, RZ, R20 ;  /* 0x000000ffff048224 */ /* 0x001fe400078e0014 */
[----:B------:R-:W-:-:S05]  /*17a10*/  @!P0 IMAD.MOV.U32 R5, RZ, RZ, R27 ;  /* 0x000000ffff058224 */ /* 0x000fca00078e001b */
[----:B------:R0:W4:Y:S04]  /*17a20*/  @!P0 LDG.E.U16 R26, [R4.64] ;  /* 0x00000006041a8981 */ /* 0x000128000c1e1500 */
[----:B--2---:R-:W-:Y:S04]  /*17a30*/  STL [R1+0x80], R29 ;  /* 0x0000801d01007387 */ /* 0x004fe80000100800 */
[----:B------:R-:W2:Y:S04]  /*17a40*/  LDL.LU R20, [R1+0x30] ;  /* 0x0000300001147983 */ /* 0x000ea80000300800 */
[----:B0-----:R-:W2:Y:S01]  /*17a50*/  LDL R5, [R1+0x1264] ;  /* 0x0012640001057983 */ /* 0x001ea20000100800 */
[----:B------:R-:W-:Y:S01]  /*17a60*/  PRMT R24, RZ, 0x7610, R24 ;  /* 0x00007610ff187816 */ /* 0x000fe20000000018 */
[----:B---3--:R-:W-:-:S02]  /*17a70*/  @!P0 IMAD.MOV.U32 R4, RZ, RZ, R28 ;  /* 0x000000ffff048224 */ /* 0x008fc400078e001c */
[----:B----4-:R0:W-:Y:S04]  /*17a80*/  STL [R1+0x7c], R26 ;  /* 0x00007c1a01007387 */ /* 0x0101e80000100800 */
[----:B0-----:R-:W3:Y:S04]  /*17a90*/  LDL R26, [R1+0x1208] ;  /* 0x00120800011a7983 */ /* 0x001ee80000100800 */
[----:B------:R-:W4:Y:S04]  /*17aa0*/  LDL.LU R27, [R1+0x34] ;  /* 0x00003400011b7983 */ /* 0x000f280000300800 */
[----:B--2---:R0:W2:Y:S04]  /*17ab0*/  @!P0 LDG.E.U16 R24, [R4.64] ;  /* 0x0000000604188981 */ /* 0x0040a8000c1e1500 */
        /* <DEDUP_REMOVED lines=11> */
[----:B------:R-:W-:-:S03]  /*17b70*/  PRMT R21, RZ, 0x7610, R21 ;  /* 0x00007610ff157816 */ /* 0x000fc60000000015 */
[----:B------:R-:W0:Y:S01]  /*17b80*/  S2R R28, SR_TID.X ;  /* 0x00000000001c7919 */ /* 0x000e220000002100 */
[----:B--2---:R-:W-:-:S04]  /*17b90*/  @!P0 LOP3.LUT R5, R5, R4, RZ, 0x3c, !PT ;  /* 0x0000000405058212 */ /* 0x004fc800078e3cff */
[----:B------:R-:W-:-:S04]  /*17ba0*/  @!P0 LOP3.LUT R4, R5, R4, RZ, 0x3c, !PT ;  /* 0x0000000405048212 */ /* 0x000fc800078e3cff */
[----:B------:R-:W-:-:S05]  /*17bb0*/  @!P0 LOP3.LUT R5, R5, R4, RZ, 0x3c, !PT ;  /* 0x0000000405058212 */ /* 0x000fca00078e3cff */
[----:B------:R-:W2:Y:S01]  /*17bc0*/  @!P0 LDG.E.U16 R21, [R4.64] ;  /* 0x0000000604158981 */ /* 0x000ea2000c1e1500 */
[----:B0-----:R-:W-:-:S03]  /*17bd0*/  LOP3.LUT R28, R28, 0x7f, RZ, 0xc0, !PT ;  /* 0x0000007f1c1c7812 */ /* 0x001fc600078ec0ff */
[----:B---3--:R0:W-:Y:S02]  /*17be0*/  STL [R1+0x74], R19 ;  /* 0x0000741301007387 */ /* 0x0081e40000100800 */
[----:B0-----:R-:W-:Y:S02]  /*17bf0*/  IMAD.SHL.U32 R19, R28, 0x2, RZ ;  /* 0x000000021c137824 */ /* 0x001fe400078e00ff */
[----:B------:R-:W3:Y:S04]  /*17c00*/  LDL.LU R28, [R1+0x10] ;  /* 0x00001000011c7983 */ /* 0x000ee80000300800 */
[----:B------:R-:W0:Y:S04]  /*17c10*/  S2R R29, SR_TID.X ;  /* 0x00000000001d7919 */ /* 0x000e280000002100 */
[----:B--2---:R1:W-:Y:S04]  /*17c20*/  STL [R1+0x70], R21 ;  /* 0x0000701501007387 */ /* 0x0043e80000100800 */
[----:B-1----:R-:W2:Y:S04]  /*17c30*/  LDL.LU R21, [R1+0x3b60] ;  /* 0x003b600001157983 */ /* 0x002ea80000300800 */
[----:B------:R-:W3:Y:S04]  /*17c40*/  LDL.LU R4, [R1+0x38] ;  /* 0x0000380001047983 */ /* 0x000ee80000300800 */
[----:B------:R-:W4:Y:S01]  /*17c50*/  LDL R5, [R1+0x1204] ;  /* 0x0012040001057983 */ /* 0x000f220000100800 */
[----:B0-----:R-:W-:-:S02]  /*17c60*/  LOP3.LUT R29, R29, 0x7f, RZ, 0xc0, !PT ;  /* 0x0000007f1d1d7812 */ /* 0x001fc400078ec0ff */
[----:B------:R-:W-:-:S03]  /*17c70*/  LOP3.LUT R19, R19, 0x10, RZ, 0x3c, !PT ;  /* 0x0000001013137812 */ /* 0x000fc600078e3cff */
[----:B------:R-:W-:-:S05]  /*17c80*/  IMAD.SHL.U32 R29, R29, 0x2, RZ ;  /* 0x000000021d1d7824 */ /* 0x000fca00078e00ff */
[----:B------:R-:W-:Y:S04]  /*17c90*/  STS.U16 [R29+0x6000], R9 ;  /* 0x006000091d007388 */ /* 0x000fe80000000400 */
[----:B------:R-:W-:Y:S04]  /*17ca0*/  STS.U16 [R29+0x6100], R8 ;  /* 0x006100081d007388 */ /* 0x000fe80000000400 */
[----:B------:R-:W-:Y:S04]  /*17cb0*/  STS.U16 [R29+0x7000], R7 ;  /* 0x007000071d007388 */ /* 0x000fe80000000400 */
[----:B------:R-:W-:Y:S01]  /*17cc0*/  STS.U16 [R29+0x7100], R6 ;  /* 0x007100061d007388 */ /* 0x000fe20000000400 */
[----:B--2---:R-:W-:-:S03]  /*17cd0*/  PRMT R21, RZ, 0x7610, R21 ;  /* 0x00007610ff157816 */ /* 0x004fc60000000015 */
[----:B---3--:R0:W-:Y:S02]  /*17ce0*/  STS.U16 [R19+0x200], R4 ;  /* 0x0002000413007388 */ /* 0x0081e40000000400 */
[----:B0-----:R-:W-:Y:S02]  /*17cf0*/  @!P0 IMAD.MOV.U32 R4, RZ, RZ, R26 ;  /* 0x000000ffff048224 */ /* 0x001fe400078e001a */
[----:B------:R-:W2:Y:S04]  /*17d00*/  LDL.LU R26, [R1+0x14] ;  /* 0x00001400011a7983 */ /* 0x000ea80000300800 */
[----:B----4-:R-:W3:Y:S04]  /*17d10*/  @!P0 LDG.E.U16 R21, [R4.64] ;  /* 0x0000000604158981 */ /* 0x010ee8000c1e1500 */
[----:B---3--:R0:W-:Y:S04]  /*17d20*/  STL [R1+0x6c], R21 ;  /* 0x00006c1501007387 */ /* 0x0081e80000100800 */
[----:B0-----:R-:W3:Y:S04]  /*17d30*/  LDL.LU R21, [R1+0x3b5c] ;  /* 0x003b5c0001157983 */ /* 0x001ee80000300800 */
[----:B------:R-:W4:Y:S04]  /*17d40*/  LDL R4, [R1+0x11e4] ;  /* 0x0011e40001047983 */ /* 0x000f280000100800 */
[----:B------:R-:W4:Y:S01]  /*17d50*/  LDL R5, [R1+0x11e8] ;  /* 0x0011e80001057983 */ /* 0x000f220000100800 */
[----:B---3--:R-:W-:-:S02]  /*17d60*/  PRMT R21, RZ, 0x7610, R21 ;  /* 0x00007610ff157816 */ /* 0x008fc40000000015 */
[----:B----4-:R-:W-:-:S04]  /*17d70*/  @!P0 LOP3.LUT R5, R5, R4, RZ, 0x3c, !PT ;  /* 0x0000000405058212 */ /* 0x010fc800078e3cff */
[----:B------:R-:W-:-:S04]  /*17d80*/  @!P0 LOP3.LUT R4, R5, R4, RZ, 0x3c, !PT ;  /* 0x0000000405048212 */ /* 0x000fc800078e3cff */
[----:B------:R-:W-:-:S05]  /*17d90*/  @!P0 LOP3.LUT R5, R5, R4, RZ, 0x3c, !PT ;  /* 0x0000000405058212 */ /* 0x000fca00078e3cff */
[----:B------:R-:W3:Y:S04]  /*17da0*/  @!P0 LDG.E.U16 R21, [R4.64] ;  /* 0x0000000604158981 */ /* 0x000ee8000c1e1500 */
[----:B------:R0:W-:Y:S04]  /*17db0*/  STS.U16 [R19+0x300], R18 ;  /* 0x0003001213007388 */ /* 0x0001e80000000400 */
[----:B0-----:R-:W4:Y:S04]  /*17dc0*/  LDL R18, [R1+0x1168] ;  /* 0x0011680001127983 */ /* 0x001f280000100800 */
[----:B------:R-:W-:Y:S04]  /*17dd0*/  STS.U16 [R19+0x1200], R20 ;  /* 0x0012001413007388 */ /* 0x000fe80000000400 */
[----:B---3--:R0:W-:Y:S04]  /*17de0*/  STL [R1+0x68], R21 ;  /* 0x0000681501007387 */ /* 0x0081e80000100800 */
[----:B0-----:R-:W3:Y:S04]  /*17df0*/  LDL.LU R21, [R1+0x3b58] ;  /* 0x003b580001157983 */ /* 0x001ee80000300800 */
[----:B------:R-:W2:Y:S04]  /*17e00*/  LDL R4, [R1+0x11c4] ;  /* 0x0011c40001047983 */ /* 0x000ea80000100800 */
[----:B------:R-:W2:Y:S04]  /*17e10*/  LDL R5, [R1+0x11c8] ;  /* 0x0011c80001057983 */ /* 0x000ea80000100800 */
[----:B------:R-:W3:Y:S01]  /*17e20*/  LDL.LU R20, [R1+0x3b54] ;  /* 0x003b540001147983 */ /* 0x000ee20000300800 */
[----:B--2---:R-:W-:-:S04]  /*17e30*/  @!P0 LOP3.LUT R5, R5, R4, RZ, 0x3c, !PT ;  /* 0x0000000405058212 */ /* 0x004fc800078e3cff */
[C---:B------:R-:W-:Y:S02]  /*17e40*/  @!P0 LOP3.LUT R4, R5.reuse, R4, RZ, 0x3c, !PT ;  /* 0x0000000405048212 */ /* 0x040fe400078e3cff */
[----:B---3--:R-:W-:Y:S02]  /*17e50*/  PRMT R20, RZ, 0x7610, R20 ;  /* 0x00007610ff147816 */ /* 0x008fe40000000014 */
[----:B------:R-:W-:-:S05]  /*17e60*/  @!P0 LOP3.LUT R5, R5, R4, RZ, 0x3c, !PT ;  /* 0x0000000405058212 */ /* 0x000fca00078e3cff */
[----:B------:R-:W2:Y:S04]  /*17e70*/  @!P0 LDG.E.U16 R20, [R4.64] ;  /* 0x0000000604148981 */ /* 0x000ea8000c1e1500 */
[----:B------:R-:W-:Y:S04]  /*17e80*/  STS.U16 [R19+0x1300], R27 ;  /* 0x0013001b13007388 */ /* 0x000fe80000000400 */
[----:B--2---:R0:W-:Y:S04]  /*17e90*/  STL [R1+0x64], R20 ;  /* 0x0000641401007387 */ /* 0x0041e80000100800 */
[----:B0-----:R-:W2:Y:S04]  /*17ea0*/  LDL.LU R20, [R1+0x3b50] ;  /* 0x003b500001147983 */ /* 0x001ea80000300800 */
[----:B------:R-:W3:Y:S04]  /*17eb0*/  LDL R4, [R1+0x11a4] ;  /* 0x0011a40001047983 */ /* 0x000ee80000100800 */
[----:B------:R-:W3:Y:S04]  /*17ec0*/  LDL R5, [R1+0x11a8] ;  /* 0x0011a80001057983 */ /* 0x000ee80000100800 */
[----:B------:R-:W2:Y:S01]  /*17ed0*/  LDL.LU R27, [R1+0x3b4c] ;  /* 0x003b4c00011b7983 */ /* 0x000ea20000300800 */
[----:B---3--:R-:W-:-:S04]  /*17ee0*/  @!P0 LOP3.LUT R5, R5, R4, RZ, 0x3c, !PT ;  /* 0x0000000405058212 */ /* 0x008fc800078e3cff */
[C---:B------:R-:W-:Y:S02]  /*17ef0*/  @!P0 LOP3.LUT R4, R5.reuse, R4, RZ, 0x3c, !PT ;  /* 0x0000000405048212 */ /* 0x040fe400078e3cff */
[----:B--2---:R-:W-:Y:S02]  /*17f00*/  PRMT R27, RZ, 0x7610, R27 ;  /* 0x00007610ff1b7816 */ /* 0x004fe4000000001b */
        /* <DEDUP_REMOVED lines=13> */
[----:B--2---:R0:W-:Y:S04]  /*17fe0*/  STL [R1+0x5c], R24 ;  /* 0x00005c1801007387 */ /* 0x0041e80000100800 */
[----:B0-----:R-:W2:Y:S04]  /*17ff0*/  LDL.LU R24, [R1+0x3b40] ;  /* 0x003b400001187983 */ /* 0x001ea80000300800 */
[----:B------:R-:W3:Y:S04]  /*18000*/  LDL.LU R4, [R1+0x24] ;  /* 0x0000240001047983 */ /* 0x000ee80000300800 */
[----:B------:R-:W2:Y:S01]  /*18010*/  LDL R5, [R1+0x1164] ;  /* 0x0011640001057983 */ /* 0x000ea20000100800 */
[----:B------:R-:W-:-:S03]  /*18020*/  PRMT R29, RZ, 0x7610, R29 ;  /* 0x00007610ff1d7816 */ /* 0x000fc6000000001d */
[----:B---3--:R4:W-:Y:S02]  /*18030*/  STS.U16 [R19+0x2300], R4 ;  /* 0x0023000413007388 */ /* 0x0089e40000000400 */
[----:B----4-:R-:W-:-:S05]  /*18040*/  @!P0 IMAD.MOV.U32 R4, RZ, RZ, R18 ;  /* 0x000000ffff048224 */ /* 0x010fca00078e0012 */
[----:B--2---:R0:W2:Y:S04]  /*18050*/  @!P0 LDG.E.U16 R29, [R4.64] ;  /* 0x00000006041d8981 */ /* 0x0040a8000c1e1500 */
[----:B0-----:R-:W3:Y:S04]  /*18060*/  LDL R4, [R1+0x1144] ;  /* 0x0011440001047983 */ /* 0x001ee80000100800 */
[----:B------:R-:W3:Y:S01]  /*18070*/  LDL R5, [R1+0x1148] ;  /* 0x0011480001057983 */ /* 0x000ee20000100800 */
[----:B------:R-:W-:Y:S02]  /*18080*/  PRMT R24, RZ, 0x7610, R24 ;  /* 0x00007610ff187816 */ /* 0x000fe40000000018 */
[----:B---3--:R-:W-:-:S04]  /*18090*/  @!P0 LOP3.LUT R5, R5, R4, RZ, 0x3c, !PT ;  /* 0x0000000405058212 */ /* 0x008fc800078e3cff */
[----:B------:R-:W-:-:S04]  /*180a0*/  @!P0 LOP3.LUT R4, R5, R4, RZ, 0x3c, !PT ;  /* 0x0000000405048212 */ /* 0x000fc800078e3cff */
[----:B------:R-:W-:-:S05]  /*180b0*/  @!P0 LOP3.LUT R5, R5, R4, RZ, 0x3c, !PT ;  /* 0x0000000405058212 */ /* 0x000fca00078e3cff */
[----:B------:R-:W3:Y:S04]  /*180c0*/  @!P0 LDG.E.U16 R24, [R4.64] ;  /* 0x0000000604188981 */ /* 0x000ee8000c1e1500 */
[----:B--2---:R-:W-:Y:S04]  /*180d0*/  STL [R1+0x3aa0], R29 ;  /* 0x003aa01d01007387 */ /* 0x004fe80000100800 */
[----:B------:R0:W-:Y:S04]  /*180e0*/  STS.U16 [R19+0x3200], R28 ;  /* 0x0032001c13007388 */ /* 0x0001e80000000400 */
[----:B------:R-:W2:Y:S04]  /*180f0*/  LDL R18, [R1+0x14c0] ;  /* 0x0014c00001127983 */ /* 0x000ea80000100800 */
        /* <DEDUP_REMOVED lines=12> */
[----:B--2---:R0:W-:Y:S04]  /*181c0*/  STL [R1+0x50], R26 ;  /* 0x0000501a01007387 */ /* 0x0041e80000100800 */
[----:B0-----:R-:W2:Y:S04]  /*181d0*/  LDL.LU R26, [R1+0x3b34] ;  /* 0x003b3400011a7983 */ /* 0x001ea80000300800 */
[----:B------:R-:W3:Y:S04]  /*181e0*/  LDL R4, [R1+0xcfc] ;  /* 0x000cfc0001047983 */ /* 0x000ee80000100800 */
[----:B------:R-:W3:Y:S04]  /*181f0*/  LDL R5, [R1+0x1108] ;  /* 0x0011080001057983 */ /* 0x000ee80000100800 */
[----:B--2---:R0:W-:Y:S04]  /*18200*/  STS.U16 [R19+0x4200], R26 ;  /* 0x0042001a13007388 */ /* 0x0041e80000000400 */
[----:B0-----:R-:W2:Y:S01]  /*18210*/  LDL.LU R26, [R1+0x3b30] ;  /* 0x003b3000011a7983 */ /* 0x001ea20000300800 */
[----:B---3--:R-:W-:-:S04]  /*18220*/  @!P0 LOP3.LUT R5, R5, R4, RZ, 0x3c, !PT ;  /* 0x0000000405058212 */ /* 0x008fc800078e3cff */
[----:B------:R-:W-:-:S04]  /*18230*/  @!P0 LOP3.LUT R4, R5, R4, RZ, 0x3c, !PT ;  /* 0x0000000405048212 */ /* 0x000fc800078e3cff */
[----:B------:R-:W-:Y:S02]  /*18240*/  @!P0 LOP3.LUT R5, R5, R4, RZ, 0x3c, !PT ;  /* 0x0000000405058212 */ /* 0x000fe400078e3cff */
[----:B--2---:R-:W-:-:S06]  /*18250*/  PRMT R26, RZ, 0x7610, R26 ;  /* 0x00007610ff1a7816 */ /* 0x004fcc000000001a */
[----:B------:R-:W2:Y:S04]  /*18260*/  @!P0 LDG.E.U16 R26, [R4.64] ;  /* 0x00000006041a8981 */ /* 0x000ea8000c1e1500 */
[----:B--2---:R0:W-:Y:S04]  /*18270*/  STL [R1+0x4c], R26 ;  /* 0x00004c1a01007387 */ /* 0x0041e80000100800 */
[----:B0-----:R-:W2:Y:S04]  /*18280*/  LDL.LU R26, [R1+0x3b2c] ;  /* 0x003b2c00011a7983 */ /* 0x001ea80000300800 */
[----:B------:R-:W3:Y:S04]  /*18290*/  LDL R4, [R1+0x10f8] ;  /* 0x0010f80001047983 */ /* 0x000ee80000100800 */
[----:B------:R-:W3:Y:S01]  /*182a0*/  LDL R5, [R1+0x14d4] ;  /* 0x0014d40001057983 */ /* 0x000ee20000100800 */
[----:B------:R-:W-:-:S02]  /*182b0*/  PRMT R29, RZ, 0x7610, R29 ;  /* 0x00007610ff1d7816 */ /* 0x000fc4000000001d */
[----:B------:R-:W-:Y:S01]  /*182c0*/  PRMT R27, RZ, 0x7610, R27 ;  /* 0x00007610ff1b7816 */ /* 0x000fe2000000001b */
[----:B------:R0:W-:Y:S04]  /*182d0*/  STS.U16 [R19+0x4300], R24 ;  /* 0x0043001813007388 */ /* 0x0001e80000000400 */
[----:B0-----:R-:W2:Y:S01]  /*182e0*/  LDL.LU R24, [R1+0x3b28] ;  /* 0x003b280001187983 */ /* 0x001ea20000300800 */
[----:B---3--:R-:W-:-:S04]  /*182f0*/  @!P0 LOP3.LUT R5, R5, R4, RZ, 0x3c, !PT ;  /* 0x0000000405058212 */ /* 0x008fc800078e3cff */
[----:B------:R-:W-:-:S04]  /*18300*/  @!P0 LOP3.LUT R4, R5, R4, RZ, 0x3c, !PT ;  /* 0x0000000405048212 */ /* 0x000fc800078e3cff */
[----:B------:R-:W-:-:S05]  /*18310*/  @!P0 LOP3.LUT R5, R5, R4, RZ, 0x3c, !PT ;  /* 0x0000000405058212 */ /* 0x000fca00078e3cff */
[----:B------:R0:W3:Y:S02]  /*18320*/  @!P0 LDG.E.U16 R29, [R4.64] ;  /* 0x00000006041d8981 */ /* 0x0000e4000c1e1500 */
[----:B0-----:R-:W-:Y:S02]  /*18330*/  @!P0 IMAD.MOV.U32 R4, RZ, RZ, R18 ;  /* 0x000000ffff048224 */ /* 0x001fe400078e0012 */
[----:B----4-:R-:W-:Y:S01]  /*18340*/  @!P0 IMAD.MOV.U32 R5, RZ, RZ, R28 ;  /* 0x000000ffff058224 */ /* 0x010fe200078e001c */
[----:B------:R-:W4:Y:S04]  /*18350*/  LDL R18, [R1+0x1460] ;  /* 0x0014600001127983 */ /* 0x000f280000100800 */
[----:B------:R-:W4:Y:S04]  /*18360*/  LDL.LU R28, [R1+0x5c0] ;  /* 0x0005c000011c7983 */ /* 0x000f280000300800 */
[----:B------:R0:W4:Y:S04]  /*18370*/  @!P0 LDG.E.U16 R27, [R4.64] ;  /* 0x00000006041b8981 */ /* 0x000128000c1e1500 */
[----:B0-----:R-:W4:Y:S04]  /*18380*/  LDL R4, [R1+0x149c] ;  /* 0x00149c0001047983 */ /* 0x001f280000100800 */
[----:B------:R-:W4:Y:S01]  /*18390*/  LDL R5, [R1+0x14a0] ;  /* 0x0014a00001057983 */ /* 0x000f220000100800 */
[----:B--2---:R-:W-:-:S03]  /*183a0*/  PRMT R26, RZ, 0x7610, R26 ;  /* 0x00007610ff1a7816 */ /* 0x004fc6000000001a */
[----:B---3--:R0:W-:Y:S04]  /*183b0*/  STL [R1+0x48], R29 ;  /* 0x0000481d01007387 */ /* 0x0081e80000100800 */
[----:B0-----:R-:W2:Y:S04]  /*183c0*/  LDL R29, [R1+0x1440] ;  /* 0x00144000011d7983 */ /* 0x001ea80000100800 */
[----:B----4-:R0:W-:Y:S04]  /*183d0*/  STL [R1+0x44], R27 ;  /* 0x0000441b01007387 */ /* 0x0101e80000100800 */
[----:B0-----:R-:W3:Y:S01]  /*183e0*/  LDL.LU R27, [R1+0x5c4] ;  /* 0x0005c400011b7983 */ /* 0x001ee20000300800 */
[----:B------:R-:W-:-:S04]  /*183f0*/  @!P0 LOP3.LUT R5, R5, R4, RZ, 0x3c, !PT ;  /* 0x0000000405058212 */ /* 0x000fc800078e3cff */
[----:B------:R-:W-:-:S04]  /*18400*/  @!P0 LOP3.LUT R4, R5, R4, RZ, 0x3c, !PT ;  /* 0x0000000405048212 */ /* 0x000fc800078e3cff */
[----:B------:R-:W-:-:S05]  /*18410*/  @!P0 LOP3.LUT R5, R5, R4, RZ, 0x3c, !PT ;  /* 0x0000000405058212 */ /* 0x000fca00078e3cff */
[----:B------:R0:W4:Y:S04]  /*18420*/  @!P0 LDG.E.U16 R26, [R4.64] ;  /* 0x00000006041a8981 */ /* 0x000128000c1e1500 */
[----:B0-----:R-:W2:Y:S04]  /*18430*/  LDL R4, [R1+0x147c] ;  /* 0x00147c0001047983 */ /* 0x001ea80000100800 */
[----:B------:R-:W2:Y:S01]  /*18440*/  LDL R5, [R1+0x1480] ;  /* 0x0014800001057983 */ /* 0x000ea20000100800 */
[----:B------:R-:W-:-:S03]  /*18450*/  PRMT R24, RZ, 0x7610, R24 ;  /* 0x00007610ff187816 */ /* 0x000fc60000000018 */
[----:B----4-:R0:W-:Y:S04]  /*18460*/  STL [R1+0x40], R26 ;  /* 0x0000401a01007387 */ /* 0x0101e80000100800 */
[----:B0-----:R-:W4:Y:S01]  /*18470*/  LDL.LU R26, [R1+0x4d4] ;  /* 0x0004d400011a7983 */ /* 0x001f220000300800 */
[----:B--2---:R-:W-:-:S04]  /*18480*/  @!P0 LOP3.LUT R5, R5, R4, RZ, 0x3c, !PT ;  /* 0x0000000405058212 */ /* 0x004fc800078e3cff */
[----:B------:R-:W-:-:S04]  /*18490*/  @!P0 LOP3.LUT R4, R5, R4, RZ, 0x3c, !PT ;  /* 0x0000000405048212 */ /* 0x000fc800078e3cff */
[----:B------:R-:W-:-:S05]  /*184a0*/  @!P0 LOP3.LUT R5, R5, R4, RZ, 0x3c, !PT ;  /* 0x0000000405058212 */ /* 0x000fca00078e3cff */
[----:B------:R0:W2:Y:S04]  /*184b0*/  @!P0 LDG.E.U16 R24, [R4.64] ;  /* 0x0000000604188981 */ /* 0x0000a8000c1e1500 */
[----:B0-----:R-:W2:Y:S01]  /*184c0*/  LDL R5, [R1+0x145c] ;  /* 0x00145c0001057983 */ /* 0x001ea20000100800 */
[----:B------:R-:W-:Y:S01]  /*184d0*/  PRMT R10, RZ, 0x7610, R10 ;  /* 0x00007610ff0a7816 */ /* 0x000fe2000000000a */
[----:B------:R-:W-:-:S05]  /*184e0*/  @!P0 IMAD.MOV.U32 R4, RZ, RZ, R18 ;  /* 0x000000ffff048224 */ /* 0x000fca00078e0012 */
[----:B--2---:R-:W2:Y:S04]  /*184f0*/  @!P0 LDG.E.U16 R10, [R4.64] ;  /* 0x00000006040a8981 */ /* 0x004ea8000c1e1500 */
[----:B------:R0:W-:Y:S04]  /*18500*/  STL [R1+0x3c], R24 ;  /* 0x00003c1801007387 */ /* 0x0001e80000100800 */
[----:B0-----:R-:W3:Y:S04]  /*18510*/  LDL.LU R24, [R1+0x4dc] ;  /* 0x0004dc0001187983 */ /* 0x001ee80000300800 */
[----:B------:R-:W3:Y:S04]  /*18520*/  LDL.LU R18, [R1+0x430] ;  /* 0x0004300001127983 */ /* 0x000ee80000300800 */
[----:B--2---:R0:W-:Y:S04]  /*18530*/  STL [R1+0x38], R10 ;  /* 0x0000380a01007387 */ /* 0x0041e80000100800 */
[----:B0-----:R-:W2:Y:S04]  /*18540*/  LDL.LU R10, [R1+0x3b24] ;  /* 0x003b2400010a7983 */ /* 0x001ea80000300800 */
[----:B------:R-:W2:Y:S01]  /*18550*/  LDL R5, [R1+0x143c] ;  /* 0x00143c0001057983 */ /* 0x000ea20000100800 */
[----:B------:R-:W-:Y:S01]  /*18560*/  PRMT R11, RZ, 0x7610, R11 ;  /* 0x00007610ff0b7816 */ /* 0x000fe2000000000b */
[----:B------:R-:W-:-:S02]  /*18570*/  @!P0 IMAD.MOV.U32 R4, RZ, RZ, R29 ;  /* 0x000000ffff048224 */ /* 0x000fc400078e001d */
[----:B------:R-:W3:Y:S04]  /*18580*/  LDL.LU R29, [R1+0x438] ;  /* 0x00043800011d7983 */ /* 0x000ee80000300800 */
[----:B--2---:R-:W2:Y:S04]  /*18590*/  @!P0 LDG.E.U16 R11, [R4.64] ;  /* 0x00000006040b8981 */ /* 0x004ea8000c1e1500 */
[----:B------:R-:W-:Y:S04]  /*185a0*/  STS.U16 [R19+0x5200], R20 ;  /* 0x0052001413007388 */ /* 0x000fe80000000400 */
[----:B--2---:R0:W-:Y:S04]  /*185b0*/  STL [R1+0x34], R11 ;  /* 0x0000340b01007387 */ /* 0x0041e80000100800 */
[----:B0-----:R-:W2:Y:S04]  /*185c0*/  LDL.LU R11, [R1+0x3b20] ;  /* 0x003b2000010b7983 */ /* 0x001ea80000300800 */
[----:B------:R-:W3:Y:S04]  /*185d0*/  LDL R4, [R1+0x141c] ;  /* 0x00141c0001047983 */ /* 0x000ee80000100800 */
[----:B------:R-:W3:Y:S04]  /*185e0*/  LDL R5, [R1+0x1420] ;  /* 0x0014200001057983 */ /* 0x000ee80000100800 */
[----:B------:R-:W-:Y:S04]  /*185f0*/  STS.U16 [R19+0x5300], R21 ;  /* 0x0053001513007388 */ /* 0x000fe80000000400 */
[----:B------:R-:W-:Y:S04]  /*18600*/  STS.U16 [R19+0x6200], R14 ;  /* 0x0062000e13007388 */ /* 0x000fe80000000400 */
[----:B------:R-:W-:Y:S04]  /*18610*/  STS.U16 [R19+0x6300], R15 ;  /* 0x0063000f13007388 */ /* 0x000fe80000000400 */
[----:B------:R-:W-:Y:S04]  /*18620*/  STS.U16 [R19+0x7200], R10 ;  /* 0x0072000a13007388 */ /* 0x000fe80000000400 */
[----:B--2---:R0:W-:Y:S04]  /*18630*/  STS.U16 [R19+0x7300], R11 ;  /* 0x0073000b13007388 */ /* 0x0041e80000000400 */
[----:B0-----:R-:W2:Y:S01]  /*18640*/  LDL.LU R19, [R1+0x3b1c] ;  /* 0x003b1c0001137983 */ /* 0x001ea20000300800 */
[----:B---3--:R-:W-:-:S04]  /*18650*/  @!P0 LOP3.LUT R5, R5, R4, RZ, 0x3c, !PT ;  /* 0x0000000405058212 */ /* 0x008fc800078e3cff */
[----:B------:R-:W-:-:S04]  /*18660*/  @!P0 LOP3.LUT R4, R5, R4, RZ, 0x3c, !PT ;  /* 0x0000000405048212 */ /* 0x000fc800078e3cff */
[----:B------:R-:W-:Y:S02]  /*18670*/  @!P0 LOP3.LUT R5, R5, R4, RZ, 0x3c, !PT ;  /* 0x0000000405058212 */ /* 0x000fe400078e3cff */
[----:B--2---:R-:W-:-:S06]  /*18680*/  PRMT R19, RZ, 0x7610, R19 ;  /* 0x00007610ff137816 */ /* 0x004fcc0000000013 */
[----:B------:R-:W2:Y:S01]  /*18690*/  @!P0 LDG.E.U16 R19, [R4.64] ;  /* 0x0000000604138981 */ /* 0x000ea2000c1e1500 */
[----:B------:R-:W-:-:S05]  /*186a0*/  LOP3.LUT R25, R25, 0x7f, RZ, 0xc0, !PT ;  /* 0x0000007f19197812 */ /* 0x000fca00078ec0ff */
[----:B------:R-:W-:-:S05]  /*186b0*/  IMAD.SHL.U32 R25, R25, 0x2, RZ ;  /* 0x0000000219197824 */ /* 0x000fca00078e00ff */
[----:B------:R-:W-:-:S05]  /*186c0*/  LOP3.LUT R25, R25, 0x20, RZ, 0x3c, !PT ;  /* 0x0000002019197812 */ /* 0x000fca00078e3cff */
        /* <DEDUP_REMOVED lines=22> */
[----:B----4-:R-:W-:Y:S04]  /*18830*/  STS.U16 [R25+0x1400], R26 ;  /* 0x0014001a19007388 */ /* 0x010fe80000000400 */
[----:B--2---:R0:W-:Y:S04]  /*18840*/  STL [R1+0x28], R27 ;  /* 0x0000281b01007387 */ /* 0x0041e80000100800 */
[----:B0-----:R-:W2:Y:S04]  /*18850*/  LDL.LU R27, [R1+0x3b08] ;  /* 0x003b0800011b7983 */ /* 0x001ea80000300800 */
[----:B------:R-:W3:Y:S04]  /*18860*/  LDL R4, [R1+0x13bc] ;  /* 0x0013bc0001047983 */ /* 0x000ee80000100800 */
[----:B------:R-:W3:Y:S04]  /*18870*/  LDL R5, [R1+0x13c0] ;  /* 0x0013c00001057983 */ /* 0x000ee80000100800 */
[----:B------:R-:W4:Y:S01]  /*18880*/  LDL.LU R26, [R1+0x3b04] ;  /* 0x003b0400011a7983 */ /* 0x000f220000300800 */
[----:B---3--:R-:W-:-:S04]  /*18890*/  @!P0 LOP3.LUT R5, R5, R4, RZ, 0x3c, !PT ;  /* 0x0000000405058212 */ /* 0x008fc800078e3cff */
[C---:B------:R-:W-:Y:S02]  /*188a0*/  @!P0 LOP3.LUT R4, R5.reuse, R4, RZ, 0x3c, !PT ;  /* 0x0000000405048212 */ /* 0x040fe400078e3cff */
[----:B----4-:R-:W-:Y:S02]  /*188b0*/  PRMT R26, RZ, 0x7610, R26 ;  /* 0x00007610ff1a7816 */ /* 0x010fe4000000001a */
[----:B------:R-:W-:-:S05]  /*188c0*/  @!P0 LOP3.LUT R5, R5, R4, RZ, 0x3c, !PT ;  /* 0x0000000405058212 */ /* 0x000fca00078e3cff */
[----:B------:R-:W3:Y:S04]  /*188d0*/  @!P0 LDG.E.U16 R26, [R4.64] ;  /* 0x00000006041a8981 */ /* 0x000ee8000c1e1500 */
[----:B------:R-:W-:Y:S04]  /*188e0*/  STS.U16 [R25+0x1500], R24 ;  /* 0x0015001819007388 */ /* 0x000fe80000000400 */
[----:B---3--:R0:W-:Y:S04]  /*188f0*/  STL [R1+0x24], R26 ;  /* 0x0000241a01007387 */ /* 0x0081e80000100800 */
[----:B0-----:R-:W3:Y:S04]  /*18900*/  LDL.LU R26, [R1+0x3b00] ;  /* 0x003b0000011a7983 */ /* 0x001ee80000300800 */
[----:B------:R-:W4:Y:S04]  /*18910*/  LDL R4, [R1+0x139c] ;  /* 0x00139c0001047983 */ /* 0x000f280000100800 */
[----:B------:R-:W4:Y:S04]  /*18920*/  LDL R5, [R1+0x13a0] ;  /* 0x0013a00001057983 */ /* 0x000f280000100800 */
[----:B------:R-:W2:Y:S01]  /*18930*/  LDL.LU R24, [R1+0x3afc] ;  /* 0x003afc0001187983 */ /* 0x000ea20000300800 */
[----:B----4-:R-:W-:-:S04]  /*18940*/  @!P0 LOP3.LUT R5, R5, R4, RZ, 0x3c, !PT ;  /* 0x0000000405058212 */ /* 0x010fc800078e3cff */
[C---:B------:R-:W-:Y:S02]  /*18950*/  @!P0 LOP3.LUT R4, R5.reuse, R4, RZ, 0x3c, !PT ;  /* 0x0000000405048212 */ /* 0x040fe400078e3cff */
[----:B--2---:R-:W-:Y:S02]  /*18960*/  PRMT R24, RZ, 0x7610, R24 ;  /* 0x00007610ff187816 */ /* 0x004fe40000000018 */
        /* <DEDUP_REMOVED lines=11> */
[----:B------:R0:W-:Y:S04]  /*18a20*/  STS.U16 [R25+0x2400], R18 ;  /* 0x0024001219007388 */ /* 0x0001e80000000400 */
[----:B0-----:R-:W4:Y:S04]  /*18a30*/  LDL R18, [R1+0x1320] ;  /* 0x0013200001127983 */ /* 0x001f280000100800 */
[----:B--2---:R0:W-:Y:S04]  /*18a40*/  STL [R1+0x1c], R24 ;  /* 0x00001c1801007387 */ /* 0x0041e80000100800 */
[----:B0-----:R-:W2:Y:S04]  /*18a50*/  LDL.LU R24, [R1+0x3af4] ;  /* 0x003af40001187983 */ /* 0x001ea80000300800 */
[----:B------:R-:W3:Y:S04]  /*18a60*/  LDL R4, [R1+0x135c] ;  /* 0x00135c0001047983 */ /* 0x000ee80000100800 */
[----:B------:R-:W3:Y:S01]  /*18a70*/  LDL R5, [R1+0x1360] ;  /* 0x0013600001057983 */ /* 0x000ee20000100800 */
[----:B--2---:R-:W-:-:S02]  /*18a80*/  PRMT R24, RZ, 0x7610, R24 ;  /* 0x00007610ff187816 */ /* 0x004fc40000000018 */
[----:B---3--:R-:W-:-:S04]  /*18a90*/  @!P0 LOP3.LUT R5, R5, R4, RZ, 0x3c, !PT ;  /* 0x0000000405058212 */ /* 0x008fc800078e3cff */
[----:B------:R-:W-:-:S04]  /*18aa0*/  @!P0 LOP3.LUT R4, R5, R4, RZ, 0x3c, !PT ;  /* 0x0000000405048212 */ /* 0x000fc800078e3cff */
[----:B------:R-:W-:-:S05]  /*18ab0*/  @!P0 LOP3.LUT R5, R5, R4, RZ, 0x3c, !PT ;  /* 0x0000000405058212 */ /* 0x000fca00078e3cff */
[----:B------:R-:W2:Y:S04]  /*18ac0*/  @!P0 LDG.E.U16 R24, [R4.64] ;  /* 0x0000000604188981 */ /* 0x000ea8000c1e1500 */
[----:B------:R0:W-:Y:S04]  /*18ad0*/  STS.U16 [R25+0x2500], R29 ;  /* 0x0025001d19007388 */ /* 0x0001e80000000400 */
[----:B0-----:R-:W3:Y:S04]  /*18ae0*/  LDL R29, [R1+0x1300] ;  /* 0x00130000011d7983 */ /* 0x001ee80000100800 */
[----:B--2---:R0:W-:Y:S04]  /*18af0*/  STL [R1+0x18], R24 ;  /* 0x0000181801007387 */ /* 0x0041e80000100800 */
[----:B0-----:R-:W2:Y:S04]  /*18b00*/  LDL.LU R24, [R1+0x3af0] ;  /* 0x003af00001187983 */ /* 0x001ea80000300800 */
[----:B------:R-:W2:Y:S04]  /*18b10*/  LDL R4, [R1+0x133c] ;  /* 0x00133c0001047983 */ /* 0x000ea80000100800 */
[----:B------:R-:W2:Y:S01]  /*18b20*/  LDL R5, [R1+0x1340] ;  /* 0x0013400001057983 */ /* 0x000ea20000100800 */
[----:B------:R-:W-:-:S02]  /*18b30*/  PRMT R0, RZ, 0x7610, R0 ;  /* 0x00007610ff007816 */ /* 0x000fc40000000000 */
[----:B--2---:R-:W-:-:S04]  /*18b40*/  @!P0 LOP3.LUT R5, R5, R4, RZ, 0x3c, !PT ;  /* 0x0000000405058212 */ /* 0x004fc800078e3cff */
[----:B------:R-:W-:-:S04]  /*18b50*/  @!P0 LOP3.LUT R4, R5, R4, RZ, 0x3c, !PT ;  /* 0x0000000405048212 */ /* 0x000fc800078e3cff */
[----:B------:R-:W-:-:S05]  /*18b60*/  @!P0 LOP3.LUT R5, R5, R4, RZ, 0x3c, !PT ;  /* 0x0000000405058212 */ /* 0x000fca00078e3cff */
[----:B------:R0:W2:Y:S04]  /*18b70*/  @!P0 LDG.E.U16 R0, [R4.64] ;  /* 0x0000000604008981 */ /* 0x0000a8000c1e1500 */
[----:B0-----:R-:W0:Y:S04]  /*18b80*/  S2R R5, SR_TID.X ;  /* 0x0000000000057919 */ /* 0x001e280000002100 */
[----:B------:R1:W-:Y:S04]  /*18b90*/  STS.U16 [R25+0x3400], R24 ;  /* 0x0034001819007388 */ /* 0x0003e80000000400 */
[----:B-1----:R-:W3:Y:S04]  /*18ba0*/  LDL.LU R25, [R1+0x3aec] ;  /* 0x003aec0001197983 */ /* 0x002ee80000300800 */
[----:B------:R-:W3:Y:S01]  /*18bb0*/  LDL.LU R24, [R1+0x3ae8] ;  /* 0x003ae80001187983 */ /* 0x000ee20000300800 */
[----:B0-----:R-:W-:-:S03]  /*18bc0*/  LOP3.LUT R4, R5, 0x7f, RZ, 0xc0, !PT ;  /* 0x0000007f05047812 */ /* 0x001fc600078ec0ff */
[----:B------:R-:W3:Y:S04]  /*18bd0*/  LDL R5, [R1+0x131c] ;  /* 0x00131c0001057983 */ /* 0x000ee80000100800 */
[----:B--2---:R0:W-:Y:S02]  /*18be0*/  STL [R1+0x3a6c], R0 ;  /* 0x003a6c0001007387 */ /* 0x0041e40000100800 */
[----:B0-----:R-:W-:Y:S02]  /*18bf0*/  IMAD.SHL.U32 R0, R4, 0x2, RZ ;  /* 0x0000000204007824 */ /* 0x001fe400078e00ff */
[----:B----4-:R-:W-:-:S03]  /*18c00*/  @!P0 IMAD.MOV.U32 R4, RZ, RZ, R18 ;  /* 0x000000ffff048224 */ /* 0x010fc600078e0012 */
[----:B------:R-:W-:-:S05]  /*18c10*/  LOP3.LUT R0, R0, 0x20, RZ, 0x3c, !PT ;  /* 0x0000002000007812 */ /* 0x000fca00078e3cff */
[----:B------:R0:W-:Y:S01]  /*18c20*/  STS.U16 [R0+0x3500], R26 ;  /* 0x0035001a00007388 */ /* 0x0001e20000000400 */
[----:B---3--:R-:W-:-:S03]  /*18c30*/  PRMT R24, RZ, 0x7610, R24 ;  /* 0x00007610ff187816 */ /* 0x008fc60000000018 */
[----:B0-----:R-:W2:Y:S04]  /*18c40*/  LDL.LU R26, [R1+0x3ae4] ;  /* 0x003ae400011a7983 */ /* 0x001ea80000300800 */
[----:B------:R-:W3:Y:S04]  /*18c50*/  LDL.LU R18, [R1+0x380] ;  /* 0x0003800001127983 */ /* 0x000ee80000300800 */
[----:B------:R0:W4:Y:S04]  /*18c60*/  @!P0 LDG.E.U16 R24, [R4.64] ;  /* 0x0000000604188981 */ /* 0x000128000c1e1500 */
[----:B0-----:R-:W2:Y:S01]  /*18c70*/  LDL R5, [R1+0x12fc] ;  /* 0x0012fc0001057983 */ /* 0x001ea20000100800 */
[----:B------:R-:W-:Y:S01]  /*18c80*/  PRMT R25, RZ, 0x7610, R25 ;  /* 0x00007610ff197816 */ /* 0x000fe20000000019 */
[----:B------:R-:W-:-:S02]  /*18c90*/  @!P0 IMAD.MOV.U32 R4, RZ, RZ, R29 ;  /* 0x000000ffff048224 */ /* 0x000fc400078e001d */
[----:B------:R0:W-:Y:S04]  /*18ca0*/  STS.U16 [R0+0x4400], R27 ;  /* 0x0044001b00007388 */ /* 0x0001e80000000400 */
[----:B--2---:R1:W2:Y:S04]  /*18cb0*/  @!P0 LDG.E.U16 R25, [R4.64] ;  /* 0x0000000604198981 */ /* 0x0042a8000c1e1500 */
[----:B----4-:R4:W-:Y:S04]  /*18cc0*/  STL [R1+0x3a70], R24 ;  /* 0x003a701801007387 */ /* 0x0109e80000100800 */
[----:B0-----:R-:W3:Y:S04]  /*18cd0*/  LDL.LU R27, [R1+0x3ae0] ;  /* 0x003ae000011b7983 */ /* 0x001ee80000300800 */
[----:B-1----:R-:W3:Y:S04]  /*18ce0*/  LDL R4, [R1+0x12dc] ;  /* 0x0012dc0001047983 */ /* 0x002ee80000100800 */
[----:B------:R-:W3:Y:S04]  /*18cf0*/  LDL R5, [R1+0x12e0] ;  /* 0x0012e00001057983 */ /* 0x000ee80000100800 */
[----:B------:R-:W3:Y:S04]  /*18d00*/  LDL R0, [R1+0x12c0] ;  /* 0x0012c00001007983 */ /* 0x000ee80000100800 */
[----:B------:R-:W3:Y:S04]  /*18d10*/  LDL R29, [R1+0x129c] ;  /* 0x00129c00011d7983 */ /* 0x000ee80000100800 */
[----:B----4-:R-:W4:Y:S01]  /*18d20*/  LDL R24, [R1+0x12a0] ;  /* 0x0012a00001187983 */ /* 0x010f220000100800 */
[----:B------:R-:W-:-:S03]  /*18d30*/  PRMT R26, RZ, 0x7610, R26 ;  /* 0x00007610ff1a7816 */ /* 0x000fc6000000001a */
[----:B--2---:R0:W-:Y:S04]  /*18d40*/  STL [R1+0x3a74], R25 ;  /* 0x003a741901007387 */ /* 0x0041e80000100800 */
[----:B0-----:R-:W0:Y:S01]  /*18d50*/  S2R R25, SR_TID.X ;  /* 0x0000000000197919 */ /* 0x001e220000002100 */
[----:B---3--:R-:W-:-:S04]  /*18d60*/  @!P0 LOP3.LUT R5, R5, R4, RZ, 0x3c, !PT ;  /* 0x0000000405058212 */ /* 0x008fc800078e3cff */
[----:B------:R-:W-:Y:S02]  /*18d70*/  @!P0 LOP3.LUT R4, R5, R4, RZ, 0x3c, !PT ;  /* 0x0000000405048212 */ /* 0x000fe400078e3cff */
[----:B0-----:R-:W-:-:S05]  /*18d80*/  LOP3.LUT R25, R25, 0x7f, RZ, 0xc0, !PT ;  /* 0x0000007f19197812 */ /* 0x001fca00078ec0ff */
[----:B------:R-:W-:Y:S01]  /*18d90*/  IMAD.SHL.U32 R25, R25, 0x2, RZ ;  /* 0x0000000219197824 */ /* 0x000fe200078e00ff */
[----:B------:R-:W-:-:S04]  /*18da0*/  @!P0 LOP3.LUT R5, R5, R4, RZ, 0x3c, !PT ;  /* 0x0000000405058212 */ /* 0x000fc800078e3cff */
[----:B------:R-:W-:Y:S01]  /*18db0*/  LOP3.LUT R25, R25, 0x20, RZ, 0x3c, !PT ;  /* 0x0000002019197812 */ /* 0x000fe200078e3cff */
[----:B------:R0:W2:Y:S04]  /*18dc0*/  @!P0 LDG.E.U16 R26, [R4.64] ;  /* 0x00000006041a8981 */ /* 0x0000a8000c1e1500 */
[----:B------:R1:W-:Y:S04]  /*18dd0*/  STS.U16 [R25+0x4500], R28 ;  /* 0x0045001c19007388 */ /* 0x0003e80000000400 */
[----:B-1----:R-:W3:Y:S04]  /*18de0*/  LDL.LU R28, [R1+0x3adc] ;  /* 0x003adc00011c7983 */ /* 0x002ee80000300800 */
[----:B0-----:R-:W3:Y:S04]  /*18df0*/  LDL.LU R4, [R1+0x3b0] ;  /* 0x0003b00001047983 */ /* 0x001ee80000300800 */
[----:B------:R-:W4:Y:S01]  /*18e00*/  LDL R5, [R1+0x12bc] ;  /* 0x0012bc0001057983 */ /* 0x000f220000100800 */
[----:B------:R-:W-:-:S03]  /*18e10*/  PRMT R27, RZ, 0x7610, R27 ;  /* 0x00007610ff1b7816 */ /* 0x000fc6000000001b */
[----:B--2---:R0:W-:Y:S04]  /*18e20*/  STL [R1+0x3a78], R26 ;  /* 0x003a781a01007387 */ /* 0x0041e80000100800 */
[----:B0-----:R-:W2:Y:S04]  /*18e30*/  LDL.LU R26, [R1+0x3b4] ;  /* 0x0003b400011a7983 */ /* 0x001ea80000300800 */
[----:B---3--:R0:W-:Y:S02]  /*18e40*/  STS.U16 [R25+0x5400], R4 ;  /* 0x0054000419007388 */ /* 0x0081e40000000400 */
[----:B0-----:R-:W-:Y:S01]  /*18e50*/  @!P0 IMAD.MOV.U32 R4, RZ, RZ, R0 ;  /* 0x000000ffff048224 */ /* 0x001fe200078e0000 */
[----:B------:R-:W-:Y:S01]  /*18e60*/  PRMT R28, RZ, 0x7610, R28 ;  /* 0x00007610ff1c7816 */ /* 0x000fe2000000001c */
[----:B------:R-:W3:Y:S04]  /*18e70*/  LDL R0, [R1+0x1260] ;  /* 0x0012600001007983 */ /* 0x000ee80000100800 */
[----:B----4-:R0:W4:Y:S02]  /*18e80*/  @!P0 LDG.E.U16 R27, [R4.64] ;  /* 0x00000006041b8981 */ /* 0x010124000c1e1500 */
[----:B0-----:R-:W-:-:S02]  /*18e90*/  @!P0 IMAD.MOV.U32 R4, RZ, RZ, R24 ;  /* 0x000000ffff048224 */ /* 0x001fc400078e0018 */
[----:B------:R-:W-:-:S05]  /*18ea0*/  @!P0 IMAD.MOV.U32 R5, RZ, RZ, R29 ;  /* 0x000000ffff058224 */ /* 0x000fca00078e001d */
[----:B------:R0:W3:Y:S04]  /*18eb0*/  @!P0 LDG.E.U16 R28, [R4.64] ;  /* 0x00000006041c8981 */ /* 0x0000e8000c1e1500 */
[----:B--2---:R1:W-:Y:S04]  /*18ec0*/  STS.U16 [R25+0x5500], R26 ;  /* 0x0055001a19007388 */ /* 0x0043e80000000400 */
[----:B----4-:R2:W-:Y:S04]  /*18ed0*/  STL [R1+0x3a7c], R27 ;  /* 0x003a7c1b01007387 */ /* 0x0105e80000100800 */
[----:B-1----:R-:W4:Y:S04]  /*18ee0*/  LDL R26, [R1+0x123c] ;  /* 0x00123c00011a7983 */ /* 0x002f280000100800 */
[----:B------:R-:W4:Y:S04]  /*18ef0*/  LDL R24, [R1+0x1240] ;  /* 0x0012400001187983 */ /* 0x000f280000100800 */
[----:B--2---:R-:W2:Y:S04]  /*18f00*/  LDL R27, [R1+0x125c] ;  /* 0x00125c00011b7983 */ /* 0x004ea80000100800 */
[----:B------:R-:W2:Y:S04]  /*18f10*/  LDL.LU R29, [R1+0x5fc] ;  /* 0x0005fc00011d7983 */ /* 0x000ea80000300800 */
[----:B0-----:R-:W2:Y:S04]  /*18f20*/  LDL R4, [R1+0x127c] ;  /* 0x00127c0001047983 */ /* 0x001ea80000100800 */
[----:B------:R-:W2:Y:S01]  /*18f30*/  LDL R5, [R1+0x1280] ;  /* 0x0012800001057983 */ /* 0x000ea20000100800 */
[----:B------:R-:W-:-:S03]  /*18f40*/  PRMT R23, RZ, 0x7610, R23 ;  /* 0x00007610ff177816 */ /* 0x000fc60000000017 */
[----:B---3--:R0:W-:Y:S04]  /*18f50*/  STL [R1+0x3a80], R28 ;  /* 0x003a801c01007387 */ /* 0x0081e80000100800 */
[----:B0-----:R-:W3:Y:S01]  /*18f60*/  LDL.LU R28, [R1+0x384] ;  /* 0x00038400011c7983 */ /* 0x001ee20000300800 */
[----:B--2---:R-:W-:-:S04]  /*18f70*/  @!P0 LOP3.LUT R5, R5, R4, RZ, 0x3c, !PT ;  /* 0x0000000405058212 */ /* 0x004fc800078e3cff */
[----:B------:R-:W-:-:S04]  /*18f80*/  @!P0 LOP3.LUT R4, R5, R4, RZ, 0x3c, !PT ;  /* 0x0000000405048212 */ /* 0x000fc800078e3cff */
[----:B------:R-:W-:-:S05]  /*18f90*/  @!P0 LOP3.LUT R5, R5, R4, RZ, 0x3c, !PT ;  /* 0x0000000405058212 */ /* 0x000fca00078e3cff */
[----:B------:R0:W2:Y:S04]  /*18fa0*/  @!P0 LDG.E.U16 R23, [R4.64] ;  /* 0x0000000604178981 */ /* 0x0000a8000c1e1500 */
[----:B------:R1:W-:Y:S04]  /*18fb0*/  STS.U16 [R25+0x6400], R18 ;  /* 0x0064001219007388 */ /* 0x0003e80000000400 */
[----:B---3--:R-:W-:Y:S01]  /*18fc0*/  STS.U16 [R25+0x6500], R28 ;  /* 0x0065001c19007388 */ /* 0x008fe20000000400 */
[----:B0-----:R-:W-:-:S03]  /*18fd0*/  @!P0 IMAD.MOV.U32 R4, RZ, RZ, R0 ;  /* 0x000000ffff048224 */ /* 0x001fc600078e0000 */
[----:B-1----:R-:W3:Y:S04]  /*18fe0*/  LDL.LU R18, [R1+0x3ad8] ;  /* 0x003ad80001127983 */ /* 0x002ee80000300800 */
[----:B--2---:R0:W-:Y:S04]  /*18ff0*/  STL [R1+0x3a84], R23 ;  /* 0x003a841701007387 */ /* 0x0041e80000100800 */
[----:B0-----:R-:W2:Y:S04]  /*19000*/  LDL.LU R23, [R1+0x604] ;  /* 0x0006040001177983 */ /* 0x001ea80000300800 */
[----:B------:R-:W2:Y:S04]  /*19010*/  LDL R28, [R1+0x121c] ;  /* 0x00121c00011c7983 */ /* 0x000ea80000100800 */
[----:B------:R-:W3:Y:S01]  /*19020*/  LDL R0, [R1+0x1220] ;  /* 0x0012200001007983 */ /* 0x000ee20000100800 */
[----:B------:R-:W-:Y:S01]  /*19030*/  PRMT R22, RZ, 0x7610, R22 ;  /* 0x00007610ff167816 */ /* 0x000fe20000000016 */
[----:B------:R-:W-:Y:S01]  /*19040*/  @!P0 IMAD.MOV.U32 R5, RZ, RZ, R27 ;  /* 0x000000ffff058224 */ /* 0x000fe200078e001b */
[----:B------:R-:W-:-:S04]  /*19050*/  PRMT R21, RZ, 0x7610, R21 ;  /* 0x00007610ff157816 */ /* 0x000fc80000000015 */
[----:B------:R4:W3:Y:S01]  /*19060*/  @!P0 LDG.E.U16 R22, [R4.64] ;  /* 0x0000000604168981 */ /* 0x0008e2000c1e1500 */
[----:B------:R-:W-:Y:S01]  /*19070*/  PRMT R20, RZ, 0x7610, R20 ;  /* 0x00007610ff147816 */ /* 0x000fe20000000014 */
[----:B----4-:R-:W-:Y:S02]  /*19080*/  @!P0 IMAD.MOV.U32 R4, RZ, RZ, R24 ;  /* 0x000000ffff048224 */ /* 0x010fe400078e0018 */
[----:B------:R-:W-:-:S05]  /*19090*/  @!P0 IMAD.MOV.U32 R5, RZ, RZ, R26 ;  /* 0x000000ffff058224 */ /* 0x000fca00078e001a */
[----:B------:R2:W4:Y:S02]  /*190a0*/  @!P0 LDG.E.U16 R21, [R4.64] ;  /* 0x0000000604158981 */ /* 0x000524000c1e1500 */
[----:B--2---:R-:W-:Y:S02]  /*190b0*/  @!P0 IMAD.MOV.U32 R5, RZ, RZ, R28 ;  /* 0x000000ffff058224 */ /* 0x004fe400078e001c */
[----:B---3--:R-:W-:-:S05]  /*190c0*/  @!P0 IMAD.MOV.U32 R4, RZ, RZ, R0 ;  /* 0x000000ffff048224 */ /* 0x008fca00078e0000 */
[----:B------:R-:W2:Y:S04]  /*190d0*/  @!P0 LDG.E.U16 R20, [R4.64] ;  /* 0x0000000604148981 */ /* 0x000ea8000c1e1500 */
[----:B------:R-:W0:Y:S04]  /*190e0*/  S2R R24, SR_TID.X ;  /* 0x0000000000187919 */ /* 0x000e280000002100 */
[----:B------:R1:W-:Y:S04]  /*190f0*/  STL [R1+0x3a88], R22 ;  /* 0x003a881601007387 */ /* 0x0003e80000100800 */
[----:B------:R-:W3:Y:S04]  /*19100*/  LDL R26, [R1+0x11fc] ;  /* 0x0011fc00011a7983 */ /* 0x000ee80000100800 */
[----:B------:R-:W-:Y:S04]  /*19110*/  STS.U16 [R25+0x7400], R18 ;  /* 0x0074001219007388 */ /* 0x000fe80000000400 */
[----:B-1----:R-:W3:Y:S04]  /*19120*/  LDL R22, [R1+0x1200] ;  /* 0x0012000001167983 */ /* 0x002ee80000100800 */
[----:B----4-:R1:W-:Y:S01]  /*19130*/  STL [R1+0x3a8c], R21 ;  /* 0x003a8c1501007387 */ /* 0x0103e20000100800 */
[----:B0-----:R-:W-:-:S03]  /*19140*/  LOP3.LUT R24, R24, 0x7f, RZ, 0xc0, !PT ;  /* 0x0000007f18187812 */ /* 0x001fc600078ec0ff */
[----:B------:R0:W-:Y:S02]  /*19150*/  STS.U16 [R25+0x7500], R19 ;  /* 0x0075001319007388 */ /* 0x0001e40000000400 */
[----:B------:R-:W-:Y:S02]  /*19160*/  IMAD.SHL.U32 R27, R24, 0x2, RZ ;  /* 0x00000002181b7824 */ /* 0x000fe400078e00ff */
[----:B-1----:R-:W4:Y:S04]  /*19170*/  LDL.LU R21, [R1+0x5e0] ;  /* 0x0005e00001157983 */ /* 0x002f280000300800 */
[----:B0-----:R-:W4:Y:S04]  /*19180*/  LDL.LU R25, [R1+0x5e8] ;  /* 0x0005e80001197983 */ /* 0x001f280000300800 */
[----:B------:R-:W4:Y:S04]  /*19190*/  LDL R24, [R1+0x11e0] ;  /* 0x0011e00001187983 */ /* 0x000f280000100800 */
[----:B------:R-:W4:Y:S04]  /*191a0*/  LDL.LU R28, [R1+0x5b8] ;  /* 0x0005b800011c7983 */ /* 0x000f280000300800 */
[----:B--2---:R0:W-:Y:S01]  /*191b0*/  STL [R1+0x3a90], R20 ;  /* 0x003a901401007387 */ /* 0x0041e20000100800 */
[----:B------:R-:W-:-:S02]  /*191c0*/  PRMT R19, RZ, 0x7610, R19 ;  /* 0x00007610ff137816 */ /* 0x000fc40000000013 */
[----:B------:R-:W-:Y:S01]  /*191d0*/  PRMT R18, RZ, 0x7610, R18 ;  /* 0x00007610ff127816 */ /* 0x000fe20000000012 */
[----:B------:R-:W2:Y:S01]  /*191e0*/  LDL R0, [R1+0x11c0] ;  /* 0x0011c00001007983 */ /* 0x000ea20000100800 */
[----:B0-----:R-:W2:Y:S01]  /*191f0*/  LDL R20, [R1+0x11dc] ;  /* 0x0011dc0001147983 */ /* 0x001ea20000100800 */
[----:B---3--:R-:W-:Y:S02]  /*19200*/  @!P0 IMAD.MOV.U32 R5, RZ, RZ, R26 ;  /* 0x000000ffff058224 */ /* 0x008fe400078e001a */
[----:B------:R-:W-:-:S05]  /*19210*/  @!P0 IMAD.MOV.U32 R4, RZ, RZ, R22 ;  /* 0x000000ffff048224 */ /* 0x000fca00078e0016 */
[----:B------:R4:W3:Y:S02]  /*19220*/  @!P0 LDG.E.U16 R19, [R4.64] ;  /* 0x0000000604138981 */ /* 0x0008e4000c1e1500 */
[----:B----4-:R-:W-:Y:S02]  /*19230*/  @!P0 IMAD.MOV.U32 R4, RZ, RZ, R24 ;  /* 0x000000ffff048224 */ /* 0x010fe400078e0018 */
[----:B--2---:R-:W-:-:S05]  /*19240*/  @!P0 IMAD.MOV.U32 R5, RZ, RZ, R20 ;  /* 0x000000ffff058224 */ /* 0x004fca00078e0014 */
[----:B------:R0:W2:Y:S01]  /*19250*/  @!P0 LDG.E.U16 R18, [R4.64] ;  /* 0x0000000604128981 */ /* 0x0000a2000c1e1500 */
[----:B------:R-:W-:-:S05]  /*19260*/  LOP3.LUT R27, R27, 0x30, RZ, 0x3c, !PT ;  /* 0x000000301b1b7812 */ /* 0x000fca00078e3cff */
[----:B------:R1:W-:Y:S01]  /*19270*/  STS.U16 [R27+0x600], R29 ;  /* 0x0006001d1b007388 */ /* 0x0003e20000000400 */
[----:B------:R4:W-:Y:S03]  /*19280*/  STS.U16 [R27+0x700], R23 ;  /* 0x000700171b007388 */ /* 0x0009e60000000400 */
[----:B-1----:R-:W2:Y:S01]  /*19290*/  LDL R29, [R1+0x11bc] ;  /* 0x0011bc00011d7983 */ /* 0x002ea20000100800 */
[----:B------:R-:W2:Y:S02]  /*192a0*/  LDL.LU R26, [R1+0x5bc] ;  /* 0x0005bc00011a7983 */ /* 0x000ea40000300800 */
[----:B---3--:R-:W-:Y:S02]  /*192b0*/  STL [R1+0x3a94], R19 ;  /* 0x003a941301007387 */ /* 0x008fe40000100800 */
[----:B----4-:R-:W3:Y:S01]  /*192c0*/  LDL R23, [R1+0x119c] ;  /* 0x00119c0001177983 */ /* 0x010ee20000100800 */
[----:B------:R-:W4:Y:S01]  /*192d0*/  LDL R22, [R1+0x11a0] ;  /* 0x0011a00001167983 */ /* 0x000f220000100800 */
[----:B------:R-:W3:Y:S03]  /*192e0*/  LDL.LU R24, [R1+0x4c8] ;  /* 0x0004c80001187983 */ /* 0x000ee60000300800 */
[----:B------:R1:W-:Y:S01]  /*192f0*/  STS.U16 [R27+0x1600], R21 ;  /* 0x001600151b007388 */ /* 0x0003e20000000400 */
[----:B0-----:R-:W-:-:S03]  /*19300*/  @!P0 IMAD.MOV.U32 R4, RZ, RZ, R0 ;  /* 0x000000ffff048224 */ /* 0x001fc600078e0000 */
[----:B--2---:R0:W-:Y:S01]  /*19310*/  STL [R1+0x3a98], R18 ;  /* 0x003a981201007387 */ /* 0x0041e20000100800 */
[----:B-1----:R-:W2:Y:S02]  /*19320*/  LDL R21, [R1+0x117c] ;  /* 0x00117c0001157983 */ /* 0x002ea40000100800 */
[----:B------:R-:W2:Y:S02]  /*19330*/  LDL R20, [R1+0x1180] ;  /* 0x0011800001147983 */ /* 0x000ea40000100800 */
[----:B------:R-:W2:Y:S01]  /*19340*/  LDL R19, [R1+0x115c] ;  /* 0x00115c0001137983 */ /* 0x000ea20000100800 */
[----:B------:R-:W2:Y:S01]  /*19350*/  LDL R0, [R1+0x1160] ;  /* 0x0011600001007983 */ /* 0x000ea20000100800 */
[----:B------:R-:W-:Y:S02]  /*19360*/  PRMT R17, RZ, 0x7610, R17 ;  /* 0x00007610ff117816 */ /* 0x000fe40000000011 */
[----:B------:R-:W-:Y:S01]  /*19370*/  PRMT R16, RZ, 0x7610, R16 ;  /* 0x00007610ff107816 */ /* 0x000fe20000000010 */
[----:B------:R-:W-:Y:S01]  /*19380*/  @!P0 IMAD.MOV.U32 R5, RZ, RZ, R29 ;  /* 0x000000ffff058224 */ /* 0x000fe200078e001d */
[----:B------:R-:W-:-:S02]  /*19390*/  PRMT R15, RZ, 0x7610, R15 ;  /* 0x00007610ff0f7816 */ /* 0x000fc4000000000f */
[----:B------:R-:W-:Y:S01]  /*193a0*/  PRMT R14, RZ, 0x7610, R14 ;  /* 0x00007610ff0e7816 */ /* 0x000fe2000000000e */
[----:B------:R-:W2:Y:S04]  /*193b0*/  LDL.LU R29, [R1+0x4cc] ;  /* 0x0004cc00011d7983 */ /* 0x000ea80000300800 */
[----:B------:R4:W2:Y:S02]  /*193c0*/  @!P0 LDG.E.U16 R17, [R4.64] ;  /* 0x0000000604118981 */ /* 0x0008a4000c1e1500 */
[----:B----4-:R-:W-:Y:S02]  /*193d0*/  @!P0 IMAD.MOV.U32 R4, RZ, RZ, R22 ;  /* 0x000000ffff048224 */ /* 0x010fe400078e0016 */
[----:B---3--:R-:W-:-:S05]  /*193e0*/  @!P0 IMAD.MOV.U32 R5, RZ, RZ, R23 ;  /* 0x000000ffff058224 */ /* 0x008fca00078e0017 */
[----:B------:R2:W3:Y:S02]  /*193f0*/  @!P0 LDG.E.U16 R16, [R4.64] ;  /* 0x0000000604108981 */ /* 0x0004e4000c1e1500 */
[----:B--2---:R-:W-:Y:S02]  /*19400*/  @!P0 IMAD.MOV.U32 R5, RZ, RZ, R21 ;  /* 0x000000ffff058224 */ /* 0x004fe400078e0015 */
[----:B------:R-:W-:-:S05]  /*19410*/  @!P0 IMAD.MOV.U32 R4, RZ, RZ, R20 ;  /* 0x000000ffff048224 */ /* 0x000fca00078e0014 */
[----:B------:R1:W2:Y:S02]  /*19420*/  @!P0 LDG.E.U16 R15, [R4.64] ;  /* 0x00000006040f8981 */ /* 0x0002a4000c1e1500 */
[----:B-1----:R-:W-:Y:S02]  /*19430*/  @!P0 IMAD.MOV.U32 R4, RZ, RZ, R0 ;  /* 0x000000ffff048224 */ /* 0x002fe400078e0000 */
[----:B------:R-:W-:-:S05]  /*19440*/  @!P0 IMAD.MOV.U32 R5, RZ, RZ, R19 ;  /* 0x000000ffff058224 */ /* 0x000fca00078e0013 */
[----:B------:R-:W4:Y:S04]  /*19450*/  @!P0 LDG.E.U16 R14, [R4.64] ;  /* 0x00000006040e8981 */ /* 0x000f28000c1e1500 */
[----:B------:R1:W-:Y:S01]  /*19460*/  STL [R1+0x3a9c], R17 ;  /* 0x003a9c1101007387 */ /* 0x0003e20000100800 */
[----:B0-----:R-:W4:Y:S03]  /*19470*/  LDL R18, [R1+0x113c] ;  /* 0x00113c0001127983 */ /* 0x001f260000100800 */
[----:B------:R0:W-:Y:S01]  /*19480*/  STS.U16 [R27+0x1700], R25 ;  /* 0x001700191b007388 */ /* 0x0001e20000000400 */
[----:B------:R0:W-:Y:S03]  /*19490*/  STS.U16 [R27+0x2600], R28 ;  /* 0x0026001c1b007388 */ /* 0x0001e60000000400 */
[----:B-1----:R-:W4:Y:S01]  /*194a0*/  LDL R17, [R1+0x1140] ;  /* 0x0011400001117983 */ /* 0x002f220000100800 */
[----:B0-----:R-:W4:Y:S02]  /*194b0*/  LDL.LU R25, [R1+0x418] ;  /* 0x0004180001197983 */ /* 0x001f240000300800 */
[----:B---3--:R0:W-:Y:S02]  /*194c0*/  STL [R1+0x3aa4], R16 ;  /* 0x003aa41001007387 */ /* 0x0081e40000100800 */
[----:B------:R-:W3:Y:S01]  /*194d0*/  LDL.LU R28, [R1+0x41c] ;  /* 0x00041c00011c7983 */ /* 0x000ee20000300800 */
[----:B------:R1:W-:Y:S04]  /*194e0*/  STS.U16 [R27+0x2700], R26 ;  /* 0x0027001a1b007388 */ /* 0x0003e80000000400 */
[----:B--2---:R2:W-:Y:S01]  /*194f0*/  STL [R1+0x3aa8], R15 ;  /* 0x003aa80f01007387 */ /* 0x0045e20000100800 */
[----:B0-----:R-:W3:Y:S02]  /*19500*/  LDL R16, [R1+0x111c] ;  /* 0x00111c0001107983 */ /* 0x001ee40000100800 */
[----:B------:R-:W3:Y:S02]  /*19510*/  LDL R0, [R1+0x1120] ;  /* 0x0011200001007983 */ /* 0x000ee40000100800 */
[----:B-1----:R-:W3:Y:S01]  /*19520*/  LDL.LU R26, [R1+0x3f0] ;  /* 0x0003f000011a7983 */ /* 0x002ee20000300800 */
[----:B----4-:R0:W-:Y:S01]  /*19530*/  STL [R1+0x3aac], R14 ;  /* 0x003aac0e01007387 */ /* 0x0101e20000100800 */
[----:B--2---:R-:W2:Y:S03]  /*19540*/  LDL R15, [R1+0x1104] ;  /* 0x00110400010f7983 */ /* 0x004ea60000100800 */
[----:B0-----:R-:W4:Y:S01]  /*19550*/  LDL R14, [R1+0x14e0] ;  /* 0x0014e000010e7983 */ /* 0x001f220000100800 */
[----:B------:R-:W-:Y:S01]  /*19560*/  PRMT R13, RZ, 0x7610, R13 ;  /* 0x00007610ff0d7816 */ /* 0x000fe2000000000d */
[----:B------:R-:W-:-:S02]  /*19570*/  @!P0 IMAD.MOV.U32 R4, RZ, RZ, R17 ;  /* 0x000000ffff048224 */ /* 0x000fc400078e0011 */
[----:B------:R-:W-:Y:S01]  /*19580*/  @!P0 IMAD.MOV.U32 R5, RZ, RZ, R18 ;  /* 0x000000ffff058224 */ /* 0x000fe200078e0012 */
[----:B------:R-:W-:Y:S01]  /*19590*/  PRMT R12, RZ, 0x7610, R12 ;  /* 0x00007610ff0c7816 */ /* 0x000fe2000000000c */
[----:B------:R-:W4:Y:S04]  /*195a0*/  LDL R18, [R1+0x10f4] ;  /* 0x0010f40001127983 */ /* 0x000f280000100800 */
[----:B------:R3:W4:Y:S04]  /*195b0*/  @!P0 LDG.E.U16 R13, [R4.64] ;  /* 0x00000006040d8981 */ /* 0x000728000c1e1500 */
[----:B------:R-:W4:Y:S01]  /*195c0*/  LDL R17, [R1+0x14d0] ;  /* 0x0014d00001117983 */ /* 0x000f220000100800 */
[----:B------:R-:W-:Y:S01]  /*195d0*/  PRMT R11, RZ, 0x7610, R11 ;  /* 0x00007610ff0b7816 */ /* 0x000fe2000000000b */
[----:B---3--:R-:W-:-:S02]  /*195e0*/  @!P0 IMAD.MOV.U32 R5, RZ, RZ, R16 ;  /* 0x000000ffff058224 */ /* 0x008fc400078e0010 */
[----:B------:R-:W-:-:S05]  /*195f0*/  @!P0 IMAD.MOV.U32 R4, RZ, RZ, R0 ;  /* 0x000000ffff048224 */ /* 0x000fca00078e0000 */
[----:B------:R2:W3:Y:S02]  /*19600*/  @!P0 LDG.E.U16 R12, [R4.64] ;  /* 0x00000006040c8981 */ /* 0x0004e4000c1e1500 */
[----:B--2---:R-:W-:Y:S02]  /*19610*/  @!P0 IMAD.MOV.U32 R5, RZ, RZ, R15 ;  /* 0x000000ffff058224 */ /* 0x004fe400078e000f */
[----:B----4-:R-:W-:-:S05]  /*19620*/  @!P0 IMAD.MOV.U32 R4, RZ, RZ, R14 ;  /* 0x000000ffff048224 */ /* 0x010fca00078e000e */
[----:B------:R0:W2:Y:S04]  /*19630*/  @!P0 LDG.E.U16 R11, [R4.64] ;  /* 0x00000006040b8981 */ /* 0x0000a8000c1e1500 */
[----:B------:R1:W-:Y:S01]  /*19640*/  STS.U16 [R27+0x3600], R24 ;  /* 0x003600181b007388 */ /* 0x0003e20000000400 */
[----:B------:R4:W-:Y:S01]  /*19650*/  STS.U16 [R27+0x3700], R29 ;  /* 0x0037001d1b007388 */ /* 0x0009e20000000400 */
[----:B------:R-:W-:Y:S01]  /*19660*/  PRMT R10, RZ, 0x7610, R10 ;  /* 0x00007610ff0a7816 */ /* 0x000fe2000000000a */
[----:B------:R0:W-:Y:S01]  /*19670*/  STS.U16 [R27+0x4600], R25 ;  /* 0x004600191b007388 */ /* 0x0001e20000000400 */
[----:B-1----:R-:W2:Y:S01]  /*19680*/  LDL.LU R24, [R1+0x3f8] ;  /* 0x0003f80001187983 */ /* 0x002ea20000300800 */
[----:B------:R1:W-:Y:S02]  /*19690*/  STL [R1+0x3ab0], R13 ;  /* 0x003ab00d01007387 */ /* 0x0003e40000100800 */
[----:B----4-:R-:W4:Y:S02]  /*196a0*/  LDL.LU R29, [R1+0x3d0] ;  /* 0x0003d000011d7983 */ /* 0x010f240000300800 */
[----:B------:R-:W4:Y:S01]  /*196b0*/  LDL R16, [R1+0x14b4] ;  /* 0x0014b40001107983 */ /* 0x000f220000100800 */
[----:B------:R-:W4:Y:S01]  /*196c0*/  LDL R0, [R1+0x14b8] ;  /* 0x0014b80001007983 */ /* 0x000f220000100800 */
[----:B0-----:R-:W-:-:S02]  /*196d0*/  @!P0 IMAD.MOV.U32 R4, RZ, RZ, R17 ;  /* 0x000000ffff048224 */ /* 0x001fc400078e0011 */
[----:B------:R-:W-:-:S05]  /*196e0*/  @!P0 IMAD.MOV.U32 R5, RZ, RZ, R18 ;  /* 0x000000ffff058224 */ /* 0x000fca00078e0012 */
[----:B------:R4:W4:Y:S04]  /*196f0*/  @!P0 LDG.E.U16 R10, [R4.64] ;  /* 0x00000006040a8981 */ /* 0x000928000c1e1500 */
[----:B---3--:R0:W-:Y:S01]  /*19700*/  STL [R1+0x3ab4], R12 ;  /* 0x003ab40c01007387 */ /* 0x0081e20000100800 */
[----:B------:R-:W3:Y:S02]  /*19710*/  LDL.LU R25, [R1+0x3d4] ;  /* 0x0003d40001197983 */ /* 0x000ee40000300800 */
[----:B------:R-:W3:Y:S02]  /*19720*/  LDL R15, [R1+0x1494] ;  /* 0x00149400010f7983 */ /* 0x000ee40000100800 */
[----:B------:R-:W3:Y:S01]  /*19730*/  LDL R14, [R1+0x1498] ;  /* 0x00149800010e7983 */ /* 0x000ee20000100800 */
[----:B--2---:R-:W-:Y:S01]  /*19740*/  STL [R1+0x3ab8], R11 ;  /* 0x003ab80b01007387 */ /* 0x004fe20000100800 */
[----:B-1----:R-:W2:Y:S02]  /*19750*/  LDL R13, [R1+0x1474] ;  /* 0x00147400010d7983 */ /* 0x002ea40000100800 */
[----:B0-----:R-:W2:Y:S01]  /*19760*/  LDL R12, [R1+0x1478] ;  /* 0x00147800010c7983 */ /* 0x001ea20000100800 */
[----:B------:R-:W-:-:S02]  /*19770*/  PRMT R9, RZ, 0x7610, R9 ;  /* 0x00007610ff097816 */ /* 0x000fc40000000009 */
[----:B------:R-:W-:Y:S01]  /*19780*/  PRMT R8, RZ, 0x7610, R8 ;  /* 0x00007610ff087816 */ /* 0x000fe20000000008 */
[----:B----4-:R-:W-:Y:S02]  /*19790*/  @!P0 IMAD.MOV.U32 R5, RZ, RZ, R16 ;  /* 0x000000ffff058224 */ /* 0x010fe400078e0010 */
[----:B------:R-:W-:-:S05]  /*197a0*/  @!P0 IMAD.MOV.U32 R4, RZ, RZ, R0 ;  /* 0x000000ffff048224 */ /* 0x000fca00078e0000 */
[----:B------:R3:W4:Y:S04]  /*197b0*/  @!P0 LDG.E.U16 R9, [R4.64] ;  /* 0x0000000604098981 */ /* 0x000728000c1e1500 */
[----:B------:R0:W-:Y:S01]  /*197c0*/  STL [R1+0x3abc], R10 ;  /* 0x003abc0a01007387 */ /* 0x0001e20000100800 */
[----:B------:R-:W4:Y:S03]  /*197d0*/  LDL R0, [R1+0x1458] ;  /* 0x0014580001007983 */ /* 0x000f260000100800 */
[----:B0-----:R-:W4:Y:S01]  /*197e0*/  LDL R10, [R1+0x1454] ;  /* 0x00145400010a7983 */ /* 0x001f220000100800 */
[----:B---3--:R-:W-:Y:S02]  /*197f0*/  @!P0 IMAD.MOV.U32 R5, RZ, RZ, R15 ;  /* 0x000000ffff058224 */ /* 0x008fe400078e000f */
[----:B------:R-:W-:-:S05]  /*19800*/  @!P0 IMAD.MOV.U32 R4, RZ, RZ, R14 ;  /* 0x000000ffff048224 */ /* 0x000fca00078e000e */
[----:B------:R2:W3:Y:S01]  /*19810*/  @!P0 LDG.E.U16 R8, [R4.64] ;  /* 0x0000000604088981 */ /* 0x0004e2000c1e1500 */
[----:B------:R-:W-:Y:S01]  /*19820*/  PRMT R7, RZ, 0x7610, R7 ;  /* 0x00007610ff077816 */ /* 0x000fe20000000007 */
[----:B--2---:R-:W-:Y:S02]  /*19830*/  @!P0 IMAD.MOV.U32 R5, RZ, RZ, R13 ;  /* 0x000000ffff058224 */ /* 0x004fe400078e000d */
[----:B------:R-:W-:-:S05]  /*19840*/  @!P0 IMAD.MOV.U32 R4, RZ, RZ, R12 ;  /* 0x000000ffff048224 */ /* 0x000fca00078e000c */
[----:B------:R0:W2:Y:S01]  /*19850*/  @!P0 LDG.E.U16 R7, [R4.64] ;  /* 0x0000000604078981 */ /* 0x0000a2000c1e1500 */
[----:B------:R-:W-:-:S03]  /*19860*/  PRMT R6, RZ, 0x7610, R6 ;  /* 0x00007610ff067816 */ /* 0x000fc60000000006 */
[----:B------:R-:W-:Y:S01]  /*19870*/  STS.U16 [R27+0x4700], R28 ;  /* 0x0047001c1b007388 */ /* 0x000fe20000000400 */
[----:B------:R-:W-:Y:S02]  /*19880*/  STS.U16 [R27+0x5600], R26 ;  /* 0x0056001a1b007388 */ /* 0x000fe40000000400 */
[----:B------:R1:W-:Y:S01]  /*19890*/  STS.U16 [R27+0x5700], R24 ;  /* 0x005700181b007388 */ /* 0x0003e20000000400 */
[----:B----4-:R-:W-:Y:S01]  /*198a0*/  STL [R1+0x3ac0], R9 ;  /* 0x003ac00901007387 */ /* 0x010fe20000100800 */
[----:B------:R-:W4:Y:S02]  /*198b0*/  LDL.LU R11, [R1+0x3a8] ;  /* 0x0003a800010b7983 */ /* 0x000f240000300800 */
[----:B0-----:R-:W-:Y:S02]  /*198c0*/  @!P0 IMAD.MOV.U32 R4, RZ, RZ, R0 ;  /* 0x000000ffff048224 */ /* 0x001fe400078e0000 */
[----:B------:R-:W-:-:S05]  /*198d0*/  @!P0 IMAD.MOV.U32 R5, RZ, RZ, R10 ;  /* 0x000000ffff058224 */ /* 0x000fca00078e000a */
[----:B------:R-:W4:Y:S04]  /*198e0*/  @!P0 LDG.E.U16 R6, [R4.64] ;  /* 0x0000000604068981 */ /* 0x000f28000c1e1500 */
[----:B---3--:R-:W-:Y:S01]  /*198f0*/  STL [R1+0x3ac4], R8 ;  /* 0x003ac40801007387 */ /* 0x008fe20000100800 */
[----:B-1----:R-:W3:Y:S03]  /*19900*/  LDL.LU R24, [R1+0x3ac] ;  /* 0x0003ac0001187983 */ /* 0x002ee60000300800 */
[----:B------:R0:W-:Y:S01]  /*19910*/  STS.U16 [R27+0x6600], R29 ;  /* 0x0066001d1b007388 */ /* 0x0001e20000000400 */
[----:B------:R-:W3:Y:S03]  /*19920*/  LDL.LU R12, [R1+0x634] ;  /* 0x00063400010c7983 */ /* 0x000ee60000300800 */
[----:B0-----:R-:W3:Y:S04]  /*19930*/  LDL.LU R29, [R1+0x630] ;  /* 0x00063000011d7983 */ /* 0x001ee80000300800 */
[----:B--2---:R0:W-:Y:S01]  /*19940*/  STL [R1+0x3ac8], R7 ;  /* 0x003ac80701007387 */ /* 0x0041e20000100800 */
[----:B------:R-:W2:Y:S02]  /*19950*/  LDL.LU R13, [R1+0x614] ;  /* 0x00061400010d7983 */ /* 0x000ea40000300800 */
[----:B------:R-:W2:Y:S02]  /*19960*/  LDL.LU R28, [R1+0x610] ;  /* 0x00061000011c7983 */ /* 0x000ea40000300800 */
[----:B------:R-:W2:Y:S01]  /*19970*/  LDL.LU R26, [R1+0x5ec] ;  /* 0x0005ec00011a7983 */ /* 0x000ea20000300800 */
[----:B------:R-:W2:Y:S04]  /*19980*/  LDL R8, [R1+0x1434] ;  /* 0x0014340001087983 */ /* 0x000ea80000100800 */
[----:B0-----:R-:W2:Y:S01]  /*19990*/  LDL R7, [R1+0x1438] ;  /* 0x0014380001077983 */ /* 0x001ea20000100800 */
[----:B------:R-:W2:Y:S02]  /*199a0*/  LDL.LU R14, [R1+0x5e4] ;  /* 0x0005e400010e7983 */ /* 0x000ea40000300800 */
[----:B------:R-:W2:Y:S02]  /*199b0*/  LDL.LU R15, [R1+0x5b4] ;  /* 0x0005b400010f7983 */ /* 0x000ea40000300800 */
[----:B------:R-:W2:Y:S01]  /*199c0*/  LDL.LU R16, [R1+0x5b0] ;  /* 0x0005b00001107983 */ /* 0x000ea20000300800 */
[----:B------:R-:W2:Y:S01]  /*199d0*/  LDL.LU R17, [R1+0x4c4] ;  /* 0x0004c40001117983 */ /* 0x000ea20000300800 */
[----:B------:R-:W2:Y:S02]  /*199e0*/  LDL.LU R18, [R1+0x4c0] ;  /* 0x0004c00001127983 */ /* 0x000ea40000300800 */
[----:B------:R-:W2:Y:S02]  /*199f0*/  LDL.LU R19, [R1+0x410] ;  /* 0x0004100001137983 */ /* 0x000ea40000300800 */
[----:B------:R-:W2:Y:S01]  /*19a00*/  LDL.LU R20, [R1+0x408] ;  /* 0x0004080001147983 */ /* 0x000ea20000300800 */
[----:B------:R-:W2:Y:S04]  /*19a10*/  LDL.LU R21, [R1+0x3dc] ;  /* 0x0003dc0001157983 */ /* 0x000ea80000300800 */
[----:B------:R0:W-:Y:S01]  /*19a20*/  STS.U16 [R27+0x6700], R25 ;  /* 0x006700191b007388 */ /* 0x0001e20000000400 */
[----:B------:R-:W2:Y:S02]  /*19a30*/  LDL.LU R23, [R1+0x3d8] ;  /* 0x0003d80001177983 */ /* 0x000ea40000300800 */
[----:B----4-:R-:W-:Y:S01]  /*19a40*/  STS.U16 [R27+0x7600], R11 ;  /* 0x0076000b1b007388 */ /* 0x010fe20000000400 */
[----:B0-----:R-:W4:Y:S01]  /*19a50*/  LDL.LU R25, [R1+0x3a4] ;  /* 0x0003a40001197983 */ /* 0x001f220000300800 */
[----:B------:R-:W4:Y:S02]  /*19a60*/  LDL.LU R0, [R1+0x3a0] ;  /* 0x0003a00001007983 */ /* 0x000f240000300800 */
[----:B------:R-:W-:Y:S01]  /*19a70*/  STL [R1+0x3acc], R6 ;  /* 0x003acc0601007387 */ /* 0x000fe20000100800 */
[----:B------:R-:W0:Y:S04]  /*19a80*/  S2R R22, SR_TID.X ;  /* 0x0000000000167919 */ /* 0x000e280000002100 */
[----:B---3--:R1:W-:Y:S04]  /*19a90*/  STS.U16 [R27+0x7700], R24 ;  /* 0x007700181b007388 */ /* 0x0083e80000000400 */
[----:B-1----:R-:W3:Y:S01]  /*19aa0*/  LDL.LU R27, [R1+0x62c] ;  /* 0x00062c00011b7983 */ /* 0x002ee20000300800 */
[----:B------:R-:W3:Y:S01]  /*19ab0*/  LDL.LU R24, [R1+0x628] ;  /* 0x0006280001187983 */ /* 0x000ee20000300800 */
[----:B0-----:R-:W-:Y:S01]  /*19ac0*/  LOP3.LUT R22, R22, 0x7f, RZ, 0xc0, !PT ;  /* 0x0000007f16167812 */ /* 0x001fe200078ec0ff */
[----:B--2---:R-:W-:-:S04]  /*19ad0*/  @!P0 IMAD.MOV.U32 R5, RZ, RZ, R8 ;  /* 0x000000ffff058224 */ /* 0x004fc800078e0008 */
[----:B------:R-:W-:-:S05]  /*19ae0*/  IMAD.SHL.U32 R8, R22, 0x2, RZ ;  /* 0x0000000216087824 */ /* 0x000fca00078e00ff */
[----:B------:R-:W-:Y:S02]  /*19af0*/  LOP3.LUT R8, R8, 0x40, RZ, 0x3c, !PT ;  /* 0x0000004008087812 */ /* 0x000fe400078e3cff */
[----:B------:R-:W-:-:S03]  /*19b00*/  PRMT R3, RZ, 0x7610, R3 ;  /* 0x00007610ff037816 */ /* 0x000fc60000000003 */
[----:B------:R-:W-:Y:S01]  /*19b10*/  STS.U16 [R8+0x800], R12 ;  /* 0x0008000c08007388 */ /* 0x000fe20000000400 */
[----:B------:R0:W-:Y:S02]  /*19b20*/  STS.U16 [R8+0x900], R29 ;  /* 0x0009001d08007388 */ /* 0x0001e40000000400 */
[----:B------:R-:W-:Y:S02]  /*19b30*/  STS.U16 [R8+0x1800], R13 ;  /* 0x0018000d08007388 */ /* 0x000fe40000000400 */
[----:B------:R1:W-:Y:S01]  /*19b40*/  STS.U16 [R8+0x1900], R28 ;  /* 0x0019001c08007388 */ /* 0x0003e20000000400 */
[----:B------:R2:W-:Y:S01]  /*19b50*/  STS.U16 [R8+0x2800], R26 ;  /* 0x0028001a08007388 */ /* 0x0005e20000000400 */
[----:B------:R-:W-:Y:S02]  /*19b60*/  @!P0 IMAD.MOV.U32 R4, RZ, RZ, R7 ;  /* 0x000000ffff048224 */ /* 0x000fe400078e0007 */
[----:B------:R-:W-:Y:S02]  /*19b70*/  STS.U16 [R8+0x2900], R14 ;  /* 0x0029000e08007388 */ /* 0x000fe40000000400 */
[----:B------:R-:W-:Y:S01]  /*19b80*/  STS.U16 [R8+0x3800], R15 ;  /* 0x0038000f08007388 */ /* 0x000fe20000000400 */
[----:B------:R-:W-:Y:S01]  /*19b90*/  STS.U16 [R8+0x3900], R16 ;  /* 0x0039001008007388 */ /* 0x000fe20000000400 */
[----:B------:R-:W-:Y:S02]  /*19ba0*/  STS.U16 [R8+0x4800], R17 ;  /* 0x0048001108007388 */ /* 0x000fe40000000400 */
[----:B------:R-:W-:Y:S01]  /*19bb0*/  STS.U16 [R8+0x4900], R18 ;  /* 0x0049001208007388 */ /* 0x000fe20000000400 */
[----:B------:R4:W3:Y:S04]  /*19bc0*/  @!P0 LDG.E.U16 R3, [R4.64] ;  /* 0x0000000604038981 */ /* 0x0008e8000c1e1500 */
[----:B0-----:R-:W3:Y:S01]  /*19bd0*/  LDL.LU R29, [R1+0x60c] ;  /* 0x00060c00011d7983 */ /* 0x001ee20000300800 */
[----:B------:R-:W-:Y:S02]  /*19be0*/  STS.U16 [R8+0x5800], R19 ;  /* 0x0058001308007388 */ /* 0x000fe40000000400 */
[----:B------:R-:W-:Y:S02]  /*19bf0*/  STS.U16 [R8+0x5900], R20 ;  /* 0x0059001408007388 */ /* 0x000fe40000000400 */
[----:B-1----:R-:W3:Y:S01]  /*19c00*/  LDL.LU R28, [R1+0x608] ;  /* 0x00060800011c7983 */ /* 0x002ee20000300800 */
[----:B------:R-:W-:Y:S04]  /*19c10*/  STS.U16 [R8+0x6800], R21 ;  /* 0x0068001508007388 */ /* 0x000fe80000000400 */
[----:B--2---:R-:W2:Y:S01]  /*19c20*/  LDL.LU R26, [R1+0x5dc] ;  /* 0x0005dc00011a7983 */ /* 0x004ea20000300800 */
[----:B------:R-:W-:Y:S02]  /*19c30*/  STS.U16 [R8+0x6900], R23 ;  /* 0x0069001708007388 */ /* 0x000fe40000000400 */
[----:B----4-:R-:W-:Y:S01]  /*19c40*/  IMAD.SHL.U32 R4, R22, 0x2, RZ ;  /* 0x0000000216047824 */ /* 0x010fe200078e00ff */
[----:B------:R0:W-:Y:S04]  /*19c50*/  STS.U16 [R8+0x7800], R25 ;  /* 0x0078001908007388 */ /* 0x0001e80000000400 */
[----:B------:R-:W4:Y:S01]  /*19c60*/  LDL.LU R6, [R1+0x5d8] ;  /* 0x0005d80001067983 */ /* 0x000f220000300800 */
[----:B------:R1:W-:Y:S01]  /*19c70*/  STS.U16 [R8+0x7900], R0 ;  /* 0x0079000008007388 */ /* 0x0003e20000000400 */
[----:B------:R-:W-:-:S02]  /*19c80*/  LOP3.LUT R4, R4, 0x50, RZ, 0x3c, !PT ;  /* 0x0000005004047812 */ /* 0x000fc400078e3cff */
[----:B0-----:R-:W4:Y:S01]  /*19c90*/  LDL.LU R25, [R1+0x5ac] ;  /* 0x0005ac0001197983 */ /* 0x001f220000300800 */
[----:B------:R-:W4:Y:S02]  /*19ca0*/  LDL.LU R7, [R1+0x5a8] ;  /* 0x0005a80001077983 */ /* 0x000f240000300800 */
[----:B-1----:R-:W4:Y:S02]  /*19cb0*/  LDL.LU R8, [R1+0x43c] ;  /* 0x00043c0001087983 */ /* 0x002f240000300800 */
[----:B------:R-:W4:Y:S01]  /*19cc0*/  LDL.LU R9, [R1+0x434] ;  /* 0x0004340001097983 */ /* 0x000f220000300800 */
[----:B------:R-:W4:Y:S01]  /*19cd0*/  LDL.LU R10, [R1+0x404] ;  /* 0x00040400010a7983 */ /* 0x000f220000300800 */
[----:B------:R-:W4:Y:S02]  /*19ce0*/  LDL.LU R11, [R1+0x400] ;  /* 0x00040000010b7983 */ /* 0x000f240000300800 */
[----:B------:R-:W4:Y:S02]  /*19cf0*/  LDL.LU R0, [R1+0x3cc] ;  /* 0x0003cc0001007983 */ /* 0x000f240000300800 */
[----:B------:R-:W4:Y:S01]  /*19d00*/  LDL.LU R12, [R1+0x3c8] ;  /* 0x0003c800010c7983 */ /* 0x000f220000300800 */
[----:B---3--:R-:W-:Y:S01]  /*19d10*/  STS.U16 [R4+0xa00], R27 ;  /* 0x000a001b04007388 */ /* 0x008fe20000000400 */
[----:B------:R0:W-:Y:S03]  /*19d20*/  STS.U16 [R4+0xb00], R24 ;  /* 0x000b001804007388 */ /* 0x0001e60000000400 */
[----:B0-----:R-:W3:Y:S01]  /*19d30*/  LDL.LU R24, [R1+0x39c] ;  /* 0x00039c0001187983 */ /* 0x001ee20000300800 */
[----:B------:R-:W3:Y:S02]  /*19d40*/  LDL.LU R13, [R1+0x398] ;  /* 0x00039800010d7983 */ /* 0x000ee40000300800 */
[----:B------:R-:W3:Y:S01]  /*19d50*/  LDL.LU R27, [R1+0x624] ;  /* 0x00062400011b7983 */ /* 0x000ee20000300800 */
[----:B------:R0:W-:Y:S01]  /*19d60*/  STS.U16 [R4+0x1a00], R29 ;  /* 0x001a001d04007388 */ /* 0x0001e20000000400 */
[----:B------:R1:W-:Y:S03]  /*19d70*/  STS.U16 [R4+0x1b00], R28 ;  /* 0x001b001c04007388 */ /* 0x0003e60000000400 */
[----:B--2---:R2:W-:Y:S04]  /*19d80*/  STS.U16 [R4+0x2a00], R26 ;  /* 0x002a001a04007388 */ /* 0x0045e80000000400 */
[----:B0-----:R-:W3:Y:S01]  /*19d90*/  LDL.LU R29, [R1+0x620] ;  /* 0x00062000011d7983 */ /* 0x001ee20000300800 */
[----:B------:R-:W3:Y:S02]  /*19da0*/  LDL.LU R14, [R1+0x600] ;  /* 0x00060000010e7983 */ /* 0x000ee40000300800 */
[----:B------:R-:W3:Y:S02]  /*19db0*/  LDL.LU R15, [R1+0x5f8] ;  /* 0x0005f800010f7983 */ /* 0x000ee40000300800 */
[----:B------:R-:W3:Y:S01]  /*19dc0*/  LDL.LU R16, [R1+0x5d4] ;  /* 0x0005d40001107983 */ /* 0x000ee20000300800 */
[----:B----4-:R-:W-:Y:S04]  /*19dd0*/  STS.U16 [R4+0x2b00], R6 ;  /* 0x002b000604007388 */ /* 0x010fe80000000400 */
[----:B------:R-:W4:Y:S01]  /*19de0*/  LDL.LU R17, [R1+0x5d0] ;  /* 0x0005d00001117983 */ /* 0x000f220000300800 */
[----:B------:R-:W4:Y:S02]  /*19df0*/  LDL.LU R18, [R1+0x5a4] ;  /* 0x0005a40001127983 */ /* 0x000f240000300800 */
[----:B------:R-:W4:Y:S02]  /*19e00*/  LDL.LU R19, [R1+0x5a0] ;  /* 0x0005a00001137983 */ /* 0x000f240000300800 */
[----:B------:R-:W4:Y:S01]  /*19e10*/  LDL.LU R20, [R1+0x42c] ;  /* 0x00042c0001147983 */ /* 0x000f220000300800 */
[----:B------:R-:W4:Y:S04]  /*19e20*/  LDL.LU R21, [R1+0x428] ;  /* 0x0004280001157983 */ /* 0x000f280000300800 */
[----:B------:R-:W-:Y:S01]  /*19e30*/  STS.U16 [R4+0x3a00], R25 ;  /* 0x003a001904007388 */ /* 0x000fe20000000400 */
[----:B------:R-:W-:Y:S02]  /*19e40*/  STS.U16 [R4+0x3b00], R7 ;  /* 0x003b000704007388 */ /* 0x000fe40000000400 */
[----:B------:R-:W-:Y:S02]  /*19e50*/  STS.U16 [R4+0x4a00], R8 ;  /* 0x004a000804007388 */ /* 0x000fe40000000400 */
[----:B------:R-:W-:Y:S01]  /*19e60*/  STS.U16 [R4+0x4b00], R9 ;  /* 0x004b000904007388 */ /* 0x000fe20000000400 */
[----:B------:R-:W-:Y:S04]  /*19e70*/  STS.U16 [R4+0x5a00], R10 ;  /* 0x005a000a04007388 */ /* 0x000fe80000000400 */
[----:B------:R-:W4:Y:S01]  /*19e80*/  LDL.LU R22, [R1+0x3fc] ;  /* 0x0003fc0001167983 */ /* 0x000f220000300800 */
[----:B------:R-:W-:Y:S02]  /*19e90*/  STS.U16 [R4+0x5b00], R11 ;  /* 0x005b000b04007388 */ /* 0x000fe40000000400 */
[----:B------:R-:W4:Y:S02]  /*19ea0*/  LDL.LU R23, [R1+0x3f4] ;  /* 0x0003f40001177983 */ /* 0x000f240000300800 */
[----:B------:R-:W-:Y:S01]  /*19eb0*/  STS.U16 [R4+0x6a00], R0 ;  /* 0x006a000004007388 */ /* 0x000fe20000000400 */
[----:B-1----:R-:W4:Y:S04]  /*19ec0*/  LDL.LU R28, [R1+0x3c4] ;  /* 0x0003c400011c7983 */ /* 0x002f280000300800 */
[----:B------:R-:W-:Y:S01]  /*19ed0*/  STS.U16 [R4+0x6b00], R12 ;  /* 0x006b000c04007388 */ /* 0x000fe20000000400 */
[----:B--2---:R-:W2:Y:S03]  /*19ee0*/  LDL.LU R26, [R1+0x3c0] ;  /* 0x0003c000011a7983 */ /* 0x004ea60000300800 */
[----:B---3--:R0:W-:Y:S04]  /*19ef0*/  STS.U16 [R4+0x7a00], R24 ;  /* 0x007a001804007388 */ /* 0x0081e80000000400 */
[----:B0-----:R-:W3:Y:S04]  /*19f00*/  LDL.LU R24, [R1+0x394] ;  /* 0x0003940001187983 */ /* 0x001ee80000300800 */
[----:B------:R-:W0:Y:S01]  /*19f10*/  S2R R25, SR_TID.X ;  /* 0x0000000000197919 */ /* 0x000e220000002100 */
[----:B------:R-:W-:Y:S01]  /*19f20*/  STS.U16 [R4+0x7b00], R13 ;  /* 0x007b000d04007388 */ /* 0x000fe20000000400 */
[----:B0-----:R-:W-:-:S05]  /*19f30*/  LOP3.LUT R25, R25, 0x7f, RZ, 0xc0, !PT ;  /* 0x0000007f19197812 */ /* 0x001fca00078ec0ff */
[----:B------:R-:W-:-:S05]  /*19f40*/  IMAD.SHL.U32 R0, R25, 0x2, RZ ;  /* 0x0000000219007824 */ /* 0x000fca00078e00ff */
[----:B------:R-:W-:-:S05]  /*19f50*/  LOP3.LUT R0, R0, 0x60, RZ, 0x3c, !PT ;  /* 0x0000006000007812 */ /* 0x000fca00078e3cff */
[----:B------:R0:W-:Y:S01]  /*19f60*/  STS.U16 [R0+0xc00], R27 ;  /* 0x000c001b00007388 */ /* 0x0001e20000000400 */
[----:B------:R1:W-:Y:S02]  /*19f70*/  STS.U16 [R0+0xd00], R29 ;  /* 0x000d001d00007388 */ /* 0x0003e40000000400 */
[----:B------:R-:W-:Y:S02]  /*19f80*/  STS.U16 [R0+0x1c00], R14 ;  /* 0x001c000e00007388 */ /* 0x000fe40000000400 */
[----:B------:R-:W-:Y:S01]  /*19f90*/  STS.U16 [R0+0x1d00], R15 ;  /* 0x001d000f00007388 */ /* 0x000fe20000000400 */
[----:B------:R-:W-:Y:S01]  /*19fa0*/  STS.U16 [R0+0x2c00], R16 ;  /* 0x002c001000007388 */ /* 0x000fe20000000400 */
[----:B----4-:R-:W-:Y:S02]  /*19fb0*/  STS.U16 [R0+0x2d00], R17 ;  /* 0x002d001100007388 */ /* 0x010fe40000000400 */
[----:B------:R-:W-:Y:S01]  /*19fc0*/  STS.U16 [R0+0x3c00], R18 ;  /* 0x003c001200007388 */ /* 0x000fe20000000400 */
[----:B0-----:R-:W4:Y:S01]  /*19fd0*/  LDL.LU R27, [R1+0x61c] ;  /* 0x00061c00011b7983 */ /* 0x001f220000300800 */
[----:B-1----:R-:W4:Y:S02]  /*19fe0*/  LDL.LU R29, [R1+0x618] ;  /* 0x00061800011d7983 */ /* 0x002f240000300800 */
[----:B------:R-:W4:Y:S02]  /*19ff0*/  LDL.LU R5, [R1+0x5f4] ;  /* 0x0005f40001057983 */ /* 0x000f240000300800 */
[----:B------:R-:W4:Y:S01]  /*1a000*/  LDL.LU R6, [R1+0x5f0] ;  /* 0x0005f00001067983 */ /* 0x000f220000300800 */
[----:B------:R-:W-:Y:S04]  /*1a010*/  STS.U16 [R0+0x3d00], R19 ;  /* 0x003d001300007388 */ /* 0x000fe80000000400 */
[----:B------:R-:W4:Y:S01]  /*1a020*/  LDL.LU R7, [R1+0x5cc] ;  /* 0x0005cc0001077983 */ /* 0x000f220000300800 */
[----:B------:R-:W-:Y:S02]  /*1a030*/  STS.U16 [R0+0x4c00], R20 ;  /* 0x004c001400007388 */ /* 0x000fe40000000400 */
[----:B------:R-:W4:Y:S02]  /*1a040*/  LDL.LU R8, [R1+0x5c8] ;  /* 0x0005c80001087983 */ /* 0x000f240000300800 */
[----:B------:R-:W-:Y:S01]  /*1a050*/  STS.U16 [R0+0x4d00], R21 ;  /* 0x004d001500007388 */ /* 0x000fe20000000400 */
[----:B------:R-:W4:Y:S04]  /*1a060*/  LDL.LU R9, [R1+0x4d8] ;  /* 0x0004d80001097983 */ /* 0x000f280000300800 */
[----:B------:R-:W-:Y:S01]  /*1a070*/  STS.U16 [R0+0x5c00], R22 ;  /* 0x005c001600007388 */ /* 0x000fe20000000400 */
[----:B------:R-:W4:Y:S02]  /*1a080*/  LDL.LU R10, [R1+0x4d0] ;  /* 0x0004d000010a7983 */ /* 0x000f240000300800 */
[----:B------:R-:W-:Y:S02]  /*1a090*/  STS.U16 [R0+0x5d00], R23 ;  /* 0x005d001700007388 */ /* 0x000fe40000000400 */
[----:B------:R-:W4:Y:S01]  /*1a0a0*/  LDL.LU R11, [R1+0x424] ;  /* 0x00042400010b7983 */ /* 0x000f220000300800 */
[----:B------:R-:W-:Y:S04]  /*1a0b0*/  STS.U16 [R0+0x6c00], R28 ;  /* 0x006c001c00007388 */ /* 0x000fe80000000400 */
[----:B------:R-:W4:Y:S01]  /*1a0c0*/  LDL.LU R12, [R1+0x3ec] ;  /* 0x0003ec00010c7983 */ /* 0x000f220000300800 */
[----:B--2---:R0:W-:Y:S02]  /*1a0d0*/  STS.U16 [R0+0x6d00], R26 ;  /* 0x006d001a00007388 */ /* 0x0041e40000000400 */
[----:B------:R-:W2:Y:S02]  /*1a0e0*/  LDL.LU R13, [R1+0x3e8] ;  /* 0x0003e800010d7983 */ /* 0x000ea40000300800 */
[----:B------:R-:W-:Y:S01]  /*1a0f0*/  IMAD.SHL.U32 R4, R25, 0x2, RZ ;  /* 0x0000000219047824 */ /* 0x000fe200078e00ff */
[----:B0-----:R-:W2:Y:S01]  /*1a100*/  LDL.LU R26, [R1+0x3bc] ;  /* 0x0003bc00011a7983 */ /* 0x001ea20000300800 */
[----:B------:R-:W2:Y:S03]  /*1a110*/  LDL.LU R25, [R1+0x3b8] ;  /* 0x0003b80001197983 */ /* 0x000ea60000300800 */
[----:B---3--:R-:W-:Y:S01]  /*1a120*/  STS.U16 [R0+0x7c00], R24 ;  /* 0x007c001800007388 */ /* 0x008fe20000000400 */
[----:B------:R0:W-:Y:S03]  /*1a130*/  STS.U16 [R0+0x7d00], R2 ;  /* 0x007d000200007388 */ /* 0x0001e60000000400 */
[----:B0-----:R-:W3:Y:S01]  /*1a140*/  LDL.LU R2, [R1+0x3ad4] ;  /* 0x003ad40001027983 */ /* 0x001ee20000300800 */
[----:B------:R-:W-:Y:S01]  /*1a150*/  LOP3.LUT R4, R4, 0x70, RZ, 0x3c, !PT ;  /* 0x0000007004047812 */ /* 0x000fe200078e3cff */
[----:B------:R-:W2:Y:S02]  /*1a160*/  LDL.LU R24, [R1+0x38c] ;  /* 0x00038c0001187983 */ /* 0x000ea40000300800 */
[----:B------:R-:W2:Y:S01]  /*1a170*/  LDL.LU R0, [R1+0x388] ;  /* 0x0003880001007983 */ /* 0x000ea20000300800 */
[----:B------:R-:W2:Y:S01]  /*1a180*/  LDL.LU R14, [R1+0xcc] ;  /* 0x0000cc00010e7983 */ /* 0x000ea20000300800 */
[----:B------:R-:W2:Y:S02]  /*1a190*/  LDL.LU R15, [R1+0xc8] ;  /* 0x0000c800010f7983 */ /* 0x000ea40000300800 */
        /* <DEDUP_REMOVED lines=8> */
[----:B------:R-:W2:Y:S01]  /*1a220*/  LDL.LU R28, [R1+0xa4] ;  /* 0x0000a400011c7983 */ /* 0x000ea20000300800 */
[----:B----4-:R0:W-:Y:S01]  /*1a230*/  STS.U16 [R4+0xe00], R27 ;  /* 0x000e001b04007388 */ /* 0x0101e20000000400 */
[----:B------:R1:W-:Y:S02]  /*1a240*/  STS.U16 [R4+0xf00], R29 ;  /* 0x000f001d04007388 */ /* 0x0003e40000000400 */
[----:B------:R-:W-:Y:S02]  /*1a250*/  STS.U16 [R4+0x1e00], R5 ;  /* 0x001e000504007388 */ /* 0x000fe40000000400 */
[----:B------:R-:W-:Y:S01]  /*1a260*/  STS.U16 [R4+0x1f00], R6 ;  /* 0x001f000604007388 */ /* 0x000fe20000000400 */
[----:B------:R-:W-:Y:S01]  /*1a270*/  STS.U16 [R4+0x2e00], R7 ;  /* 0x002e000704007388 */ /* 0x000fe20000000400 */
[----:B------:R-:W-:Y:S03]  /*1a280*/  STS.U16 [R4+0x2f00], R8 ;  /* 0x002f000804007388 */ /* 0x000fe60000000400 */
[----:B------:R-:W-:Y:S01]  /*1a290*/  STS.U16 [R4+0x3e00], R9 ;  /* 0x003e000904007388 */ /* 0x000fe20000000400 */
[----:B------:R-:W-:Y:S03]  /*1a2a0*/  STS.U16 [R4+0x3f00], R10 ;  /* 0x003f000a04007388 */ /* 0x000fe60000000400 */
[----:B0-----:R-:W4:Y:S04]  /*1a2b0*/  LDL.LU R27, [R1+0xa0] ;  /* 0x0000a000011b7983 */ /* 0x001f280000300800 */
[----:B------:R-:W-:Y:S01]  /*1a2c0*/  STS.U16 [R4+0x4e00], R11 ;  /* 0x004e000b04007388 */ /* 0x000fe20000000400 */
[----:B-1----:R-:W4:Y:S03]  /*1a2d0*/  LDL.LU R29, [R1+0x9c] ;  /* 0x00009c00011d7983 */ /* 0x002f260000300800 */
[----:B---3--:R0:W-:Y:S04]  /*1a2e0*/  STS.U16 [R4+0x4f00], R2 ;  /* 0x004f000204007388 */ /* 0x0081e80000000400 */
[----:B0-----:R-:W3:Y:S01]  /*1a2f0*/  LDL.LU R2, [R1+0x3ad0] ;  /* 0x003ad00001027983 */ /* 0x001ee20000300800 */
[----:B------:R-:W-:Y:S02]  /*1a300*/  STS.U16 [R4+0x5e00], R12 ;  /* 0x005e000c04007388 */ /* 0x000fe40000000400 */
[----:B--2---:R-:W-:Y:S02]  /*1a310*/  STS.U16 [R4+0x5f00], R13 ;  /* 0x005f000d04007388 */ /* 0x004fe40000000400 */
[----:B------:R0:W-:Y:S01]  /*1a320*/  STS.U16 [R4+0x6e00], R26 ;  /* 0x006e001a04007388 */ /* 0x0001e20000000400 */
[----:B------:R1:W-:Y:S01]  /*1a330*/  STS.U16 [R4+0x6f00], R25 ;  /* 0x006f001904007388 */ /* 0x0003e20000000400 */
[----:B------:R2:W-:Y:S02]  /*1a340*/  STS.U16 [R4+0x7e00], R24 ;  /* 0x007e001804007388 */ /* 0x0005e40000000400 */
[----:B------:R2:W-:Y:S01]  /*1a350*/  STS.U16 [R4+0x7f00], R0 ;  /* 0x007f000004007388 */ /* 0x0005e20000000400 */
[----:B0-----:R-:W4:Y:S01]  /*1a360*/  LDL.LU R26, [R1+0x98] ;  /* 0x00009800011a7983 */ /* 0x001f220000300800 */
[----:B-1----:R-:W4:Y:S02]  /*1a370*/  LDL.LU R25, [R1+0x94] ;  /* 0x0000940001197983 */ /* 0x002f240000300800 */
[----:B--2---:R-:W4:Y:S02]  /*1a380*/  LDL.LU R24, [R1+0x90] ;  /* 0x0000900001187983 */ /* 0x004f240000300800 */
[----:B------:R-:W4:Y:S01]  /*1a390*/  LDL.LU R0, [R1+0x8c] ;  /* 0x00008c0001007983 */ /* 0x000f220000300800 */
[----:B------:R-:W4:Y:S01]  /*1a3a0*/  LDL.LU R6, [R1+0x88] ;  /* 0x0000880001067983 */ /* 0x000f220000300800 */
[----:B------:R-:W4:Y:S02]  /*1a3b0*/  LDL.LU R7, [R1+0x84] ;  /* 0x0000840001077983 */ /* 0x000f240000300800 */
[----:B------:R-:W4:Y:S02]  /*1a3c0*/  LDL.LU R8, [R1+0x80] ;  /* 0x0000800001087983 */ /* 0x000f240000300800 */
[----:B------:R-:W4:Y:S01]  /*1a3d0*/  LDL.LU R9, [R1+0x7c] ;  /* 0x00007c0001097983 */ /* 0x000f220000300800 */
[----:B------:R-:W4:Y:S01]  /*1a3e0*/  LDL.LU R10, [R1+0x78] ;  /* 0x00007800010a7983 */ /* 0x000f220000300800 */
[----:B------:R-:W4:Y:S02]  /*1a3f0*/  LDL.LU R11, [R1+0x74] ;  /* 0x00007400010b7983 */ /* 0x000f240000300800 */
[----:B------:R-:W4:Y:S02]  /*1a400*/  LDL.LU R12, [R1+0x70] ;  /* 0x00007000010c7983 */ /* 0x000f240000300800 */
[----:B------:R-:W4:Y:S01]  /*1a410*/  LDL.LU R13, [R1+0x6c] ;  /* 0x00006c00010d7983 */ /* 0x000f220000300800 */
[----:B---3--:R0:W-:Y:S04]  /*1a420*/  STS.U16 [R2+0x8000], R14 ;  /* 0x0080000e02007388 */ /* 0x0081e80000000400 */
[----:B------:R1:W-:Y:S04]  /*1a430*/  STS.U16 [R2+0x8400], R15 ;  /* 0x0084000f02007388 */ /* 0x0003e80000000400 */
[----:B------:R3:W-:Y:S04]  /*1a440*/  STS.U16 [R2+0x8800], R16 ;  /* 0x0088001002007388 */ /* 0x0007e80000000400 */
[----:B----4-:R4:W-:Y:S04]  /*1a450*/  STS.U16 [R2+0xb000], R29 ;  /* 0x00b0001d02007388 */ /* 0x0109e80000000400 */
[----:B0-----:R-:W2:Y:S01]  /*1a460*/  LDL.LU R14, [R1+0x68] ;  /* 0x00006800010e7983 */ /* 0x001ea20000300800 */
[----:B-1----:R-:W2:Y:S02]  /*1a470*/  LDL.LU R15, [R1+0x64] ;  /* 0x00006400010f7983 */ /* 0x002ea40000300800 */
[----:B---3--:R-:W3:Y:S01]  /*1a480*/  LDL.LU R16, [R1+0x60] ;  /* 0x0000600001107983 */ /* 0x008ee20000300800 */
[----:B----4-:R-:W4:Y:S04]  /*1a490*/  LDL.LU R29, [R1+0x5c] ;  /* 0x00005c00011d7983 */ /* 0x010f280000300800 */
[----:B------:R0:W-:Y:S04]  /*1a4a0*/  STS.U16 [R2+0x8c00], R17 ;  /* 0x008c001102007388 */ /* 0x0001e80000000400 */
[----:B------:R1:W-:Y:S04]  /*1a4b0*/  STS.U16 [R2+0x9000], R18 ;  /* 0x0090001202007388 */ /* 0x0003e80000000400 */
[----:B------:R1:W-:Y:S04]  /*1a4c0*/  STS.U16 [R2+0x9400], R19 ;  /* 0x0094001302007388 */ /* 0x0003e80000000400 */
[----:B------:R1:W-:Y:S04]  /*1a4d0*/  STS.U16 [R2+0x9800], R20 ;  /* 0x0098001402007388 */ /* 0x0003e80000000400 */
[----:B------:R1:W-:Y:S04]  /*1a4e0*/  STS.U16 [R2+0x9c00], R21 ;  /* 0x009c001502007388 */ /* 0x0003e80000000400 */
[----:B------:R1:W-:Y:S04]  /*1a4f0*/  STS.U16 [R2+0xa000], R22 ;  /* 0x00a0001602007388 */ /* 0x0003e80000000400 */
[----:B0-----:R-:W4:Y:S01]  /*1a500*/  LDL.LU R17, [R1+0x54] ;  /* 0x0000540001117983 */ /* 0x001f220000300800 */
[----:B-1----:R-:W4:Y:S02]  /*1a510*/  LDL.LU R18, [R1+0x50] ;  /* 0x0000500001127983 */ /* 0x002f240000300800 */
[----:B------:R-:W4:Y:S02]  /*1a520*/  LDL.LU R19, [R1+0x4c] ;  /* 0x00004c0001137983 */ /* 0x000f240000300800 */
[----:B------:R-:W4:Y:S01]  /*1a530*/  LDL.LU R20, [R1+0x48] ;  /* 0x0000480001147983 */ /* 0x000f220000300800 */
[----:B------:R-:W4:Y:S04]  /*1a540*/  LDL.LU R21, [R1+0x44] ;  /* 0x0000440001157983 */ /* 0x000f280000300800 */
[----:B------:R0:W-:Y:S01]  /*1a550*/  STS.U16 [R2+0xa400], R23 ;  /* 0x00a4001702007388 */ /* 0x0001e20000000400 */
[----:B------:R-:W4:Y:S03]  /*1a560*/  LDL.LU R22, [R1+0x40] ;  /* 0x0000400001167983 */ /* 0x000f260000300800 */
[----:B------:R1:W-:Y:S04]  /*1a570*/  STS.U16 [R2+0xa800], R28 ;  /* 0x00a8001c02007388 */ /* 0x0003e80000000400 */
[----:B------:R1:W-:Y:S04]  /*1a580*/  STS.U16 [R2+0xac00], R27 ;  /* 0x00ac001b02007388 */ /* 0x0003e80000000400 */
[----:B------:R1:W-:Y:S04]  /*1a590*/  STS.U16 [R2+0xb400], R26 ;  /* 0x00b4001a02007388 */ /* 0x0003e80000000400 */
[----:B------:R1:W-:Y:S04]  /*1a5a0*/  STS.U16 [R2+0xb800], R25 ;  /* 0x00b8001902007388 */ /* 0x0003e80000000400 */
[----:B------:R1:W-:Y:S04]  /*1a5b0*/  STS.U16 [R2+0xbc00], R24 ;  /* 0x00bc001802007388 */ /* 0x0003e80000000400 */
[----:B0-----:R-:W4:Y:S01]  /*1a5c0*/  LDL.LU R23, [R1+0x3c] ;  /* 0x00003c0001177983 */ /* 0x001f220000300800 */
[----:B-1----:R-:W4:Y:S02]  /*1a5d0*/  LDL.LU R28, [R1+0x38] ;  /* 0x00003800011c7983 */ /* 0x002f240000300800 */
[----:B------:R-:W4:Y:S01]  /*1a5e0*/  LDL.LU R27, [R1+0x34] ;  /* 0x00003400011b7983 */ /* 0x000f220000300800 */
[----:B------:R-:W4:Y:S01]  /*1a5f0*/  LDL.LU R26, [R1+0x30] ;  /* 0x00003000011a7983 */ /* 0x000f220000300800 */
[----:B------:R-:W4:Y:S03]  /*1a600*/  LDL.LU R25, [R1+0x2c] ;  /* 0x00002c0001197983 */ /* 0x000f260000300800 */
[----:B------:R0:W-:Y:S01]  /*1a610*/  STS.U16 [R2+0xc000], R0 ;  /* 0x00c0000002007388 */ /* 0x0001e20000000400 */
[----:B------:R-:W4:Y:S03]  /*1a620*/  LDL.LU R24, [R1+0x28] ;  /* 0x0000280001187983 */ /* 0x000f260000300800 */
[----:B------:R1:W-:Y:S04]  /*1a630*/  STS.U16 [R2+0xc400], R6 ;  /* 0x00c4000602007388 */ /* 0x0003e80000000400 */
[----:B------:R1:W-:Y:S04]  /*1a640*/  STS.U16 [R2+0xc800], R7 ;  /* 0x00c8000702007388 */ /* 0x0003e80000000400 */
[----:B------:R1:W-:Y:S04]  /*1a650*/  STS.U16 [R2+0xcc00], R8 ;  /* 0x00cc000802007388 */ /* 0x0003e80000000400 */
[----:B------:R1:W-:Y:S04]  /*1a660*/  STS.U16 [R2+0xd000], R9 ;  /* 0x00d0000902007388 */ /* 0x0003e80000000400 */
[----:B0-----:R-:W4:Y:S01]  /*1a670*/  LDL.LU R0, [R1+0x24] ;  /* 0x0000240001007983 */ /* 0x001f220000300800 */
[----:B------:R-:W4:Y:S02]  /*1a680*/  LDL.LU R4, [R1+0x1c] ;  /* 0x00001c0001047983 */ /* 0x000f240000300800 */
[----:B------:R-:W4:Y:S02]  /*1a690*/  LDL.LU R5, [R1+0x18] ;  /* 0x0000180001057983 */ /* 0x000f240000300800 */
[----:B-1----:R-:W4:Y:S01]  /*1a6a0*/  LDL.LU R6, [R1+0x3acc] ;  /* 0x003acc0001067983 */ /* 0x002f220000300800 */
[----:B------:R-:W4:Y:S01]  /*1a6b0*/  LDL.LU R7, [R1+0x3ac8] ;  /* 0x003ac80001077983 */ /* 0x000f220000300800 */
[----:B------:R-:W4:Y:S02]  /*1a6c0*/  LDL.LU R8, [R1+0x3ac4] ;  /* 0x003ac40001087983 */ /* 0x000f240000300800 */
[----:B------:R-:W4:Y:S01]  /*1a6d0*/  LDL.LU R9, [R1+0x3ac0] ;  /* 0x003ac00001097983 */ /* 0x000f220000300800 */
        /* <DEDUP_REMOVED lines=8> */
[----:B--2---:R0:W-:Y:S04]  /*1a760*/  STS.U16 [R2+0xe400], R14 ;  /* 0x00e4000e02007388 */ /* 0x0041e80000000400 */
[----:B------:R1:W-:Y:S04]  /*1a770*/  STS.U16 [R2+0xe800], R15 ;  /* 0x00e8000f02007388 */ /* 0x0003e80000000400 */
[----:B---3--:R2:W-:Y:S04]  /*1a780*/  STS.U16 [R2+0xec00], R16 ;  /* 0x00ec001002007388 */ /* 0x0085e80000000400 */
[----:B----4-:R3:W-:Y:S04]  /*1a790*/  STS.U16 [R2+0xf000], R29 ;  /* 0x00f0001d02007388 */ /* 0x0107e80000000400 */
[----:B0-----:R-:W4:Y:S01]  /*1a7a0*/  LDL.LU R14, [R1+0x3aac] ;  /* 0x003aac00010e7983 */ /* 0x001f220000300800 */
[----:B-1----:R-:W4:Y:S02]  /*1a7b0*/  LDL.LU R15, [R1+0x3aa8] ;  /* 0x003aa800010f7983 */ /* 0x002f240000300800 */
[----:B--2---:R-:W2:Y:S01]  /*1a7c0*/  LDL.LU R16, [R1+0x3aa4] ;  /* 0x003aa40001107983 */ /* 0x004ea20000300800 */
[----:B---3--:R-:W3:Y:S04]  /*1a7d0*/  LDL.LU R29, [R1+0x3aa0] ;  /* 0x003aa000011d7983 */ /* 0x008ee80000300800 */
[----:B------:R0:W-:Y:S04]  /*1a7e0*/  STS.U16 [R2+0xf800], R17 ;  /* 0x00f8001102007388 */ /* 0x0001e80000000400 */
[----:B------:R1:W-:Y:S04]  /*1a7f0*/  STS.U16 [R2+0xfc00], R18 ;  /* 0x00fc001202007388 */ /* 0x0003e80000000400 */
[----:B0-----:R-:W2:Y:S01]  /*1a800*/  LDL.LU R17, [R1+0x3a9c] ;  /* 0x003a9c0001117983 */ /* 0x001ea20000300800 */
[----:B-1----:R-:W2:Y:S02]  /*1a810*/  LDL.LU R18, [R1+0x3a98] ;  /* 0x003a980001127983 */ /* 0x002ea40000300800 */
[----:B------:R-:W-:Y:S01]  /*1a820*/  STL [R1+0x1520], R2 ;  /* 0x0015200201007387 */ /* 0x000fe20000100800 */
[----:B---3--:R0:W-:Y:S02]  /*1a830*/  STS.U16 [R2+0xf400], R29 ;  /* 0x00f4001d02007388 */ /* 0x0081e40000000400 */
[----:B0-----:R-:W-:-:S02]  /*1a840*/  LOP3.LUT R29, R2, 0x20, RZ, 0x3c, !PT ;  /* 0x00000020021d7812 */ /* 0x001fc400078e3cff */
[----:B------:R-:W3:Y:S04]  /*1a850*/  LDL.LU R2, [R1+0x20] ;  /* 0x0000200001027983 */ /* 0x000ee80000300800 */
[----:B------:R0:W-:Y:S01]  /*1a860*/  STS.U16 [R29+0x8100], R19 ;  /* 0x008100131d007388 */ /* 0x0001e20000000400 */
[----:B------:R1:W-:Y:S02]  /*1a870*/  STS.U16 [R29+0x8500], R20 ;  /* 0x008500141d007388 */ /* 0x0003e40000000400 */
[----:B------:R2:W-:Y:S02]  /*1a880*/  STS.U16 [R29+0x8900], R21 ;  /* 0x008900151d007388 */ /* 0x0005e40000000400 */
[----:B------:R4:W-:Y:S01]  /*1a890*/  STS.U16 [R29+0x8d00], R22 ;  /* 0x008d00161d007388 */ /* 0x0009e20000000400 */
[----:B------:R4:W-:Y:S01]  /*1a8a0*/  STS.U16 [R29+0x9100], R23 ;  /* 0x009100171d007388 */ /* 0x0009e20000000400 */
[----:B------:R4:W-:Y:S03]  /*1a8b0*/  STS.U16 [R29+0x9500], R28 ;  /* 0x0095001c1d007388 */ /* 0x0009e60000000400 */
[----:B0-----:R-:W3:Y:S01]  /*1a8c0*/  LDL.LU R19, [R1+0x3a94] ;  /* 0x003a940001137983 */ /* 0x001ee20000300800 */
[----:B-1----:R-:W3:Y:S02]  /*1a8d0*/  LDL.LU R20, [R1+0x3a90] ;  /* 0x003a900001147983 */ /* 0x002ee40000300800 */
[----:B--2---:R-:W2:Y:S02]  /*1a8e0*/  LDL.LU R21, [R1+0x3a8c] ;  /* 0x003a8c0001157983 */ /* 0x004ea40000300800 */
[----:B----4-:R-:W4:Y:S01]  /*1a8f0*/  LDL.LU R22, [R1+0x3a88] ;  /* 0x003a880001167983 */ /* 0x010f220000300800 */
[----:B------:R-:W2:Y:S01]  /*1a900*/  LDL.LU R23, [R1+0x3a84] ;  /* 0x003a840001177983 */ /* 0x000ea20000300800 */
[----:B------:R-:W2:Y:S03]  /*1a910*/  LDL.LU R28, [R1+0x3a80] ;  /* 0x003a8000011c7983 */ /* 0x000ea60000300800 */
[----:B------:R0:W-:Y:S01]  /*1a920*/  STS.U16 [R29+0x9900], R27 ;  /* 0x0099001b1d007388 */ /* 0x0001e20000000400 */
[----:B------:R1:W-:Y:S02]  /*1a930*/  STS.U16 [R29+0x9d00], R26 ;  /* 0x009d001a1d007388 */ /* 0x0003e40000000400 */
[----:B------:R1:W-:Y:S02]  /*1a940*/  STS.U16 [R29+0xa100], R25 ;  /* 0x00a100191d007388 */ /* 0x0003e40000000400 */
[----:B------:R1:W-:Y:S01]  /*1a950*/  STS.U16 [R29+0xa500], R24 ;  /* 0x00a500181d007388 */ /* 0x0003e20000000400 */
[----:B------:R1:W-:Y:S04]  /*1a960*/  STS.U16 [R29+0xa900], R0 ;  /* 0x00a900001d007388 */ /* 0x0003e80000000400 */
[----:B0-----:R-:W2:Y:S01]  /*1a970*/  LDL.LU R27, [R1+0x3a7c] ;  /* 0x003a7c00011b7983 */ /* 0x001ea20000300800 */
[----:B-1----:R-:W2:Y:S03]  /*1a980*/  LDL.LU R26, [R1+0x3a78] ;  /* 0x003a7800011a7983 */ /* 0x002ea60000300800 */
[----:B------:R-:W2:Y:S01]  /*1a990*/  LDL.LU R25, [R1+0x3a74] ;  /* 0x003a740001197983 */ /* 0x000ea20000300800 */
[----:B------:R-:W2:Y:S03]  /*1a9a0*/  LDL.LU R24, [R1+0x3a70] ;  /* 0x003a700001187983 */ /* 0x000ea60000300800 */
[----:B------:R-:W2:Y:S04]  /*1a9b0*/  LDL.LU R0, [R1+0x3a6c] ;  /* 0x003a6c0001007983 */ /* 0x000ea80000300800 */
[----:B---3--:R-:W-:Y:S01]  /*1a9c0*/  STS.U16 [R29+0xad00], R2 ;  /* 0x00ad00021d007388 */ /* 0x008fe20000000400 */
[----:B------:R-:W-:Y:S02]  /*1a9d0*/  STS.U16 [R29+0xb100], R4 ;  /* 0x00b100041d007388 */ /* 0x000fe40000000400 */
[----:B------:R-:W-:Y:S01]  /*1a9e0*/  STS.U16 [R29+0xb500], R5 ;  /* 0x00b500051d007388 */ /* 0x000fe20000000400 */
[----:B--2---:R0:W-:Y:S01]  /*1a9f0*/  STS.U16 [R29+0xb900], R0 ;  /* 0x00b900001d007388 */ /* 0x0041e20000000400 */
[----:B------:R1:W-:Y:S02]  /*1aa00*/  STS.U16 [R29+0xbd00], R24 ;  /* 0x00bd00181d007388 */ /* 0x0003e40000000400 */
[----:B------:R2:W-:Y:S02]  /*1aa10*/  STS.U16 [R29+0xc100], R25 ;  /* 0x00c100191d007388 */ /* 0x0005e40000000400 */
[----:B------:R3:W-:Y:S01]  /*1aa20*/  STS.U16 [R29+0xc500], R26 ;  /* 0x00c5001a1d007388 */ /* 0x0007e20000000400 */
[----:B0-----:R-:W4:Y:S01]  /*1aa30*/  LDL.LU R0, [R1+0x3a68] ;  /* 0x003a680001007983 */ /* 0x001f220000300800 */
[----:B-1----:R-:W4:Y:S02]  /*1aa40*/  LDL.LU R24, [R1+0x3a64] ;  /* 0x003a640001187983 */ /* 0x002f240000300800 */
[----:B--2---:R-:W2:Y:S02]  /*1aa50*/  LDL.LU R25, [R1+0x3a60] ;  /* 0x003a600001197983 */ /* 0x004ea40000300800 */
[----:B---3--:R-:W3:Y:S01]  /*1aa60*/  LDL.LU R26, [R1+0x3a5c] ;  /* 0x003a5c00011a7983 */ /* 0x008ee20000300800 */
[----:B------:R0:W-:Y:S04]  /*1aa70*/  STS.U16 [R29+0xc900], R27 ;  /* 0x00c9001b1d007388 */ /* 0x0001e80000000400 */
[----:B0-----:R-:W2:Y:S01]  /*1aa80*/  LDL.LU R27, [R1+0x3a58] ;  /* 0x003a5800011b7983 */ /* 0x001ea20000300800 */
[----:B------:R-:W2:Y:S02]  /*1aa90*/  LDL R5, [R1+0x1100] ;  /* 0x0011000001057983 */ /* 0x000ea40000100800 */
[----:B------:R-:W2:Y:S02]  /*1aaa0*/  LDL R4, [R1+0x14dc] ;  /* 0x0014dc0001047983 */ /* 0x000ea40000100800 */
[----:B------:R0:W-:Y:S02]  /*1aab0*/  STS.U16 [R29+0xcd00], R28 ;  /* 0x00cd001c1d007388 */ /* 0x0001e40000000400 */
[----:B0-----:R-:W4:Y:S01]  /*1aac0*/  LDL R28, [R1+0x14f0] ;  /* 0x0014f000011c7983 */ /* 0x001f220000100800 */
[----:B---3--:R-:W-:-:S06]  /*1aad0*/  PRMT R26, RZ, 0x7610, R26 ;  /* 0x00007610ff1a7816 */ /* 0x008fcc000000001a */
[----:B--2---:R-:W2:Y:S04]  /*1aae0*/  @!P0 LDG.E.U16 R26, [R4.64] ;  /* 0x00000006041a8981 */ /* 0x004ea8000c1e1500 */
[----:B------:R-:W-:Y:S01]  /*1aaf0*/  STS.U16 [R29+0xd100], R23 ;  /* 0x00d100171d007388 */ /* 0x000fe20000000400 */
[----:B----4-:R-:W-:Y:S03]  /*1ab00*/  STS.U16 [R29+0xd500], R22 ;  /* 0x00d500161d007388 */ /* 0x010fe60000000400 */
[----:B------:R-:W-:Y:S01]  /*1ab10*/  STS.U16 [R29+0xd900], R21 ;  /* 0x00d900151d007388 */ /* 0x000fe20000000400 */
[----:B------:R-:W-:Y:S03]  /*1ab20*/  STS.U16 [R29+0xdd00], R20 ;  /* 0x00dd00141d007388 */ /* 0x000fe60000000400 */
[----:B------:R-:W-:Y:S01]  /*1ab30*/  STS.U16 [R29+0xe100], R19 ;  /* 0x00e100131d007388 */ /* 0x000fe20000000400 */
[----:B------:R-:W-:Y:S02]  /*1ab40*/  STS.U16 [R29+0xe500], R18 ;  /* 0x00e500121d007388 */ /* 0x000fe40000000400 */
[----:B------:R-:W-:Y:S02]  /*1ab50*/  STS.U16 [R29+0xe900], R17 ;  /* 0x00e900111d007388 */ /* 0x000fe40000000400 */
[----:B------:R-:W-:Y:S01]  /*1ab60*/  STS.U16 [R29+0xed00], R16 ;  /* 0x00ed00101d007388 */ /* 0x000fe20000000400 */
[----:B------:R-:W-:Y:S01]  /*1ab70*/  STS.U16 [R29+0xf100], R15 ;  /* 0x00f1000f1d007388 */ /* 0x000fe20000000400 */
[----:B------:R-:W-:Y:S02]  /*1ab80*/  STS.U16 [R29+0xf500], R14 ;  /* 0x00f5000e1d007388 */ /* 0x000fe40000000400 */
[----:B------:R-:W-:Y:S02]  /*1ab90*/  STS.U16 [R29+0xf900], R13 ;  /* 0x00f9000d1d007388 */ /* 0x000fe40000000400 */
[----:B------:R0:W-:Y:S01]  /*1aba0*/  STS.U16 [R29+0xfd00], R12 ;  /* 0x00fd000c1d007388 */ /* 0x0001e20000000400 */
[----:B------:R-:W-:Y:S01]  /*1abb0*/  STS.U16 [R28+0x8200], R11 ;  /* 0x0082000b1c007388 */ /* 0x000fe20000000400 */
[----:B------:R-:W-:Y:S02]  /*1abc0*/  STS.U16 [R28+0x8600], R10 ;  /* 0x0086000a1c007388 */ /* 0x000fe40000000400 */
[----:B------:R-:W-:Y:S02]  /*1abd0*/  STS.U16 [R28+0x8a00], R9 ;  /* 0x008a00091c007388 */ /* 0x000fe40000000400 */
[----:B------:R-:W-:Y:S01]  /*1abe0*/  STS.U16 [R28+0x8e00], R8 ;  /* 0x008e00081c007388 */ /* 0x000fe20000000400 */
[----:B------:R-:W-:Y:S04]  /*1abf0*/  STL [R1+0x39e4], R23 ;  /* 0x0039e41701007387 */ /* 0x000fe80000100800 */
[----:B------:R-:W-:Y:S01]  /*1ac00*/  STS.U16 [R28+0x9200], R7 ;  /* 0x009200071c007388 */ /* 0x000fe20000000400 */
[----:B------:R-:W3:Y:S02]  /*1ac10*/  LDL.LU R2, [R1+0x1114] ;  /* 0x0011140001027983 */ /* 0x000ee40000300800 */
[----:B------:R-:W-:Y:S02]  /*1ac20*/  STS.U16 [R28+0x9600], R6 ;  /* 0x009600061c007388 */ /* 0x000fe40000000400 */
[----:B------:R1:W-:Y:S01]  /*1ac30*/  STS.U16 [R28+0x9a00], R3 ;  /* 0x009a00031c007388 */ /* 0x0003e20000000400 */
[----:B0-----:R-:W4:Y:S04]  /*1ac40*/  LDL.LU R29, [R1+0x110c] ;  /* 0x00110c00011d7983 */ /* 0x001f280000300800 */
[----:B-1----:R-:W3:Y:S04]  /*1ac50*/  LDL.LU R28, [R1+0x3a54] ;  /* 0x003a5400011c7983 */ /* 0x002ee80000300800 */
[----:B--2---:R0:W-:Y:S04]  /*1ac60*/  STL [R1+0x94], R26 ;  /* 0x0000941a01007387 */ /* 0x0041e80000100800 */
[----:B0-----:R-:W2:Y:S01]  /*1ac70*/  LDL.LU R26, [R1+0x3a50] ;  /* 0x003a5000011a7983 */ /* 0x001ea20000300800 */
[----:B------:R-:W2:Y:S02]  /*1ac80*/  LDL R4, [R1+0x10f0] ;  /* 0x0010f00001047983 */ /* 0x000ea40000100800 */
[----:B------:R-:W2:Y:S01]  /*1ac90*/  LDL R5, [R1+0x14cc] ;  /* 0x0014cc0001057983 */ /* 0x000ea20000100800 */
[----:B------:R-:W-:-:S02]  /*1aca0*/  PRMT R27, RZ, 0x7610, R27 ;  /* 0x00007610ff1b7816 */ /* 0x000fc4000000001b */
[----:B--2---:R-:W-:-:S04]  /*1acb0*/  @!P0 LOP3.LUT R5, R5, R4, RZ, 0x3c, !PT ;  /* 0x0000000405058212 */ /* 0x004fc800078e3cff */
[----:B------:R-:W-:-:S04]  /*1acc0*/  @!P0 LOP3.LUT R4, R5, R4, RZ, 0x3c, !PT ;  /* 0x0000000405048212 */ /* 0x000fc800078e3cff */
[----:B------:R-:W-:-:S05]  /*1acd0*/  @!P0 LOP3.LUT R5, R5, R4, RZ, 0x3c, !PT ;  /* 0x0000000405058212 */ /* 0x000fca00078e3cff */
[----:B------:R-:W2:Y:S04]  /*1ace0*/  @!P0 LDG.E.U16 R27, [R4.64] ;  /* 0x00000006041b8981 */ /* 0x000ea8000c1e1500 */
[----:B--2---:R0:W-:Y:S04]  /*1acf0*/  STL [R1+0x90], R27 ;  /* 0x0000901b01007387 */ /* 0x0041e80000100800 */
[----:B0-----:R-:W2:Y:S01]  /*1ad00*/  LDL.LU R27, [R1+0x3a4c] ;  /* 0x003a4c00011b7983 */ /* 0x001ea20000300800 */
[----:B------:R-:W2:Y:S02]  /*1ad10*/  LDL R4, [R1+0x14ac] ;  /* 0x0014ac0001047983 */ /* 0x000ea40000100800 */
[----:B------:R-:W2:Y:S01]  /*1ad20*/  LDL R5, [R1+0x14b0] ;  /* 0x0014b00001057983 */ /* 0x000ea20000100800 */
[----:B---3--:R-:W-:-:S02]  /*1ad30*/  PRMT R28, RZ, 0x7610, R28 ;  /* 0x00007610ff1c7816 */ /* 0x008fc4000000001c */
[----:B--2---:R-:W-:-:S04]  /*1ad40*/  @!P0 LOP3.LUT R5, R5, R4, RZ, 0x3c, !PT ;  /* 0x0000000405058212 */ /* 0x004fc800078e3cff */
[----:B------:R-:W-:-:S04]  /*1ad50*/  @!P0 LOP3.LUT R4, R5, R4, RZ, 0x3c, !PT ;  /* 0x0000000405048212 */ /* 0x000fc800078e3cff */
[----:B------:R-:W-:-:S05]  /*1ad60*/  @!P0 LOP3.LUT R5, R5, R4, RZ, 0x3c, !PT ;  /* 0x0000000405058212 */ /* 0x000fca00078e3cff */
[----:B------:R-:W2:Y:S04]  /*1ad70*/  @!P0 LDG.E.U16 R28, [R4.64] ;  /* 0x00000006041c8981 */ /* 0x000ea8000c1e1500 */
[----:B--2---:R0:W-:Y:S04]  /*1ad80*/  STL [R1+0x8c], R28 ;  /* 0x00008c1c01007387 */ /* 0x0041e80000100800 */
[----:B0-----:R-:W2:Y:S01]  /*1ad90*/  LDL.LU R28, [R1+0x3a48] ;  /* 0x003a4800011c7983 */ /* 0x001ea20000300800 */
[----:B------:R-:W3:Y:S02]  /*1ada0*/  LDL R4, [R1+0x148c] ;  /* 0x00148c0001047983 */ /* 0x000ee40000100800 */
[----:B------:R-:W3:Y:S01]  /*1adb0*/  LDL R5, [R1+0x1490] ;  /* 0x0014900001057983 */ /* 0x000ee20000100800 */
[----:B------:R-:W-:-:S02]  /*1adc0*/  PRMT R27, RZ, 0x7610, R27 ;  /* 0x00007610ff1b7816 */ /* 0x000fc4000000001b */
[----:B---3--:R-:W-:-:S04]  /*1add0*/  @!P0 LOP3.LUT R5, R5, R4, RZ, 0x3c, !PT ;  /* 0x0000000405058212 */ /* 0x008fc800078e3cff */
[----:B------:R-:W-:-:S04]  /*1ade0*/  @!P0 LOP3.LUT R4, R5, R4, RZ, 0x3c, !PT ;  /* 0x0000000405048212 */ /* 0x000fc800078e3cff */
[----:B------:R-:W-:-:S05]  /*1adf0*/  @!P0 LOP3.LUT R5, R5, R4, RZ, 0x3c, !PT ;  /* 0x0000000405058212 */ /* 0x000fca00078e3cff */
[----:B------:R-:W3:Y:S04]  /*1ae00*/  @!P0 LDG.E.U16 R27, [R4.64] ;  /* 0x00000006041b8981 */ /* 0x000ee8000c1e1500 */
[----:B---3--:R0:W-:Y:S04]  /*1ae10*/  STL [R1+0x88], R27 ;  /* 0x0000881b01007387 */ /* 0x0081e80000100800 */
[----:B0-----:R-:W3:Y:S01]  /*1ae20*/  LDL.LU R27, [R1+0x3a44] ;  /* 0x003a4400011b7983 */ /* 0x001ee20000300800 */
[----:B------:R-:W3:Y:S02]  /*1ae30*/  LDL R4, [R1+0x146c] ;  /* 0x00146c0001047983 */ /* 0x000ee40000100800 */
[----:B------:R-:W3:Y:S01]  /*1ae40*/  LDL R5, [R1+0x1470] ;  /* 0x0014700001057983 */ /* 0x000ee20000100800 */
[----:B--2---:R-:W-:-:S02]  /*1ae50*/  PRMT R28, RZ, 0x7610, R28 ;  /* 0x00007610ff1c7816 */ /* 0x004fc4000000001c */
[----:B---3--:R-:W-:-:S04]  /*1ae60*/  @!P0 LOP3.LUT R5, R5, R4, RZ, 0x3c, !PT ;  /* 0x0000000405058212 */ /* 0x008fc800078e3cff */
        /* <DEDUP_REMOVED lines=200> */
[----:B------:R0:W2:Y:S04]  /*1baf0*/  @!P0 LDG.E.U16 R28, [R4.64] ;  /* 0x00000006041c8981 */ /* 0x0000a8000c1e1500 */
        /* <DEDUP_REMOVED lines=8> */
[----:B---3--:R0:W-:Y:S04]  /*1bb80*/  STL [R1+0x28], R26 ;  /* 0x0000281a01007387 */ /* 0x0081e80000100800 */
[----:B0-----:R-:W2:Y:S01]  /*1bb90*/  LDL.LU R26, [R1+0x39e8] ;  /* 0x0039e800011a7983 */ /* 0x001ea20000300800 */
[----:B------:R-:W3:Y:S02]  /*1bba0*/  LDL R4, [R1+0x12cc] ;  /* 0x0012cc0001047983 */ /* 0x000ee40000100800 */
[----:B------:R-:W3:Y:S01]  /*1bbb0*/  LDL R5, [R1+0x12d0] ;  /* 0x0012d00001057983 */ /* 0x000ee20000100800 */
[----:B------:R-:W-:-:S02]  /*1bbc0*/  PRMT R27, RZ, 0x7610, R27 ;  /* 0x00007610ff1b7816 */ /* 0x000fc4000000001b */
[----:B---3--:R-:W-:-:S04]  /*1bbd0*/  @!P0 LOP3.LUT R5, R5, R4, RZ, 0x3c, !PT ;  /* 0x0000000405058212 */ /* 0x008fc800078e3cff */
[----:B------:R-:W-:-:S04]  /*1bbe0*/  @!P0 LOP3.LUT R4, R5, R4, RZ, 0x3c, !PT ;  /* 0x0000000405048212 */ /* 0x000fc800078e3cff */
[----:B------:R-:W-:-:S05]  /*1bbf0*/  @!P0 LOP3.LUT R5, R5, R4, RZ, 0x3c, !PT ;  /* 0x0000000405058212 */ /* 0x000fca00078e3cff */
[----:B------:R0:W3:Y:S04]  /*1bc00*/  @!P0 LDG.E.U16 R27, [R4.64] ;  /* 0x00000006041b8981 */ /* 0x0000e8000c1e1500 */
[----:B0-----:R-:W2:Y:S04]  /*1bc10*/  LDL R4, [R1+0x12b4] ;  /* 0x0012b40001047983 */ /* 0x001ea80000100800 */
[----:B------:R-:W2:Y:S01]  /*1bc20*/  LDL R5, [R1+0x12b8] ;  /* 0x0012b80001057983 */ /* 0x000ea20000100800 */
[----:B------:R-:W-:Y:S02]  /*1bc30*/  PRMT R28, RZ, 0x7610, R28 ;  /* 0x00007610ff1c7816 */ /* 0x000fe4000000001c */
[----:B--2---:R-:W-:-:S04]  /*1bc40*/  @!P0 LOP3.LUT R5, R5, R4, RZ, 0x3c, !PT ;  /* 0x0000000405058212 */ /* 0x004fc800078e3cff */
[----:B------:R-:W-:-:S04]  /*1bc50*/  @!P0 LOP3.LUT R4, R5, R4, RZ, 0x3c, !PT ;  /* 0x0000000405048212 */ /* 0x000fc800078e3cff */
[----:B------:R-:W-:Y:S01]  /*1bc60*/  @!P0 LOP3.LUT R5, R5, R4, RZ, 0x3c, !PT ;  /* 0x0000000405058212 */ /* 0x000fe200078e3cff */
[----:B---3--:R0:W-:Y:S04]  /*1bc70*/  STL [R1+0x39b0], R27 ;  /* 0x0039b01b01007387 */ /* 0x0081e80000100800 */
[----:B------:R1:W2:Y:S04]  /*1bc80*/  @!P0 LDG.E.U16 R28, [R4.64] ;  /* 0x00000006041c8981 */ /* 0x0002a8000c1e1500 */
[----:B-1----:R-:W3:Y:S04]  /*1bc90*/  LDL R4, [R1+0x12ac] ;  /* 0x0012ac0001047983 */ /* 0x002ee80000100800 */
[----:B------:R-:W3:Y:S01]  /*1bca0*/  LDL R5, [R1+0x12b0] ;  /* 0x0012b00001057983 */ /* 0x000ee20000100800 */
[----:B------:R-:W-:-:S02]  /*1bcb0*/  PRMT R26, RZ, 0x7610, R26 ;  /* 0x00007610ff1a7816 */ /* 0x000fc4000000001a */
[----:B---3--:R-:W-:-:S04]  /*1bcc0*/  @!P0 LOP3.LUT R5, R5, R4, RZ, 0x3c, !PT ;  /* 0x0000000405058212 */ /* 0x008fc800078e3cff */
[----:B------:R-:W-:-:S04]  /*1bcd0*/  @!P0 LOP3.LUT R4, R5, R4, RZ, 0x3c, !PT ;  /* 0x0000000405048212 */ /* 0x000fc800078e3cff */
[----:B------:R-:W-:Y:S01]  /*1bce0*/  @!P0 LOP3.LUT R5, R5, R4, RZ, 0x3c, !PT ;  /* 0x0000000405058212 */ /* 0x000fe200078e3cff */
[----:B--2---:R1:W-:Y:S04]  /*1bcf0*/  STL [R1+0x39c4], R28 ;  /* 0x0039c41c01007387 */ /* 0x0043e80000100800 */
[----:B------:R2:W3:Y:S01]  /*1bd00*/  @!P0 LDG.E.U16 R26, [R4.64] ;  /* 0x00000006041a8981 */ /* 0x0004e2000c1e1500 */
[----:B0-----:R-:W-:-:S03]  /*1bd10*/  PRMT R27, RZ, 0x7610, R27 ;  /* 0x00007610ff1b7816 */ /* 0x001fc6000000001b */
[----:B-1----:R-:W3:Y:S04]  /*1bd20*/  LDL R28, [R1+0x1270] ;  /* 0x00127000011c7983 */ /* 0x002ee80000100800 */
[----:B--2---:R-:W2:Y:S04]  /*1bd30*/  LDL R4, [R1+0x1294] ;  /* 0x0012940001047983 */ /* 0x004ea80000100800 */
[----:B------:R-:W2:Y:S02]  /*1bd40*/  LDL R5, [R1+0x1298] ;  /* 0x0012980001057983 */ /* 0x000ea40000100800 */
        /* <DEDUP_REMOVED lines=19> */
[----:B------:R-:W-:-:S05]  /*1be80*/  @!P0 LOP3.LUT R5, R5, R4, RZ, 0x3c, !PT ;  /* 0x0000000405058212 */ /* 0x000fca00078e3cff */
[----:B------:R0:W2:Y:S04]  /*1be90*/  @!P0 LDG.E.U16 R26, [R4.64] ;  /* 0x00000006041a8981 */ /* 0x0000a8000c1e1500 */
[----:B---3--:R1:W-:Y:S01]  /*1bea0*/  STL [R1+0x39b8], R25 ;  /* 0x0039b81901007387 */ /* 0x0083e20000100800 */
[----:B------:R-:W-:Y:S01]  /*1beb0*/  PRMT R24, RZ, 0x7610, R24 ;  /* 0x00007610ff187816 */ /* 0x000fe20000000018 */
[----:B0-----:R-:W-:Y:S02]  /*1bec0*/  @!P0 IMAD.MOV.U32 R4, RZ, RZ, R28 ;  /* 0x000000ffff048224 */ /* 0x001fe400078e001c */
[----:B------:R-:W-:-:S05]  /*1bed0*/  @!P0 IMAD.MOV.U32 R5, RZ, RZ, R27 ;  /* 0x000000ffff058224 */ /* 0x000fca00078e001b */
[----:B------:R0:W3:Y:S04]  /*1bee0*/  @!P0 LDG.E.U16 R24, [R4.64] ;  /* 0x0000000604188981 */ /* 0x0000e8000c1e1500 */
[----:B--2---:R2:W-:Y:S01]  /*1bef0*/  STL [R1+0x39cc], R26 ;  /* 0x0039cc1a01007387 */ /* 0x0045e20000100800 */
[----:B0-----:R-:W4:Y:S01]  /*1bf00*/  LDL R5, [R1+0x1254] ;  /* 0x0012540001057983 */ /* 0x001f220000100800 */
[----:B-1----:R-:W-:Y:S01]  /*1bf10*/  PRMT R25, RZ, 0x7610, R25 ;  /* 0x00007610ff197816 */ /* 0x002fe20000000019 */
[----:B------:R-:W4:Y:S01]  /*1bf20*/  LDL R28, [R1+0x11f4] ;  /* 0x0011f400011c7983 */ /* 0x000f220000100800 */
[----:B------:R-:W4:Y:S04]  /*1bf30*/  LDL R27, [R1+0x11f8] ;  /* 0x0011f800011b7983 */ /* 0x000f280000100800 */
[----:B--2---:R-:W2:Y:S04]  /*1bf40*/  LDL R26, [R1+0x1258] ;  /* 0x00125800011a7983 */ /* 0x004ea80000100800 */
[----:B---3--:R0:W-:Y:S01]  /*1bf50*/  STL [R1+0x39bc], R24 ;  /* 0x0039bc1801007387 */ /* 0x0081e20000100800 */
[----:B------:R-:W-:-:S03]  /*1bf60*/  PRMT R23, RZ, 0x7610, R23 ;  /* 0x00007610ff177816 */ /* 0x000fc60000000017 */
[----:B0-----:R-:W3:Y:S01]  /*1bf70*/  LDL R24, [R1+0x11d8] ;  /* 0x0011d80001187983 */ /* 0x001ee20000100800 */
[----:B--2---:R-:W-:-:S03]  /*1bf80*/  @!P0 IMAD.MOV.U32 R4, RZ, RZ, R26 ;  /* 0x000000ffff048224 */ /* 0x004fc600078e001a */
[----:B------:R-:W2:Y:S04]  /*1bf90*/  LDL R26, [R1+0x11d4] ;  /* 0x0011d400011a7983 */ /* 0x000ea80000100800 */
[----:B----4-:R0:W4:Y:S04]  /*1bfa0*/  @!P0 LDG.E.U16 R25, [R4.64] ;  /* 0x0000000604198981 */ /* 0x010128000c1e1500 */
[----:B0-----:R-:W2:Y:S04]  /*1bfb0*/  LDL R4, [R1+0x1234] ;  /* 0x0012340001047983 */ /* 0x001ea80000100800 */
[----:B------:R-:W2:Y:S02]  /*1bfc0*/  LDL R5, [R1+0x1238] ;  /* 0x0012380001057983 */ /* 0x000ea40000100800 */
[----:B--2---:R-:W-:-:S04]  /*1bfd0*/  @!P0 LOP3.LUT R5, R5, R4, RZ, 0x3c, !PT ;  /* 0x0000000405058212 */ /* 0x004fc800078e3cff */
[----:B------:R-:W-:-:S04]  /*1bfe0*/  @!P0 LOP3.LUT R4, R5, R4, RZ, 0x3c, !PT ;  /* 0x0000000405048212 */ /* 0x000fc800078e3cff */
[----:B------:R-:W-:-:S05]  /*1bff0*/  @!P0 LOP3.LUT R5, R5, R4, RZ, 0x3c, !PT ;  /* 0x0000000405058212 */ /* 0x000fca00078e3cff */
[----:B------:R-:W2:Y:S04]  /*1c000*/  @!P0 LDG.E.U16 R23, [R4.64] ;  /* 0x0000000604178981 */ /* 0x000ea8000c1e1500 */
[----:B----4-:R0:W-:Y:S04]  /*1c010*/  STL [R1+0x39d0], R25 ;  /* 0x0039d01901007387 */ /* 0x0101e80000100800 */
[----:B0-----:R-:W4:Y:S04]  /*1c020*/  LDL R25, [R1+0x1218] ;  /* 0x0012180001197983 */ /* 0x001f280000100800 */
[----:B--2---:R0:W-:Y:S04]  /*1c030*/  STL [R1+0x4], R23 ;  /* 0x0000041701007387 */ /* 0x0041e80000100800 */
[----:B0-----:R-:W2:Y:S01]  /*1c040*/  LDL.LU R23, [R1+0x39e4] ;  /* 0x0039e40001177983 */ /* 0x001ea20000300800 */
[----:B------:R-:W3:Y:S01]  /*1c050*/  LDL R5, [R1+0x1214] ;  /* 0x0012140001057983 */ /* 0x000ee20000100800 */
[----:B------:R-:W-:Y:S01]  /*1c060*/  PRMT R0, RZ, 0x7610, R0 ;  /* 0x00007610ff007816 */ /* 0x000fe20000000000 */
[----:B----4-:R-:W-:Y:S01]  /*1c070*/  @!P0 IMAD.MOV.U32 R4, RZ, RZ, R25 ;  /* 0x000000ffff048224 */ /* 0x010fe200078e0019 */
[----:B--2---:R-:W-:-:S04]  /*1c080*/  PRMT R23, RZ, 0x7610, R23 ;  /* 0x00007610ff177816 */ /* 0x004fc80000000017 */
[----:B---3--:R0:W2:Y:S02]  /*1c090*/  @!P0 LDG.E.U16 R0, [R4.64] ;  /* 0x0000000604008981 */ /* 0x0080a4000c1e1500 */
[----:B0-----:R-:W-:Y:S02]  /*1c0a0*/  @!P0 IMAD.MOV.U32 R4, RZ, RZ, R27 ;  /* 0x000000ffff048224 */ /* 0x001fe400078e001b */
[----:B------:R-:W-:-:S05]  /*1c0b0*/  @!P0 IMAD.MOV.U32 R5, RZ, RZ, R28 ;  /* 0x000000ffff058224 */ /* 0x000fca00078e001c */
[----:B------:R0:W3:Y:S01]  /*1c0c0*/  @!P0 LDG.E.U16 R23, [R4.64] ;  /* 0x0000000604178981 */ /* 0x0000e2000c1e1500 */
[----:B------:R-:W-:Y:S01]  /*1c0d0*/  PRMT R22, RZ, 0x7610, R22 ;  /* 0x00007610ff167816 */ /* 0x000fe20000000016 */
[----:B0-----:R-:W-:Y:S02]  /*1c0e0*/  @!P0 IMAD.MOV.U32 R4, RZ, RZ, R24 ;  /* 0x000000ffff048224 */ /* 0x001fe400078e0018 */
[----:B------:R-:W-:-:S05]  /*1c0f0*/  @!P0 IMAD.MOV.U32 R5, RZ, RZ, R26 ;  /* 0x000000ffff058224 */ /* 0x000fca00078e001a */
[----:B------:R0:W4:Y:S04]  /*1c100*/  @!P0 LDG.E.U16 R22, [R4.64] ;  /* 0x0000000604168981 */ /* 0x000128000c1e1500 */
[----:B--2---:R1:W-:Y:S01]  /*1c110*/  STL [R1+0x39d4], R0 ;  /* 0x0039d40001007387 */ /* 0x0043e20000100800 */
[----:B------:R-:W2:Y:S02]  /*1c120*/  LDL R28, [R1+0x1174] ;  /* 0x00117400011c7983 */ /* 0x000ea40000100800 */
[----:B------:R-:W2:Y:S01]  /*1c130*/  LDL R27, [R1+0x1178] ;  /* 0x00117800011b7983 */ /* 0x000ea20000100800 */
[----:B-1----:R-:W2:Y:S04]  /*1c140*/  LDL R0, [R1+0x1198] ;  /* 0x0011980001007983 */ /* 0x002ea80000100800 */
[----:B---3--:R1:W-:Y:S01]  /*1c150*/  STL [R1+0x39d8], R23 ;  /* 0x0039d81701007387 */ /* 0x0083e20000100800 */
[----:B0-----:R-:W3:Y:S02]  /*1c160*/  LDL R4, [R1+0x11b4] ;  /* 0x0011b40001047983 */ /* 0x001ee40000100800 */
[----:B------:R-:W3:Y:S01]  /*1c170*/  LDL R5, [R1+0x11b8] ;  /* 0x0011b80001057983 */ /* 0x000ee20000100800 */
[----:B------:R-:W-:Y:S01]  /*1c180*/  PRMT R21, RZ, 0x7610, R21 ;  /* 0x00007610ff157816 */ /* 0x000fe20000000015 */
[----:B------:R-:W2:Y:S04]  /*1c190*/  LDL R26, [R1+0x1154] ;  /* 0x00115400011a7983 */ /* 0x000ea80000100800 */
[----:B------:R-:W2:Y:S04]  /*1c1a0*/  LDL R24, [R1+0x1158] ;  /* 0x0011580001187983 */ /* 0x000ea80000100800 */
[----:B------:R-:W2:Y:S04]  /*1c1b0*/  LDL R25, [R1+0x1134] ;  /* 0x0011340001197983 */ /* 0x000ea80000100800 */
[----:B-1----:R-:W2:Y:S01]  /*1c1c0*/  LDL R23, [R1+0x1138] ;  /* 0x0011380001177983 */ /* 0x002ea20000100800 */
[----:B---3--:R-:W-:-:S04]  /*1c1d0*/  @!P0 LOP3.LUT R5, R5, R4, RZ, 0x3c, !PT ;  /* 0x0000000405058212 */ /* 0x008fc800078e3cff */
[----:B------:R-:W-:-:S04]  /*1c1e0*/  @!P0 LOP3.LUT R4, R5, R4, RZ, 0x3c, !PT ;  /* 0x0000000405048212 */ /* 0x000fc800078e3cff */
[----:B------:R-:W-:-:S05]  /*1c1f0*/  @!P0 LOP3.LUT R5, R5, R4, RZ, 0x3c, !PT ;  /* 0x0000000405058212 */ /* 0x000fca00078e3cff */
[----:B------:R2:W3:Y:S04]  /*1c200*/  @!P0 LDG.E.U16 R21, [R4.64] ;  /* 0x0000000604158981 */ /* 0x0004e8000c1e1500 */
[----:B----4-:R0:W-:Y:S04]  /*1c210*/  STL [R1+0x39dc], R22 ;  /* 0x0039dc1601007387 */ /* 0x0101e80000100800 */
[----:B0-----:R-:W4:Y:S01]  /*1c220*/  LDL R22, [R1+0x1194] ;  /* 0x0011940001167983 */ /* 0x001f220000100800 */
[----:B--2---:R-:W-:Y:S01]  /*1c230*/  @!P0 IMAD.MOV.U32 R4, RZ, RZ, R0 ;  /* 0x000000ffff048224 */ /* 0x004fe200078e0000 */
[----:B------:R-:W-:-:S02]  /*1c240*/  PRMT R20, RZ, 0x7610, R20 ;  /* 0x00007610ff147816 */ /* 0x000fc40000000014 */
[----:B------:R-:W-:Y:S01]  /*1c250*/  PRMT R19, RZ, 0x7610, R19 ;  /* 0x00007610ff137816 */ /* 0x000fe20000000013 */
[----:B---3--:R0:W-:Y:S01]  /*1c260*/  STL [R1+0x39e0], R21 ;  /* 0x0039e01501007387 */ /* 0x0081e20000100800 */
[----:B------:R-:W2:Y:S01]  /*1c270*/  LDL R0, [R1+0x1118] ;  /* 0x0011180001007983 */ /* 0x000ea20000100800 */
[----:B------:R-:W-:Y:S02]  /*1c280*/  PRMT R18, RZ, 0x7610, R18 ;  /* 0x00007610ff127816 */ /* 0x000fe40000000012 */
[----:B------:R-:W-:Y:S02]  /*1c290*/  PRMT R17, RZ, 0x7610, R17 ;  /* 0x00007610ff117816 */ /* 0x000fe40000000011 */
[----:B------:R-:W-:Y:S01]  /*1c2a0*/  PRMT R16, RZ, 0x7610, R16 ;  /* 0x00007610ff107816 */ /* 0x000fe20000000010 */
[----:B0-----:R-:W3:Y:S01]  /*1c2b0*/  LDL R21, [R1+0x11cc] ;  /* 0x0011cc0001157983 */ /* 0x001ee20000100800 */
[----:B----4-:R-:W-:Y:S02]  /*1c2c0*/  @!P0 IMAD.MOV.U32 R5, RZ, RZ, R22 ;  /* 0x000000ffff058224 */ /* 0x010fe400078e0016 */
[----:B------:R-:W4:Y:S03]  /*1c2d0*/  LDL R22, [R1+0x11f0] ;  /* 0x0011f00001167983 */ /* 0x000f260000100800 */
[----:B------:R0:W3:Y:S02]  /*1c2e0*/  @!P0 LDG.E.U16 R20, [R4.64] ;  /* 0x0000000604148981 */ /* 0x0000e4000c1e1500 */
[----:B0-----:R-:W-:-:S02]  /*1c2f0*/  @!P0 IMAD.MOV.U32 R4, RZ, RZ, R27 ;  /* 0x000000ffff048224 */ /* 0x001fc400078e001b */
[----:B------:R-:W-:Y:S01]  /*1c300*/  @!P0 IMAD.MOV.U32 R5, RZ, RZ, R28 ;  /* 0x000000ffff058224 */ /* 0x000fe200078e001c */
[----:B------:R-:W3:Y:S04]  /*1c310*/  LDL R27, [R1+0x1230] ;  /* 0x00123000011b7983 */ /* 0x000ee80000100800 */
[----:B------:R-:W3:Y:S04]  /*1c320*/  LDL R28, [R1+0x122c] ;  /* 0x00122c00011c7983 */ /* 0x000ee80000100800 */
[----:B------:R0:W3:Y:S02]  /*1c330*/  @!P0 LDG.E.U16 R19, [R4.64] ;  /* 0x0000000604138981 */ /* 0x0000e4000c1e1500 */
[----:B0-----:R-:W-:-:S02]  /*1c340*/  @!P0 IMAD.MOV.U32 R4, RZ, RZ, R24 ;  /* 0x000000ffff048224 */ /* 0x001fc400078e0018 */
[----:B------:R-:W-:Y:S01]  /*1c350*/  @!P0 IMAD.MOV.U32 R5, RZ, RZ, R26 ;  /* 0x000000ffff058224 */ /* 0x000fe200078e001a */
[----:B------:R-:W3:Y:S04]  /*1c360*/  LDL R24, [R1+0x1250] ;  /* 0x0012500001187983 */ /* 0x000ee80000100800 */
[----:B------:R-:W4:Y:S04]  /*1c370*/  LDL R26, [R1+0x120c] ;  /* 0x00120c00011a7983 */ /* 0x000f280000100800 */
[----:B------:R0:W4:Y:S02]  /*1c380*/  @!P0 LDG.E.U16 R18, [R4.64] ;  /* 0x0000000604128981 */ /* 0x000124000c1e1500 */
[----:B0-----:R-:W-:-:S02]  /*1c390*/  @!P0 IMAD.MOV.U32 R4, RZ, RZ, R23 ;  /* 0x000000ffff048224 */ /* 0x001fc400078e0017 */
[----:B------:R-:W-:Y:S01]  /*1c3a0*/  @!P0 IMAD.MOV.U32 R5, RZ, RZ, R25 ;  /* 0x000000ffff058224 */ /* 0x000fe200078e0019 */
[----:B------:R-:W4:Y:S04]  /*1c3b0*/  LDL R23, [R1+0x11ec] ;  /* 0x0011ec0001177983 */ /* 0x000f280000100800 */
[----:B------:R-:W4:Y:S04]  /*1c3c0*/  LDL R25, [R1+0x1210] ;  /* 0x0012100001197983 */ /* 0x000f280000100800 */
[----:B------:R0:W4:Y:S02]  /*1c3d0*/  @!P0 LDG.E.U16 R17, [R4.64] ;  /* 0x0000000604118981 */ /* 0x000124000c1e1500 */
[----:B0-----:R-:W-:-:S02]  /*1c3e0*/  @!P0 IMAD.MOV.U32 R5, RZ, RZ, R2 ;  /* 0x000000ffff058224 */ /* 0x001fc400078e0002 */
[----:B--2---:R-:W-:Y:S02]  /*1c3f0*/  @!P0 IMAD.MOV.U32 R4, RZ, RZ, R0 ;  /* 0x000000ffff048224 */ /* 0x004fe400078e0000 */
[----:B------:R-:W2:Y:S01]  /*1c400*/  LDL R0, [R1+0x11d0] ;  /* 0x0011d00001007983 */ /* 0x000ea20000100800 */
[----:B------:R0:W-:Y:S03]  /*1c410*/  STL [R1+0x1524], R2 ;  /* 0x0015240201007387 */ /* 0x0001e60000100800 */
[----:B------:R1:W2:Y:S04]  /*1c420*/  @!P0 LDG.E.U16 R16, [R4.64] ;  /* 0x0000000604108981 */ /* 0x0002a8000c1e1500 */
[----:B0-----:R-:W2:Y:S01]  /*1c430*/  LDL.LU R2, [R1+0x114c] ;  /* 0x00114c0001027983 */ /* 0x001ea20000300800 */
[----:B-1----:R-:W2:Y:S01]  /*1c440*/  LDL R5, [R1+0x124c] ;  /* 0x00124c0001057983 */ /* 0x002ea20000100800 */
[----:B------:R-:W-:-:S02]  /*1c450*/  PRMT R15, RZ, 0x7610, R15 ;  /* 0x00007610ff0f7816 */ /* 0x000fc4000000000f */
[----:B------:R-:W-:Y:S02]  /*1c460*/  PRMT R14, RZ, 0x7610, R14 ;  /* 0x00007610ff0e7816 */ /* 0x000fe4000000000e */
[----:B------:R-:W-:Y:S02]  /*1c470*/  PRMT R13, RZ, 0x7610, R13 ;  /* 0x00007610ff0d7816 */ /* 0x000fe4000000000d */
[----:B------:R-:W-:Y:S01]  /*1c480*/  PRMT R12, RZ, 0x7610, R12 ;  /* 0x00007610ff0c7816 */ /* 0x000fe2000000000c */
[----:B---3--:R-:W-:Y:S02]  /*1c490*/  @!P0 IMAD.MOV.U32 R4, RZ, RZ, R24 ;  /* 0x000000ffff048224 */ /* 0x008fe400078e0018 */
[----:B------:R-:W3:Y:S01]  /*1c4a0*/  LDL R24, [R1+0x14f0] ;  /* 0x0014f00001187983 */ /* 0x000ee20000100800 */
[----:B------:R-:W-:-:S03]  /*1c4b0*/  PRMT R11, RZ, 0x7610, R11 ;  /* 0x00007610ff0b7816 */ /* 0x000fc6000000000b */
[----:B--2---:R0:W2:Y:S02]  /*1c4c0*/  @!P0 LDG.E.U16 R15, [R4.64] ;  /* 0x00000006040f8981 */ /* 0x0040a4000c1e1500 */
[----:B0-----:R-:W-:Y:S02]  /*1c4d0*/  @!P0 IMAD.MOV.U32 R4, RZ, RZ, R27 ;  /* 0x000000ffff048224 */ /* 0x001fe400078e001b */
[----:B------:R-:W-:-:S05]  /*1c4e0*/  @!P0 IMAD.MOV.U32 R5, RZ, RZ, R28 ;  /* 0x000000ffff058224 */ /* 0x000fca00078e001c */
[----:B------:R4:W2:Y:S02]  /*1c4f0*/  @!P0 LDG.E.U16 R14, [R4.64] ;  /* 0x00000006040e8981 */ /* 0x0008a4000c1e1500 */
[----:B----4-:R-:W-:Y:S02]  /*1c500*/  @!P0 IMAD.MOV.U32 R4, RZ, RZ, R25 ;  /* 0x000000ffff048224 */ /* 0x010fe400078e0019 */
[----:B------:R-:W-:-:S05]  /*1c510*/  @!P0 IMAD.MOV.U32 R5, RZ, RZ, R26 ;  /* 0x000000ffff058224 */ /* 0x000fca00078e001a */
[----:B------:R0:W4:Y:S02]  /*1c520*/  @!P0 LDG.E.U16 R13, [R4.64] ;  /* 0x00000006040d8981 */ /* 0x000124000c1e1500 */
[----:B0-----:R-:W-:Y:S02]  /*1c530*/  @!P0 IMAD.MOV.U32 R4, RZ, RZ, R22 ;  /* 0x000000ffff048224 */ /* 0x001fe400078e0016 */
[----:B------:R-:W-:-:S05]  /*1c540*/  @!P0 IMAD.MOV.U32 R5, RZ, RZ, R23 ;  /* 0x000000ffff058224 */ /* 0x000fca00078e0017 */
[----:B------:R0:W2:Y:S02]  /*1c550*/  @!P0 LDG.E.U16 R12, [R4.64] ;  /* 0x00000006040c8981 */ /* 0x0000a4000c1e1500 */
[----:B0-----:R-:W-:Y:S02]  /*1c560*/  @!P0 IMAD.MOV.U32 R5, RZ, RZ, R21 ;  /* 0x000000ffff058224 */ /* 0x001fe400078e0015 */
[----:B------:R-:W3:Y:S01]  /*1c570*/  LDL.LU R21, [R1+0x78] ;  /* 0x0000780001157983 */ /* 0x000ee20000300800 */
[----:B------:R-:W2:Y:S02]  /*1c580*/  LDL.LU R22, [R1+0x70] ;  /* 0x0000700001167983 */ /* 0x000ea40000300800 */
[----:B------:R-:W-:Y:S02]  /*1c590*/  @!P0 IMAD.MOV.U32 R4, RZ, RZ, R0 ;  /* 0x000000ffff048224 */ /* 0x000fe400078e0000 */
[----:B------:R-:W2:Y:S01]  /*1c5a0*/  LDL.LU R23, [R1+0x68] ;  /* 0x0000680001177983 */ /* 0x000ea20000300800 */
[----:B------:R-:W2:Y:S01]  /*1c5b0*/  LDL.LU R0, [R1+0x60] ;  /* 0x0000600001007983 */ /* 0x000ea20000300800 */
[----:B------:R-:W2:Y:S02]  /*1c5c0*/  LDL.LU R25, [R1+0x58] ;  /* 0x0000580001197983 */ /* 0x000ea40000300800 */
[----:B------:R-:W2:Y:S02]  /*1c5d0*/  LDL.LU R26, [R1+0x50] ;  /* 0x00005000011a7983 */ /* 0x000ea40000300800 */
[----:B------:R-:W2:Y:S01]  /*1c5e0*/  LDL.LU R27, [R1+0x48] ;  /* 0x00004800011b7983 */ /* 0x000ea20000300800 */
[----:B------:R-:W2:Y:S04]  /*1c5f0*/  LDL.LU R28, [R1+0x40] ;  /* 0x00004000011c7983 */ /* 0x000ea80000300800 */
[----:B------:R0:W2:Y:S04]  /*1c600*/  @!P0 LDG.E.U16 R11, [R4.64] ;  /* 0x00000006040b8981 */ /* 0x0000a8000c1e1500 */
[----:B0-----:R-:W2:Y:S04]  /*1c610*/  LDL R4, [R1+0x11ac] ;  /* 0x0011ac0001047983 */ /* 0x001ea80000100800 */
[----:B------:R-:W2:Y:S01]  /*1c620*/  LDL R5, [R1+0x11b0] ;  /* 0x0011b00001057983 */ /* 0x000ea20000100800 */
[----:B------:R-:W-:-:S02]  /*1c630*/  PRMT R10, RZ, 0x7610, R10 ;  /* 0x00007610ff0a7816 */ /* 0x000fc4000000000a */
[----:B--2---:R-:W-:-:S04]  /*1c640*/  @!P0 LOP3.LUT R5, R5, R4, RZ, 0x3c, !PT ;  /* 0x0000000405058212 */ /* 0x004fc800078e3cff */
[----:B------:R-:W-:-:S04]  /*1c650*/  @!P0 LOP3.LUT R4, R5, R4, RZ, 0x3c, !PT ;  /* 0x0000000405048212 */ /* 0x000fc800078e3cff */
[----:B------:R-:W-:-:S05]  /*1c660*/  @!P0 LOP3.LUT R5, R5, R4, RZ, 0x3c, !PT ;  /* 0x0000000405058212 */ /* 0x000fca00078e3cff */
[----:B------:R0:W2:Y:S04]  /*1c670*/  @!P0 LDG.E.U16 R10, [R4.64] ;  /* 0x00000006040a8981 */ /* 0x0000a8000c1e1500 */
[----:B0-----:R-:W2:Y:S04]  /*1c680*/  LDL R4, [R1+0x118c] ;  /* 0x00118c0001047983 */ /* 0x001ea80000100800 */
[----:B------:R-:W2:Y:S01]  /*1c690*/  LDL R5, [R1+0x1190] ;  /* 0x0011900001057983 */ /* 0x000ea20000100800 */
[----:B------:R-:W-:Y:S02]  /*1c6a0*/  PRMT R9, RZ, 0x7610, R9 ;  /* 0x00007610ff097816 */ /* 0x000fe40000000009 */
        /* <DEDUP_REMOVED lines=11> */
[----:B0-----:R-:W2:Y:S01]  /*1c760*/  LDL R5, [R1+0x1150] ;  /* 0x0011500001057983 */ /* 0x001ea20000100800 */
[----:B------:R-:W-:Y:S01]  /*1c770*/  PRMT R7, RZ, 0x7610, R7 ;  /* 0x00007610ff077816 */ /* 0x000fe20000000007 */
[----:B------:R0:W-:Y:S02]  /*1c780*/  STL [R1+0x1528], R2 ;  /* 0x0015280201007387 */ /* 0x0001e40000100800 */
[----:B--2---:R-:W-:Y:S02]  /*1c790*/  @!P0 IMAD.MOV.U32 R4, RZ, RZ, R5 ;  /* 0x000000ffff048224 */ /* 0x004fe400078e0005 */
[----:B------:R-:W-:-:S02]  /*1c7a0*/  @!P0 IMAD.MOV.U32 R5, RZ, RZ, R2 ;  /* 0x000000ffff058224 */ /* 0x000fc400078e0002 */
[----:B0-----:R-:W2:Y:S04]  /*1c7b0*/  LDL.LU R2, [R1+0x4] ;  /* 0x0000040001027983 */ /* 0x001ea80000300800 */
        /* <DEDUP_REMOVED lines=8> */
[----:B0-----:R-:W2:Y:S01]  /*1c840*/  LDL R5, [R1+0x1110] ;  /* 0x0011100001057983 */ /* 0x001ea20000100800 */
[----:B------:R-:W-:Y:S01]  /*1c850*/  PRMT R3, RZ, 0x7610, R3 ;  /* 0x00007610ff037816 */ /* 0x000fe20000000003 */
[----:B------:R0:W-:Y:S02]  /*1c860*/  STL [R1+0x152c], R29 ;  /* 0x00152c1d01007387 */ /* 0x0001e40000100800 */
[----:B---3--:R1:W-:Y:S01]  /*1c870*/  STS.U16 [R24+0x9e00], R21 ;  /* 0x009e001518007388 */ /* 0x0083e20000000400 */
[----:B------:R3:W-:Y:S02]  /*1c880*/  STS.U16 [R24+0xa200], R22 ;  /* 0x00a2001618007388 */ /* 0x0007e40000000400 */
[----:B------:R0:W-:Y:S02]  /*1c890*/  STS.U16 [R24+0xa600], R23 ;  /* 0x00a6001718007388 */ /* 0x0001e40000000400 */
[----:B------:R0:W-:Y:S01]  /*1c8a0*/  STS.U16 [R24+0xaa00], R0 ;  /* 0x00aa000018007388 */ /* 0x0001e20000000400 */
[----:B------:R0:W-:Y:S01]  /*1c8b0*/  STS.U16 [R24+0xae00], R25 ;  /* 0x00ae001918007388 */ /* 0x0001e20000000400 */
[----:B------:R0:W-:Y:S02]  /*1c8c0*/  STS.U16 [R24+0xb200], R26 ;  /* 0x00b2001a18007388 */ /* 0x0001e40000000400 */
[----:B------:R0:W-:Y:S02]  /*1c8d0*/  STS.U16 [R24+0xb600], R27 ;  /* 0x00b6001b18007388 */ /* 0x0001e40000000400 */
[----:B------:R0:W-:Y:S02]  /*1c8e0*/  STS.U16 [R24+0xba00], R28 ;  /* 0x00ba001c18007388 */ /* 0x0001e40000000400 */
[----:B--2---:R-:W-:-:S02]  /*1c8f0*/  @!P0 IMAD.MOV.U32 R4, RZ, RZ, R5 ;  /* 0x000000ffff048224 */ /* 0x004fc400078e0005 */
[----:B------:R-:W-:Y:S02]  /*1c900*/  @!P0 IMAD.MOV.U32 R5, RZ, RZ, R29 ;  /* 0x000000ffff058224 */ /* 0x000fe400078e001d */
[----:B0-----:R-:W2:Y:S04]  /*1c910*/  LDL.LU R29, [R1+0x28] ;  /* 0x00002800011d7983 */ /* 0x001ea80000300800 */
[----:B------:R0:W2:Y:S04]  /*1c920*/  @!P0 LDG.E.U16 R3, [R4.64] ;  /* 0x0000000604038981 */ /* 0x0000a8000c1e1500 */
[----:B0-----:R-:W2:Y:S01]  /*1c930*/  LDL.LU R4, [R1+0x38] ;  /* 0x0000380001047983 */ /* 0x001ea20000300800 */
[----:B------:R-:W4:Y:S02]  /*1c940*/  LDL.LU R5, [R1+0x30] ;  /* 0x0000300001057983 */ /* 0x000f240000300800 */
[----:B-1----:R-:W4:Y:S02]  /*1c950*/  LDL.LU R21, [R1+0x39e0] ;  /* 0x0039e00001157983 */ /* 0x002f240000300800 */
[----:B---3--:R-:W3:Y:S01]  /*1c960*/  LDL.LU R22, [R1+0x39dc] ;  /* 0x0039dc0001167983 */ /* 0x008ee20000300800 */
[----:B------:R-:W3:Y:S01]  /*1c970*/  LDL.LU R23, [R1+0x39d8] ;  /* 0x0039d80001177983 */ /* 0x000ee20000300800 */
[----:B------:R-:W3:Y:S02]  /*1c980*/  LDL.LU R0, [R1+0x39d4] ;  /* 0x0039d40001007983 */ /* 0x000ee40000300800 */
[----:B------:R-:W3:Y:S02]  /*1c990*/  LDL.LU R25, [R1+0x39d0] ;  /* 0x0039d00001197983 */ /* 0x000ee40000300800 */
[----:B------:R-:W3:Y:S01]  /*1c9a0*/  LDL.LU R26, [R1+0x39cc] ;  /* 0x0039cc00011a7983 */ /* 0x000ee20000300800 */
[----:B------:R-:W3:Y:S01]  /*1c9b0*/  LDL.LU R27, [R1+0x39c8] ;  /* 0x0039c800011b7983 */ /* 0x000ee20000300800 */
[----:B------:R-:W3:Y:S03]  /*1c9c0*/  LDL.LU R28, [R1+0x39c4] ;  /* 0x0039c400011c7983 */ /* 0x000ee60000300800 */
[----:B--2---:R-:W-:Y:S01]  /*1c9d0*/  STS.U16 [R24+0xbe00], R4 ;  /* 0x00be000418007388 */ /* 0x004fe20000000400 */
[----:B----4-:R-:W-:Y:S02]  /*1c9e0*/  STS.U16 [R24+0xc200], R5 ;  /* 0x00c2000518007388 */ /* 0x010fe40000000400 */
[----:B------:R-:W-:Y:S01]  /*1c9f0*/  STS.U16 [R24+0xc600], R29 ;  /* 0x00c6001d18007388 */ /* 0x000fe20000000400 */
[----:B---3--:R-:W-:Y:S01]  /*1ca00*/  STS.U16 [R24+0xca00], R28 ;  /* 0x00ca001c18007388 */ /* 0x008fe20000000400 */
[----:B------:R-:W-:Y:S02]  /*1ca10*/  STS.U16 [R24+0xce00], R27 ;  /* 0x00ce001b18007388 */ /* 0x000fe40000000400 */
[----:B------:R-:W-:Y:S02]  /*1ca20*/  STS.U16 [R24+0xd200], R26 ;  /* 0x00d2001a18007388 */ /* 0x000fe40000000400 */
[----:B------:R0:W-:Y:S01]  /*1ca30*/  STS.U16 [R24+0xd600], R25 ;  /* 0x00d6001918007388 */ /* 0x0001e20000000400 */
[----:B------:R-:W-:Y:S01]  /*1ca40*/  STS.U16 [R24+0xda00], R2 ;  /* 0x00da000218007388 */ /* 0x000fe20000000400 */
[----:B------:R1:W-:Y:S03]  /*1ca50*/  STS.U16 [R24+0xde00], R0 ;  /* 0x00de000018007388 */ /* 0x0003e60000000400 */
[----:B0-----:R-:W2:Y:S01]  /*1ca60*/  LDL.LU R25, [R1+0x94] ;  /* 0x0000940001197983 */ /* 0x001ea20000300800 */
[----:B------:R-:W3:Y:S02]  /*1ca70*/  LDL.LU R26, [R1+0x90] ;  /* 0x00009000011a7983 */ /* 0x000ee40000300800 */
[----:B------:R-:W4:Y:S02]  /*1ca80*/  LDL.LU R27, [R1+0x8c] ;  /* 0x00008c00011b7983 */ /* 0x000f240000300800 */
[----:B------:R-:W2:Y:S01]  /*1ca90*/  LDL.LU R28, [R1+0x88] ;  /* 0x00008800011c7983 */ /* 0x000ea20000300800 */
[----:B------:R-:W2:Y:S01]  /*1caa0*/  LDL.LU R4, [R1+0x44] ;  /* 0x0000440001047983 */ /* 0x000ea20000300800 */
[----:B------:R-:W2:Y:S02]  /*1cab0*/  LDL.LU R5, [R1+0x3c] ;  /* 0x00003c0001057983 */ /* 0x000ea40000300800 */
[----:B------:R-:W2:Y:S02]  /*1cac0*/  LDL.LU R29, [R1+0x34] ;  /* 0x00003400011d7983 */ /* 0x000ea40000300800 */
[----:B-1----:R-:W2:Y:S01]  /*1cad0*/  LDL.LU R0, [R1+0x39c0] ;  /* 0x0039c00001007983 */ /* 0x002ea20000300800 */
[----:B------:R-:W0:Y:S04]  /*1cae0*/  S2R R2, SR_TID.X ;  /* 0x0000000000027919 */ /* 0x000e280000002100 */
[----:B------:R1:W-:Y:S01]  /*1caf0*/  STS.U16 [R24+0xe200], R23 ;  /* 0x00e2001718007388 */ /* 0x0003e20000000400 */
[----:B------:R1:W-:Y:S02]  /*1cb00*/  STS.U16 [R24+0xe600], R22 ;  /* 0x00e6001618007388 */ /* 0x0003e40000000400 */
[----:B------:R1:W-:Y:S02]  /*1cb10*/  STS.U16 [R24+0xea00], R21 ;  /* 0x00ea001518007388 */ /* 0x0003e40000000400 */
[----:B------:R1:W-:Y:S01]  /*1cb20*/  STS.U16 [R24+0xee00], R20 ;  /* 0x00ee001418007388 */ /* 0x0003e20000000400 */
[----:B------:R1:W-:Y:S01]  /*1cb30*/  STS.U16 [R24+0xf200], R19 ;  /* 0x00f2001318007388 */ /* 0x0003e20000000400 */
[----:B------:R0:W-:Y:S03]  /*1cb40*/  STS.U16 [R24+0xf600], R18 ;  /* 0x00f6001218007388 */ /* 0x0001e60000000400 */
[----:B-1----:R-:W3:Y:S01]  /*1cb50*/  LDL.LU R23, [R1+0x4c] ;  /* 0x00004c0001177983 */ /* 0x002ee20000300800 */
[----:B------:R-:W3:Y:S02]  /*1cb60*/  LDL.LU R22, [R1+0x54] ;  /* 0x0000540001167983 */ /* 0x000ee40000300800 */
[----:B------:R-:W3:Y:S02]  /*1cb70*/  LDL.LU R21, [R1+0x5c] ;  /* 0x00005c0001157983 */ /* 0x000ee40000300800 */
[----:B------:R-:W3:Y:S01]  /*1cb80*/  LDL.LU R20, [R1+0x64] ;  /* 0x0000640001147983 */ /* 0x000ee20000300800 */
[----:B------:R-:W3:Y:S01]  /*1cb90*/  LDL.LU R19, [R1+0x6c] ;  /* 0x00006c0001137983 */ /* 0x000ee20000300800 */
[----:B0-----:R-:W-:-:S04]  /*1cba0*/  SHF.R.S32.HI R2, RZ, 0x6, R2 ;  /* 0x00000006ff027819 */ /* 0x001fc80000011402 */
[----:B------:R-:W-:Y:S01]  /*1cbb0*/  SGXT R2, R2, 0x1 ;  /* 0x000000010202781a */ /* 0x000fe20000000200 */
[----:B------:R0:W-:Y:S01]  /*1cbc0*/  STS.U16 [R24+0xfa00], R17 ;  /* 0x00fa001118007388 */ /* 0x0001e20000000400 */
[----:B------:R1:W-:Y:S02]  /*1cbd0*/  STS.U16 [R24+0xfe00], R16 ;  /* 0x00fe001018007388 */ /* 0x0003e40000000400 */
[----:B--2---:R-:W-:-:S05]  /*1cbe0*/  IMAD.SHL.U32 R0, R0, 0x2, RZ ;  /* 0x0000000200007824 */ /* 0x004fca00078e00ff */
[----:B------:R-:W-:Y:S02]  /*1cbf0*/  LOP3.LUT R0, R0, 0x90, R2, 0x78, !PT ;  /* 0x0000009000007812 */ /* 0x000fe400078e7802 */
[----:B------:R-:W2:Y:S01]  /*1cc00*/  LDL.LU R2, [R1+0x74] ;  /* 0x0000740001027983 */ /* 0x000ea20000300800 */
[----:B------:R-:W2:Y:S02]  /*1cc10*/  LDL.LU R18, [R1+0x7c] ;  /* 0x00007c0001127983 */ /* 0x000ea40000300800 */
[----:B0-----:R-:W2:Y:S02]  /*1cc20*/  LDL.LU R17, [R1+0x80] ;  /* 0x0000800001117983 */ /* 0x001ea40000300800 */
[----:B-1----:R-:W2:Y:S01]  /*1cc30*/  LDL.LU R24, [R1+0x39bc] ;  /* 0x0039bc0001187983 */ /* 0x002ea20000300800 */
[----:B------:R-:W2:Y:S01]  /*1cc40*/  LDL.LU R16, [R1+0x84] ;  /* 0x0000840001107983 */ /* 0x000ea20000300800 */
[----:B------:R-:W-:-:S05]  /*1cc50*/  LOP3.LUT R0, R0, 0x60, RZ, 0x3c, !PT ;  /* 0x0000006000007812 */ /* 0x000fca00078e3cff */
[----:B------:R0:W-:Y:S01]  /*1cc60*/  STS.U16 [R0+0x8300], R25 ;  /* 0x0083001900007388 */ /* 0x0001e20000000400 */
[----:B---3--:R1:W-:Y:S03]  /*1cc70*/  STS.U16 [R0+0x8700], R26 ;  /* 0x0087001a00007388 */ /* 0x0083e60000000400 */
[----:B----4-:R3:W-:Y:S01]  /*1cc80*/  STS.U16 [R0+0x8b00], R27 ;  /* 0x008b001b00007388 */ /* 0x0107e20000000400 */
[----:B------:R4:W-:Y:S03]  /*1cc90*/  STS.U16 [R0+0x8f00], R28 ;  /* 0x008f001c00007388 */ /* 0x0009e60000000400 */
[----:B0-----:R-:W2:Y:S01]  /*1cca0*/  LDL.LU R25, [R1+0x39b8] ;  /* 0x0039b80001197983 */ /* 0x001ea20000300800 */
[----:B-1----:R-:W2:Y:S03]  /*1ccb0*/  LDL.LU R26, [R1+0x39b4] ;  /* 0x0039b400011a7983 */ /* 0x002ea60000300800 */
[----:B---3--:R-:W3:Y:S01]  /*1ccc0*/  LDL.LU R27, [R1+0x39b0] ;  /* 0x0039b000011b7983 */ /* 0x008ee20000300800 */
[----:B----4-:R-:W4:Y:S03]  /*1ccd0*/  LDL.LU R28, [R1+0x39ac] ;  /* 0x0039ac00011c7983 */ /* 0x010f260000300800 */
[----:B--2---:R-:W-:Y:S01]  /*1cce0*/  STS.U16 [R0+0x9300], R16 ;  /* 0x0093001000007388 */ /* 0x004fe20000000400 */
[----:B------:R-:W-:Y:S02]  /*1ccf0*/  STS.U16 [R0+0x9700], R17 ;  /* 0x0097001100007388 */ /* 0x000fe40000000400 */
[----:B------:R-:W-:Y:S02]  /*1cd00*/  STS.U16 [R0+0x9b00], R18 ;  /* 0x009b001200007388 */ /* 0x000fe40000000400 */
[----:B------:R-:W-:Y:S01]  /*1cd10*/  STS.U16 [R0+0x9f00], R2 ;  /* 0x009f000200007388 */ /* 0x000fe20000000400 */
[----:B------:R-:W-:Y:S01]  /*1cd20*/  STS.U16 [R0+0xa300], R19 ;  /* 0x00a3001300007388 */ /* 0x000fe20000000400 */
[----:B------:R-:W-:Y:S02]  /*1cd30*/  STS.U16 [R0+0xa700], R20 ;  /* 0x00a7001400007388 */ /* 0x000fe40000000400 */
[----:B------:R-:W-:Y:S02]  /*1cd40*/  STS.U16 [R0+0xab00], R21 ;  /* 0x00ab001500007388 */ /* 0x000fe40000000400 */
[----:B------:R-:W-:Y:S01]  /*1cd50*/  STS.U16 [R0+0xaf00], R22 ;  /* 0x00af001600007388 */ /* 0x000fe20000000400 */
[----:B------:R-:W-:Y:S01]  /*1cd60*/  STS.U16 [R0+0xb300], R23 ;  /* 0x00b3001700007388 */ /* 0x000fe20000000400 */
[----:B------:R-:W-:Y:S02]  /*1cd70*/  STS.U16 [R0+0xb700], R4 ;  /* 0x00b7000400007388 */ /* 0x000fe40000000400 */
[----:B------:R-:W-:Y:S02]  /*1cd80*/  STS.U16 [R0+0xbb00], R5 ;  /* 0x00bb000500007388 */ /* 0x000fe40000000400 */
[----:B------:R-:W-:Y:S01]  /*1cd90*/  STS.U16 [R0+0xbf00], R29 ;  /* 0x00bf001d00007388 */ /* 0x000fe20000000400 */
[----:B----4-:R0:W-:Y:S04]  /*1cda0*/  STS.U16 [R0+0xc300], R28 ;  /* 0x00c3001c00007388 */ /* 0x0101e80000000400 */
[----:B0-----:R-:W2:Y:S01]  /*1cdb0*/  LDL.LU R28, [R1+0x39a8] ;  /* 0x0039a800011c7983 */ /* 0x001ea20000300800 */
[----:B------:R-:W4:Y:S02]  /*1cdc0*/  LDL R4, [R1+0xce0] ;  /* 0x000ce00001047983 */ /* 0x000f240000100800 */
[----:B---3--:R-:W-:Y:S02]  /*1cdd0*/  STS.U16 [R0+0xc700], R27 ;  /* 0x00c7001b00007388 */ /* 0x008fe40000000400 */
        /* <DEDUP_REMOVED lines=14> */
[----:B------:R-:W-:Y:S06]  /*1cec0*/  BAR.SYNC.DEFER_BLOCKING 0x0 ;  /* 0x0000000000007b1d */ /* 0x000fec0000010000 */
[----:B--2---:R-:W-:Y:S04]  /*1ced0*/  LDSM.16.MT88.4 R16, [R28] ;  /* 0x000000001c10783b */ /* 0x004fe80000004200 */
[----:B----4-:R-:W0:Y:S04]  /*1cee0*/  LDSM.16.M88.4 R8, [R4+0x8000] ;  /* 0x008000000408783b */ /* 0x010e280000000200 */
[----:B------:R-:W-:Y:S04]  /*1cef0*/  LDSM.16.M88.4 R24, [R4+0xa000] ;  /* 0x00a000000418783b */ /* 0x000fe80000000200 */
[----:B------:R-:W-:Y:S04]  /*1cf00*/  LDSM.16.M88.4 R12, [R4+0xa800] ;  /* 0x00a80000040c783b */ /* 0x000fe80000000200 */
[----:B0-----:R-:W-:Y:S01]  /*1cf10*/  STL.64 [R1+0xc0], R8 ;  /* 0x0000c00801007387 */ /* 0x001fe20000100a00 */
[----:B------:R-:W-:-:S02]  /*1cf20*/  IMAD.MOV.U32 R5, RZ, RZ, R8 ;  /* 0x000000ffff057224 */ /* 0x000fc400078e0008 */
[----:B------:R-:W-:Y:S02]  /*1cf30*/  STL.64 [R1+0xc8], R10 ;  /* 0x0000c80a01007387 */ /* 0x000fe40000100a00 */
[----:B------:R-:W-:Y:S02]  /*1cf40*/  IMAD.MOV.U32 R3, RZ, RZ, R9 ;  /* 0x000000ffff037224 */ /* 0x000fe400078e0009 */
[----:B------:R-:W0:Y:S04]  /*1cf50*/  LDSM.16.M88.4 R8, [R4+0x8800] ;  /* 0x008800000408783b */ /* 0x000e280000000200 */
[----:B0-----:R-:W-:Y:S01]  /*1cf60*/  STL.64 [R1+0xb0], R8 ;  /* 0x0000b00801007387 */ /* 0x001fe20000100a00 */
[----:B------:R-:W-:Y:S02]  /*1cf70*/  IMAD.MOV.U32 R7, RZ, RZ, R8 ;  /* 0x000000ffff077224 */ /* 0x000fe400078e0008 */
[----:B------:R-:W-:Y:S02]  /*1cf80*/  STL.64 [R1+0xb8], R10 ;  /* 0x0000b80a01007387 */ /* 0x000fe40000100a00 */
[----:B------:R-:W-:-:S02]  /*1cf90*/  IMAD.MOV.U32 R6, RZ, RZ, R9 ;  /* 0x000000ffff067224 */ /* 0x000fc400078e0009 */
[----:B------:R-:W0:Y:S04]  /*1cfa0*/  LDSM.16.M88.4 R8, [R4+0x9000] ;  /* 0x009000000408783b */ /* 0x000e280000000200 */
[----:B0-----:R-:W-:Y:S01]  /*1cfb0*/  STL.64 [R1+0xa0], R8 ;  /* 0x0000a00801007387 */ /* 0x001fe20000100a00 */
[----:B------:R-:W-:Y:S02]  /*1cfc0*/  IMAD.MOV.U32 R21, RZ, RZ, R8 ;  /* 0x000000ffff157224 */ /* 0x000fe400078e0008 */
[----:B------:R-:W-:Y:S02]  /*1cfd0*/  STL.64 [R1+0xa8], R10 ;  /* 0x0000a80a01007387 */ /* 0x000fe40000100a00 */
[----:B------:R-:W-:Y:S02]  /*1cfe0*/  IMAD.MOV.U32 R20, RZ, RZ, R9 ;  /* 0x000000ffff147224 */ /* 0x000fe400078e0009 */
[----:B------:R-:W0:Y:S04]  /*1cff0*/  LDSM.16.M88.4 R8, [R4+0x9800] ;  /* 0x009800000408783b */ /* 0x000e280000000200 */
[----:B0-----:R-:W-:Y:S01]  /*1d000*/  STL.64 [R1+0x90], R8 ;  /* 0x0000900801007387 */ /* 0x001fe20000100a00 */
[----:B------:R-:W-:Y:S02]  /*1d010*/  STL.64 [R1+0x98], R10 ;  /* 0x0000980a01007387 */ /* 0x000fe40000100a00 */
[----:B------:R-:W0:Y:S04]  /*1d020*/  LDSM.16.M88.4 R8, [R4+0xb000] ;  /* 0x00b000000408783b */ /* 0x000e280000000200 */
[----:B------:R-:W-:Y:S01]  /*1d030*/  STL.64 [R1+0x80], R24 ;  /* 0x0000801801007387 */ /* 0x000fe20000100a00 */
[----:B------:R-:W-:Y:S01]  /*1d040*/  STL.64 [R1+0x88], R26 ;  /* 0x0000881a01007387 */ /* 0x000fe20000100a00 */
[----:B------:R-:W-:Y:S02]  /*1d050*/  STL.64 [R1+0x70], R12 ;  /* 0x0000700c01007387 */ /* 0x000fe40000100a00 */
[----:B------:R-:W-:Y:S02]  /*1d060*/  STL.64 [R1+0x78], R14 ;  /* 0x0000780e01007387 */ /* 0x000fe40000100a00 */
[----:B------:R-:W1:Y:S04]  /*1d070*/  LDSM.16.M88.4 R12, [R4+0xb800] ;  /* 0x00b80000040c783b */ /* 0x000e680000000200 */
[----:B------:R-:W-:Y:S04]  /*1d080*/  LDSM.16.M88.4 R24, [R4+0xc000] ;  /* 0x00c000000418783b */ /* 0x000fe80000000200 */
[----:B0-----:R-:W-:Y:S01]  /*1d090*/  STL.64 [R1+0x60], R8 ;  /* 0x0000600801007387 */ /* 0x001fe20000100a00 */
[----:B------:R-:W-:-:S02]  /*1d0a0*/  IMAD.MOV.U32 R2, RZ, RZ, R8 ;  /* 0x000000ffff027224 */ /* 0x000fc400078e0008 */
[----:B------:R-:W-:Y:S02]  /*1d0b0*/  STL.64 [R1+0x68], R10 ;  /* 0x0000680a01007387 */ /* 0x000fe40000100a00 */
[----:B------:R-:W-:Y:S02]  /*1d0c0*/  IMAD.MOV.U32 R0, RZ, RZ, R9 ;  /* 0x000000ffff007224 */ /* 0x000fe400078e0009 */
[----:B------:R-:W0:Y:S04]  /*1d0d0*/  LDSM.16.M88.4 R8, [R4+0xc800] ;  /* 0x00c800000408783b */ /* 0x000e280000000200 */
[----:B-1----:R-:W-:Y:S01]  /*1d0e0*/  STL.64 [R1+0x50], R12 ;  /* 0x0000500c01007387 */ /* 0x002fe20000100a00 */
[----:B------:R-:W-:Y:S02]  /*1d0f0*/  STL.64 [R1+0x58], R14 ;  /* 0x0000580e01007387 */ /* 0x000fe40000100a00 */
[----:B------:R-:W1:Y:S01]  /*1d100*/  LDSM.16.M88.4 R12, [R4+0xd000] ;  /* 0x00d00000040c783b */ /* 0x000e620000000200 */
[----:B0-----:R-:W-:Y:S03]  /*1d110*/  STL.64 [R1+0x30], R8 ;  /* 0x0000300801007387 */ /* 0x001fe60000100a00 */
[----:B------:R-:W-:Y:S02]  /*1d120*/  STL.64 [R1+0x38], R10 ;  /* 0x0000380a01007387 */ /* 0x000fe40000100a00 */
[----:B------:R-:W0:Y:S04]  /*1d130*/  LDSM.16.M88.4 R8, [R4+0xd800] ;  /* 0x00d800000408783b */ /* 0x000e280000000200 */
[----:B------:R-:W-:Y:S01]  /*1d140*/  STL.64 [R1+0x40], R24 ;  /* 0x0000401801007387 */ /* 0x000fe20000100a00 */
[----:B-1----:R-:W-:Y:S01]  /*1d150*/  STL.64 [R1+0x20], R12 ;  /* 0x0000200c01007387 */ /* 0x002fe20000100a00 */
[----:B------:R-:W-:Y:S02]  /*1d160*/  STL.64 [R1+0x28], R14 ;  /* 0x0000280e01007387 */ /* 0x000fe40000100a00 */
[----:B------:R-:W-:Y:S02]  /*1d170*/  STL.64 [R1+0x48], R26 ;  /* 0x0000481a01007387 */ /* 0x000fe40000100a00 */
[----:B------:R-:W1:Y:S01]  /*1d180*/  LDSM.16.M88.4 R12, [R4+0xe800] ;  /* 0x00e80000040c783b */ /* 0x000e620000000200 */
[----:B0-----:R-:W-:Y:S03]  /*1d190*/  STL.64 [R1+0x10], R8 ;  /* 0x0000100801007387 */ /* 0x001fe60000100a00 */
[----:B------:R-:W-:Y:S02]  /*1d1a0*/  STL.64 [R1+0x18], R10 ;  /* 0x0000180a01007387 */ /* 0x000fe40000100a00 */
[----:B------:R-:W0:Y:S04]  /*1d1b0*/  LDSM.16.M88.4 R8, [R4+0xe000] ;  /* 0x00e000000408783b */ /* 0x000e280000000200 */
[----:B------:R2:W-:Y:S02]  /*1d1c0*/  STL.64 [R1+0x3988], R24 ;  /* 0x0039881801007387 */ /* 0x0005e40000100a00 */
[----:B--2---:R-:W-:-:S02]  /*1d1d0*/  IMAD.MOV.U32 R24, RZ, RZ, R7 ;  /* 0x000000ffff187224 */ /* 0x004fc400078e0007 */
[----:B------:R-:W-:-:S05]  /*1d1e0*/  IMAD.MOV.U32 R25, RZ, RZ, R6 ;  /* 0x000000ffff197224 */ /* 0x000fca00078e0006 */
[----:B------:R-:W-:Y:S01]  /*1d1f0*/  STL.64 [R1+0x3998], R24 ;  /* 0x0039981801007387 */ /* 0x000fe20000100a00 */
[----:B-1----:R-:W-:Y:S03]  /*1d200*/  STL [R1+0x3244], R14 ;  /* 0x0032440e01007387 */ /* 0x002fe60000100800 */
[----:B0-----:R-:W-:Y:S01]  /*1d210*/  STL.64 [R1], R8 ;  /* 0x0000000801007387 */ /* 0x001fe20000100a00 */
[----:B------:R-:W-:Y:S02]  /*1d220*/  STL.64 [R1+0x8], R10 ;  /* 0x0000080a01007387 */ /* 0x000fe40000100a00 */
[----:B------:R-:W-:Y:S02]  /*1d230*/  STL [R1+0x3240], R15 ;  /* 0x0032400f01007387 */ /* 0x000fe40000100800 */
[----:B------:R0:W-:Y:S01]  /*1d240*/  STL.64 [R1+0x3980], R12 ;  /* 0x0039800c01007387 */ /* 0x0001e20000100a00 */
[----:B------:R-:W1:Y:S04]  /*1d250*/  LDSM.16.M88.4 R8, [R4+0xf000] ;  /* 0x00f000000408783b */ /* 0x000e680000000200 */
[----:B0-----:R-:W2:Y:S01]  /*1d260*/  LDL.64 R12, [R1+0x90] ;  /* 0x00009000010c7983 */ /* 0x001ea20000100a00 */
[----:B------:R-:W-:-:S02]  /*1d270*/  IMAD.MOV.U32 R24, RZ, RZ, R5 ;  /* 0x000000ffff187224 */ /* 0x000fc400078e0005 */
[----:B------:R-:W0:Y:S04]  /*1d280*/  LDSM.16.M88.4 R4, [R4+0xf800] ;  /* 0x00f800000404783b */ /* 0x000e280000000200 */
[----:B------:R-:W-:Y:S01]  /*1d290*/  IMAD.MOV.U32 R25, RZ, RZ, R3 ;  /* 0x000000ffff197224 */ /* 0x000fe200078e0003 */
[----:B------:R-:W-:Y:S01]  /*1d2a0*/  LOP3.LUT R3, R28, 0x40, RZ, 0x3c, !PT ;  /* 0x000000401c037812 */ /* 0x000fe200078e3cff */
[----:B--2---:R-:W-:Y:S01]  /*1d2b0*/  STL.64 [R1+0x3990], R12 ;  /* 0x0039900c01007387 */ /* 0x004fe20000100a00 */
[----:B-1----:R-:W-:Y:S02]  /*1d2c0*/  STL [R1+0x315c], R10 ;  /* 0x00315c0a01007387 */ /* 0x002fe40000100800 */
[----:B------:R-:W-:Y:S02]  /*1d2d0*/  STL [R1+0x3158], R11 ;  /* 0x0031580b01007387 */ /* 0x000fe40000100800 */
[----:B------:R1:W-:Y:S02]  /*1d2e0*/  STL.64 [R1+0x39a0], R8 ;  /* 0x0039a00801007387 */ /* 0x0003e40000100a00 */
[----:B-1----:R-:W2:Y:S01]  /*1d2f0*/  LDL.LU.64 R8, [R1+0xa80] ;  /* 0x000a800001087983 */ /* 0x002ea20000300a00 */
[----:B------:R-:W2:Y:S02]  /*1d300*/  LDL.LU.64 R10, [R1+0xa88] ;  /* 0x000a8800010a7983 */ /* 0x000ea40000300a00 */
[----:B------:R-:W-:Y:S02]  /*1d310*/  STL [R1+0x3800], R28 ;  /* 0x0038001c01007387 */ /* 0x000fe40000100800 */
[----:B------:R-:W3:Y:S01]  /*1d320*/  LDL.LU.64 R12, [R1+0xa70] ;  /* 0x000a7000010c7983 */ /* 0x000ee20000300a00 */
[----:B------:R-:W3:Y:S01]  /*1d330*/  LDL.LU.64 R14, [R1+0xa78] ;  /* 0x000a7800010e7983 */ /* 0x000ee20000300a00 */
[----:B0-----:R0:W-:Y:S02]  /*1d340*/  STL [R1+0x390c], R5 ;  /* 0x00390c0501007387 */ /* 0x0011e40000100800 */
[----:B------:R-:W-:Y:S02]  /*1d350*/  STL [R1+0x3144], R6 ;  /* 0x0031440601007387 */ /* 0x000fe40000100800 */
[----:B------:R-:W-:Y:S01]  /*1d360*/  STL [R1+0x3140], R7 ;  /* 0x0031400701007387 */ /* 0x000fe20000100800 */
[----:B------:R1:W-:Y:S01]  /*1d370*/  STL [R1+0x3960], R4 ;  /* 0x0039600401007387 */ /* 0x0003e20000100800 */
[----:B0-----:R-:W-:-:S02]  /*1d380*/  IMAD.MOV.U32 R5, RZ, RZ, R20 ;  /* 0x000000ffff057224 */ /* 0x001fc400078e0014 */
[----:B-1----:R-:W-:Y:S02]  /*1d390*/  IMAD.MOV.U32 R4, RZ, RZ, R21 ;  /* 0x000000ffff047224 */ /* 0x002fe400078e0015 */
[----:B------:R-:W0:Y:S04]  /*1d3a0*/  LDSM.16.MT88.4 R20, [R3] ;  /* 0x000000000314783b */ /* 0x000e280000004200 */
[----:B0-----:R-:W-:Y:S01]  /*1d3b0*/  STL.64 [R1+0x3900], R22 ;  /* 0x0039001601007387 */ /* 0x001fe20000100a00 */
[----:B------:R0:W-:Y:S03]  /*1d3c0*/  STL.64 [R1+0x38f8], R20 ;  /* 0x0038f81401007387 */ /* 0x0001e60000100a00 */
[----:B0-----:R-:W4:Y:S01]  /*1d3d0*/  LDL.LU.64 R20, [R1+0xa60] ;  /* 0x000a600001147983 */ /* 0x001f220000300a00 */
[----:B------:R-:W4:Y:S02]  /*1d3e0*/  LDL.LU.64 R22, [R1+0xa68] ;  /* 0x000a680001167983 */ /* 0x000f240000300a00 */
[----:B------:R-:W-:Y:S01]  /*1d3f0*/  STL [R1+0x38e0], R3 ;  /* 0x0038e00301007387 */ /* 0x000fe20000100800 */
[----:B--2---:R-:W-:Y:S01]  /*1d400*/  HMMA.16816.F32.BF16 R24, R16, R24, R8 ;  /* 0x000000181018723c */ /* 0x004fe20000041808 */
[----:B------:R-:W2:Y:S11]  /*1d410*/  LDL.LU.64 R8, [R1+0x39a0] ;  /* 0x0039a00001087983 */ /* 0x000eb60000300a00 */
[----:B------:R-:W-:Y:S11]  /*1d420*/  @!UPT UIADD3 URZ, URZ, URZ, URZ ;  /* 0x0000003f3f3ff290 */ /* 0x000ff6000fffe03f */
[----:B------:R0:W-:Y:S04]  /*1d430*/  STL.64 [R1+0x750], R24 ;  /* 0x0007501801007387 */ /* 0x0001e80000100a00 */
[----:B0-----:R-:W3:Y:S01]  /*1d440*/  LDL.LU.64 R24, [R1+0x3998] ;  /* 0x0039980001187983 */ /* 0x001ee20000300a00 */
[----:B------:R-:W-:Y:S02]  /*1d450*/  IMAD.MOV.U32 R10, RZ, RZ, R26 ;  /* 0x000000ffff0a7224 */ /* 0x000fe400078e001a */
[----:B------:R-:W-:-:S05]  /*1d460*/  IMAD.MOV.U32 R11, RZ, RZ, R27 ;  /* 0x000000ffff0b7224 */ /* 0x000fca00078e001b */
[----:B------:R0:W-:Y:S01]  /*1d470*/  STL [R1+0x323c], R11 ;  /* 0x00323c0b01007387 */ /* 0x0001e20000100800 */
[----:B------:R1:W-:Y:S01]  /*1d480*/  STL [R1+0x3238], R10 ;  /* 0x0032380a01007387 */ /* 0x0003e20000100800 */
[C---:B----4-:R-:W-:Y:S11]  /*1d490*/  HMMA.16816.F32.BF16 R4, R16.reuse, R4, R20 ;  /* 0x000000041004723c */ /* 0x050ff60000041814 */
[----:B------:R-:W-:Y:S11]  /*1d4a0*/  @!UPT UIADD3 URZ, URZ, URZ, URZ ;  /* 0x0000003f3f3ff290 */ /* 0x000ff6000fffe03f */
[----:B------:R-:W-:Y:S02]  /*1d4b0*/  @!UPT UIADD3 URZ, URZ, URZ, URZ ;  /* 0x0000003f3f3ff290 */ /* 0x000fe4000fffe03f */
[----:B0-----:R-:W-:Y:S02]  /*1d4c0*/  IMAD.MOV.U32 R11, RZ, RZ, R6 ;  /* 0x000000ffff0b7224 */ /* 0x001fe400078e0006 */
[----:B-1----:R-:W-:Y:S01]  /*1d4d0*/  IMAD.MOV.U32 R10, RZ, RZ, R7 ;  /* 0x000000ffff0a7224 */ /* 0x002fe200078e0007 */
[----:B---3--:R-:W-:Y:S01]  /*1d4e0*/  HMMA.16816.F32.BF16 R24, R16, R24, R12 ;  /* 0x000000181018723c */ /* 0x008fe2000004180c */
[----:B------:R-:W3:Y:S11]  /*1d4f0*/  LDL.LU.64 R12, [R1+0x3990] ;  /* 0x00399000010c7983 */ /* 0x000ef60000300a00 */
[----:B------:R-:W-:Y:S11]  /*1d500*/  @!UPT UIADD3 URZ, URZ, URZ, URZ ;  /* 0x0000003f3f3ff290 */ /* 0x000ff6000fffe03f */
[----:B------:R0:W-:Y:S01]  /*1d510*/  STL.64 [R1+0x740], R24 ;  /* 0x0007401801007387 */ /* 0x0001e20000100a00 */
[----:B------:R-:W-:Y:S03]  /*1d520*/  STL.64 [R1+0x748], R26 ;  /* 0x0007481a01007387 */ /* 0x000fe60000100a00 */
[----:B0-----:R-:W4:Y:S01]  /*1d530*/  LDL.LU.64 R24, [R1+0x3988] ;  /* 0x0039880001187983 */ /* 0x001f220000300a00 */
[----:B------:R0:W-:Y:S02]  /*1d540*/  STL.64 [R1+0x730], R4 ;  /* 0x0007300401007387 */ /* 0x0001e40000100a00 */
[----:B------:R-:W4:Y:S02]  /*1d550*/  LDL.LU.64 R20, [R1+0x9f0] ;  /* 0x0009f00001147983 */ /* 0x000f240000300a00 */
[----:B------:R-:W4:Y:S02]  /*1d560*/  LDL.LU.64 R22, [R1+0x9f8] ;  /* 0x0009f80001167983 */ /* 0x000f240000300a00 */
[----:B0-----:R-:W-:-:S02]  /*1d570*/  IMAD.MOV.U32 R4, RZ, RZ, R2 ;  /* 0x000000ffff047224 */ /* 0x001fc400078e0002 */
[----:B------:R-:W-:-:S05]  /*1d580*/  IMAD.MOV.U32 R5, RZ, RZ, R0 ;  /* 0x000000ffff057224 */ /* 0x000fca00078e0000 */
[----:B------:R0:W-:Y:S04]  /*1d590*/  STL.64 [R1+0x3970], R4 ;  /* 0x0039700401007387 */ /* 0x0001e80000100a00 */
[----:B0-----:R-:W4:Y:S01]  /*1d5a0*/  LDL.LU.64 R4, [R1+0xa50] ;  /* 0x000a500001047983 */ /* 0x001f220000300a00 */
[----:B------:R-:W4:Y:S02]  /*1d5b0*/  LDL.LU.64 R6, [R1+0xa58] ;  /* 0x000a580001067983 */ /* 0x000f240000300a00 */
[----:B------:R-:W-:Y:S02]  /*1d5c0*/  STL [R1+0x324c], R10 ;  /* 0x00324c0a01007387 */ /* 0x000fe40000100800 */
[----:B------:R-:W-:Y:S01]  /*1d5d0*/  STL [R1+0x3248], R11 ;  /* 0x0032480b01007387 */ /* 0x000fe20000100800 */
[----:B--2---:R0:W-:Y:S04]  /*1d5e0*/  STL.64 [R1+0x3978], R8 ;  /* 0x0039780801007387 */ /* 0x0041e80000100a00 */
[----:B0-----:R-:W2:Y:S01]  /*1d5f0*/  LDL.64 R8, [R1+0x80] ;  /* 0x0000800001087983 */ /* 0x001ea20000100a00 */
[----:B---3--:R-:W-:-:S02]  /*1d600*/  IMAD.MOV.U32 R26, RZ, RZ, R12 ;  /* 0x000000ffff1a7224 */ /* 0x008fc400078e000c */
[----:B------:R-:W-:Y:S01]  /*1d610*/  IMAD.MOV.U32 R0, RZ, RZ, R13 ;  /* 0x000000ffff007224 */ /* 0x000fe200078e000d */
[C---:B----4-:R-:W-:Y:S01]  /*1d620*/  HMMA.16816.F32.BF16 R4, R16.reuse, R12, R4 ;  /* 0x0000000c1004723c */ /* 0x050fe20000041804 */
[----:B------:R-:W3:Y:S11]  /*1d630*/  LDL.LU.64 R12, [R1+0x3980] ;  /* 0x00398000010c7983 */ /* 0x000ef60000300a00 */
[----:B------:R-:W-:Y:S11]  /*1d640*/  @!UPT UIADD3 URZ, URZ, URZ, URZ ;  /* 0x0000003f3f3ff290 */ /* 0x000ff6000fffe03f */
[----:B------:R-:W-:Y:S01]  /*1d650*/  @!UPT UIADD3 URZ, URZ, URZ, URZ ;  /* 0x0000003f3f3ff290 */ /* 0x000fe2000fffe03f */
[----:B------:R-:W-:Y:S02]  /*1d660*/  IMAD.MOV.U32 R14, RZ, RZ, R6 ;  /* 0x000000ffff0e7224 */ /* 0x000fe400078e0006 */
[----:B------:R-:W-:Y:S01]  /*1d670*/  IMAD.MOV.U32 R15, RZ, RZ, R7 ;  /* 0x000000ffff0f7224 */ /* 0x000fe200078e0007 */
[----:B------:R0:W-:Y:S04]  /*1d680*/  STL.64 [R1+0x720], R4 ;  /* 0x0007200401007387 */ /* 0x0001e80000100a00 */
[----:B0-----:R-:W4:Y:S01]  /*1d690*/  LDL.LU.64 R4, [R1+0x9d0] ;  /* 0x0009d00001047983 */ /* 0x001f220000300a00 */
[----:B------:R-:W4:Y:S02]  /*1d6a0*/  LDL.LU.64 R6, [R1+0x9d8] ;  /* 0x0009d80001067983 */ /* 0x000f240000300a00 */
[----:B------:R-:W-:Y:S01]  /*1d6b0*/  STL.64 [R1+0x3928], R14 ;  /* 0x0039280e01007387 */ /* 0x000fe20000100a00 */
[----:B---3--:R0:W-:Y:S04]  /*1d6c0*/  STL.64 [R1+0x3920], R12 ;  /* 0x0039200c01007387 */ /* 0x0081e80000100a00 */
[----:B0-----:R-:W3:Y:S01]  /*1d6d0*/  LDL.64 R12, [R1+0x30] ;  /* 0x00003000010c7983 */ /* 0x001ee20000100a00 */
[----:B--2---:R-:W-:Y:S01]  /*1d6e0*/  HMMA.16816.F32.BF16 R20, R16, R8, R20 ;  /* 0x000000081014723c */ /* 0x004fe20000041814 */
[----:B------:R-:W-:-:S02]  /*1d6f0*/  IMAD.MOV.U32 R3, RZ, RZ, R8 ;  /* 0x000000ffff037224 */ /* 0x000fc400078e0008 */
[----:B------:R-:W-:Y:S01]  /*1d700*/  IMAD.MOV.U32 R27, RZ, RZ, R9 ;  /* 0x000000ffff1b7224 */ /* 0x000fe200078e0009 */
[----:B---3--:R0:W-:Y:S04]  /*1d710*/  STL.64 [R1+0x3950], R12 ;  /* 0x0039500c01007387 */ /* 0x0081e80000100a00 */
[----:B0-----:R-:W4:Y:S01]  /*1d720*/  LDL.64 R12, [R1+0x70] ;  /* 0x00007000010c7983 */ /* 0x001f220000100a00 */
[----:B------:R-:W-:Y:S02]  /*1d730*/  STL [R1+0x3908], R0 ;  /* 0x0039080001007387 */ /* 0x000fe40000100800 */
[----:B------:R-:W-:Y:S02]  /*1d740*/  STL [R1+0x38e4], R26 ;  /* 0x0038e41a01007387 */ /* 0x000fe40000100800 */
[----:B------:R-:W2:Y:S10]  /*1d750*/  LDL.LU.64 R8, [R1+0x3978] ;  /* 0x0039780001087983 */ /* 0x000eb40000300a00 */
[----:B------:R0:W-:Y:S04]  /*1d760*/  STL.64 [R1+0x710], R20 ;  /* 0x0007101401007387 */ /* 0x0001e80000100a00 */
[----:B0-----:R-:W3:Y:S01]  /*1d770*/  LDL.64 R20, [R1+0x20] ;  /* 0x0000200001147983 */ /* 0x001ee20000100a00 */
[----:B------:R-:W-:-:S03]  /*1d780*/  IMAD.MOV.U32 R11, RZ, RZ, R23 ;  /* 0x000000ffff0b7224 */ /* 0x000fc600078e0017 */
[----:B---3--:R0:W-:Y:S04]  /*1d790*/  STL.64 [R1+0x3958], R20 ;  /* 0x0039581401007387 */ /* 0x0081e80000100a00 */
[----:B0-----:R-:W3:Y:S01]  /*1d7a0*/  LDL.64 R20, [R1+0x50] ;  /* 0x0000500001147983 */ /* 0x001ee20000100a00 */
[C---:B----4-:R-:W-:Y:S01]  /*1d7b0*/  HMMA.16816.F32.BF16 R4, R16.reuse, R12, R4 ;  /* 0x0000000c1004723c */ /* 0x050fe20000041804 */
[----:B------:R-:W-:Y:S02]  /*1d7c0*/  IMAD.MOV.U32 R10, RZ, RZ, R22 ;  /* 0x000000ffff0a7224 */ /* 0x000fe400078e0016 */
[----:B------:R-:W-:Y:S01]  /*1d7d0*/  IMAD.MOV.U32 R26, RZ, RZ, R12 ;  /* 0x000000ffff1a7224 */ /* 0x000fe200078e000c */
[----:B---3--:R0:W-:Y:S04]  /*1d7e0*/  STL.64 [R1+0x3968], R20 ;  /* 0x0039681401007387 */ /* 0x0081e80000100a00 */
[----:B0-----:R-:W3:Y:S01]  /*1d7f0*/  LDL.LU.64 R20, [R1+0x9c0] ;  /* 0x0009c00001147983 */ /* 0x001ee20000300a00 */
[----:B------:R-:W3:Y:S02]  /*1d800*/  LDL.LU.64 R22, [R1+0x9c8] ;  /* 0x0009c80001167983 */ /* 0x000ee40000300a00 */
[----:B------:R0:W-:Y:S02]  /*1d810*/  STL [R1+0x3364], R11 ;  /* 0x0033640b01007387 */ /* 0x0001e40000100800 */
[----:B------:R-:W-:Y:S10]  /*1d820*/  STL [R1+0x3360], R10 ;  /* 0x0033600a01007387 */ /* 0x000ff40000100800 */
[----:B------:R1:W-:Y:S01]  /*1d830*/  STL.64 [R1+0x700], R4 ;  /* 0x0007000401007387 */ /* 0x0003e20000100a00 */
[----:B------:R-:W-:Y:S02]  /*1d840*/  STL.64 [R1+0x708], R6 ;  /* 0x0007080601007387 */ /* 0x000fe40000100a00 */
[----:B0-----:R-:W-:Y:S01]  /*1d850*/  IMAD.MOV.U32 R11, RZ, RZ, R13 ;  /* 0x000000ffff0b7224 */ /* 0x001fe200078e000d */
[----:B-1----:R-:W3:Y:S01]  /*1d860*/  LDL.LU.64 R4, [R1+0x3970] ;  /* 0x0039700001047983 */ /* 0x002ee20000300a00 */
[----:B------:R-:W4:Y:S02]  /*1d870*/  LDL.LU.64 R12, [R1+0x580] ;  /* 0x00058000010c7983 */ /* 0x000f240000300a00 */
[----:B------:R-:W4:Y:S02]  /*1d880*/  LDL.LU.64 R14, [R1+0x588] ;  /* 0x00058800010e7983 */ /* 0x000f240000300a00 */
[----:B------:R-:W-:Y:S01]  /*1d890*/  STL [R1+0x3938], R11 ;  /* 0x0039380b01007387 */ /* 0x000fe20000100800 */
[----:B--2---:R0:W-:Y:S04]  /*1d8a0*/  STL.64 [R1+0x3930], R8 ;  /* 0x0039300801007387 */ /* 0x0041e80000100a00 */
[----:B0-----:R-:W2:Y:S01]  /*1d8b0*/  LDL.64 R8, [R1+0x10] ;  /* 0x0000100001087983 */ /* 0x001ea20000100a00 */
[C---:B---3--:R-:W-:Y:S03]  /*1d8c0*/  HMMA.16816.F32.BF16 R4, R16.reuse, R4, R20 ;  /* 0x000000041004723c */ /* 0x048fe60000041814 */
[----:B--2---:R0:W-:Y:S04]  /*1d8d0*/  STL.64 [R1+0x3948], R8 ;  /* 0x0039480801007387 */ /* 0x0041e80000100a00 */
[----:B0-----:R-:W2:Y:S01]  /*1d8e0*/  LDL.LU.64 R8, [R1+0x590] ;  /* 0x0005900001087983 */ /* 0x001ea20000300a00 */
[----:B------:R-:W2:Y:S02]  /*1d8f0*/  LDL.LU.64 R10, [R1+0x598] ;  /* 0x00059800010a7983 */ /* 0x000ea40000300a00 */
[----:B------:R-:W2:Y:S11]  /*1d900*/  LDL.LU.64 R20, [R1+0x3968] ;  /* 0x0039680001147983 */ /* 0x000eb60000300a00 */
[----:B------:R-:W-:Y:S02]  /*1d910*/  @!UPT UIADD3 URZ, URZ, URZ, URZ ;  /* 0x0000003f3f3ff290 */ /* 0x000fe4000fffe03f */
[----:B------:R0:W-:Y:S01]  /*1d920*/  STL.64 [R1+0x7f0], R4 ;  /* 0x0007f00401007387 */ /* 0x0001e20000100a00 */
[----:B------:R1:W-:Y:S04]  /*1d930*/  STL.64 [R1+0x7f8], R6 ;  /* 0x0007f80601007387 */ /* 0x0003e80000100a00 */
[----:B0-----:R-:W3:Y:S01]  /*1d940*/  LDL.LU R4, [R1+0x3960] ;  /* 0x0039600001047983 */ /* 0x001ee20000300800 */
[C---:B----4-:R-:W-:Y:S08]  /*1d950*/  HMMA.16816.F32.BF16 R12, R16.reuse, R24, R12 ;  /* 0x00000018100c723c */ /* 0x050ff0000004180c */
[----:B--2---:R-:W-:Y:S01]  /*1d960*/  HMMA.16816.F32.BF16 R8, R16, R20, R8 ;  /* 0x000000141008723c */ /* 0x004fe20000041808 */
[----:B-1----:R-:W-:-:S02]  /*1d970*/  IMAD.MOV.U32 R7, RZ, RZ, R20 ;  /* 0x000000ffff077224 */ /* 0x002fc400078e0014 */
[----:B------:R-:W-:Y:S02]  /*1d980*/  IMAD.MOV.U32 R6, RZ, RZ, R21 ;  /* 0x000000ffff067224 */ /* 0x000fe400078e0015 */
[----:B------:R-:W2:Y:S11]  /*1d990*/  LDL.LU.64 R20, [R1+0x3958] ;  /* 0x0039580001147983 */ /* 0x000eb60000300a00 */
[----:B------:R-:W-:Y:S07]  /*1d9a0*/  @!UPT UIADD3 URZ, URZ, URZ, URZ ;  /* 0x0000003f3f3ff290 */ /* 0x000fee000fffe03f */
[----:B------:R0:W-:Y:S01]  /*1d9b0*/  STL.64 [R1+0x7e0], R8 ;  /* 0x0007e00801007387 */ /* 0x0001e20000100a00 */
[----:B------:R-:W-:Y:S02]  /*1d9c0*/  IMAD.MOV.U32 R29, RZ, RZ, R10 ;  /* 0x000000ffff1d7224 */ /* 0x000fe400078e000a */
[----:B------:R-:W-:Y:S01]  /*1d9d0*/  IMAD.MOV.U32 R2, RZ, RZ, R11 ;  /* 0x000000ffff027224 */ /* 0x000fe200078e000b */
[----:B0-----:R-:W2:Y:S01]  /*1d9e0*/  LDL.LU.64 R8, [R1+0x560] ;  /* 0x0005600001087983 */ /* 0x001ea20000300a00 */
[----:B------:R-:W2:Y:S02]  /*1d9f0*/  LDL.LU.64 R10, [R1+0x568] ;  /* 0x00056800010a7983 */ /* 0x000ea40000300a00 */
[----:B------:R-:W-:Y:S02]  /*1da00*/  STL.64 [R1+0x3940], R6 ;  /* 0x0039400601007387 */ /* 0x000fe40000100a00 */
[----:B---3--:R0:W-:Y:S02]  /*1da10*/  STL [R1+0x393c], R4 ;  /* 0x00393c0401007387 */ /* 0x0081e40000100800 */
[----:B0-----:R-:W3:Y:S01]  /*1da20*/  LDL.LU.64 R4, [R1+0x570] ;  /* 0x0005700001047983 */ /* 0x001ee20000300a00 */
[----:B------:R-:W3:Y:S02]  /*1da30*/  LDL.LU.64 R6, [R1+0x578] ;  /* 0x0005780001067983 */ /* 0x000ee40000300a00 */
[----:B------:R-:W-:Y:S02]  /*1da40*/  STL [R1+0x3314], R2 ;  /* 0x0033140201007387 */ /* 0x000fe40000100800 */
[----:B------:R-:W-:Y:S01]  /*1da50*/  STL [R1+0x3310], R29 ;  /* 0x0033101d01007387 */ /* 0x000fe20000100800 */
[----:B------:R0:W-:Y:S01]  /*1da60*/  STL.64 [R1+0x7d0], R12 ;  /* 0x0007d00c01007387 */ /* 0x0001e20000100a00 */
[----:B------:R-:W-:Y:S03]  /*1da70*/  STL.64 [R1+0x7d8], R14 ;  /* 0x0007d80e01007387 */ /* 0x000fe60000100a00 */
[----:B0-----:R-:W3:Y:S01]  /*1da80*/  LDL.LU.64 R12, [R1+0x3950] ;  /* 0x00395000010c7983 */ /* 0x001ee20000300a00 */
[----:B------:R0:W-:Y:S01]  /*1da90*/  STL.64 [R1+0x3858], R24 ;  /* 0x0038581801007387 */ /* 0x0001e20000100a00 */
[C---:B--2---:R-:W-:Y:S08]  /*1daa0*/  HMMA.16816.F32.BF16 R8, R16.reuse, R20, R8 ;  /* 0x000000141008723c */ /* 0x044ff00000041808 */
[----:B---3--:R-:W-:Y:S01]  /*1dab0*/  HMMA.16816.F32.BF16 R4, R16, R12, R4 ;  /* 0x0000000c1004723c */ /* 0x008fe20000041804 */
[----:B0-----:R-:W-:-:S02]  /*1dac0*/  IMAD.MOV.U32 R25, RZ, RZ, R12 ;  /* 0x000000ffff197224 */ /* 0x001fc400078e000c */
[----:B------:R-:W-:Y:S11]  /*1dad0*/  IMAD.MOV.U32 R24, RZ, RZ, R13 ;  /* 0x000000ffff187224 */ /* 0x000ff600078e000d */
[----:B------:R-:W-:Y:S09]  /*1dae0*/  @!UPT UIADD3 URZ, URZ, URZ, URZ ;  /* 0x0000003f3f3ff290 */ /* 0x000ff2000fffe03f */
[----:B------:R0:W-:Y:S01]  /*1daf0*/  STL.64 [R1+0x7c0], R4 ;  /* 0x0007c00401007387 */ /* 0x0001e20000100a00 */
[----:B------:R1:W-:Y:S03]  /*1db00*/  STL.64 [R1+0x7c8], R6 ;  /* 0x0007c80601007387 */ /* 0x0003e60000100a00 */
[----:B0-----:R-:W2:Y:S01]  /*1db10*/  LDL.LU.64 R4, [R1+0x550] ;  /* 0x0005500001047983 */ /* 0x001ea20000300a00 */
[----:B-1----:R-:W2:Y:S02]  /*1db20*/  LDL.LU.64 R6, [R1+0x558] ;  /* 0x0005580001067983 */ /* 0x002ea40000300a00 */
[----:B------:R-:W3:Y:S02]  /*1db30*/  LDL.LU.64 R12, [R1+0x540] ;  /* 0x00054000010c7983 */ /* 0x000ee40000300a00 */
[----:B------:R-:W3:Y:S01]  /*1db40*/  LDL.LU.64 R14, [R1+0x548] ;  /* 0x00054800010e7983 */ /* 0x000ee20000300a00 */
[----:B------:R-:W-:Y:S01]  /*1db50*/  STL.64 [R1+0x38f0], R26 ;  /* 0x0038f01a01007387 */ /* 0x000fe20000100a00 */
[----:B------:R0:W-:Y:S03]  /*1db60*/  STL.64 [R1+0x38e8], R24 ;  /* 0x0038e81801007387 */ /* 0x0001e60000100a00 */
[----:B0-----:R-:W3:Y:S01]  /*1db70*/  LDL.64 R24, [R1] ;  /* 0x0000000001187983 */ /* 0x001ee20000100a00 */
[----:B------:R0:W-:Y:S02]  /*1db80*/  STL.64 [R1+0x7b0], R8 ;  /* 0x0007b00801007387 */ /* 0x0001e40000100a00 */
[----:B------:R-:W-:Y:S01]  /*1db90*/  STL.64 [R1+0x7b8], R10 ;  /* 0x0007b80a01007387 */ /* 0x000fe20000100a00 */
[----:B0-----:R-:W2:Y:S01]  /*1dba0*/  LDL.LU.64 R8, [R1+0x3948] ;  /* 0x0039480001087983 */ /* 0x001ea20000300a00 */
[----:B------:R-:W-:-:S02]  /*1dbb0*/  IMAD.MOV.U32 R29, RZ, RZ, R20 ;  /* 0x000000ffff1d7224 */ /* 0x000fc400078e0014 */
[----:B------:R-:W-:Y:S02]  /*1dbc0*/  IMAD.MOV.U32 R28, RZ, RZ, R21 ;  /* 0x000000ffff1c7224 */ /* 0x000fe400078e0015 */
[----:B------:R-:W4:Y:S01]  /*1dbd0*/  LDL.LU.64 R20, [R1+0x360] ;  /* 0x0003600001147983 */ /* 0x000f220000300a00 */
[----:B------:R-:W4:Y:S01]  /*1dbe0*/  LDL.LU.64 R22, [R1+0x368] ;  /* 0x0003680001167983 */ /* 0x000f220000300a00 */
[C---:B---3--:R-:W-:Y:S08]  /*1dbf0*/  HMMA.16816.F32.BF16 R12, R16.reuse, R24, R12 ;  /* 0x00000018100c723c */ /* 0x048ff0000004180c */
[----:B--2---:R-:W-:Y:S01]  /*1dc00*/  HMMA.16816.F32.BF16 R4, R16, R8, R4 ;  /* 0x000000081004723c */ /* 0x004fe20000041804 */
[----:B----4-:R-:W-:Y:S01]  /*1dc10*/  STL.64 [R1+0x3918], R22 ;  /* 0x0039181601007387 */ /* 0x010fe20000100a00 */
[----:B------:R0:W-:Y:S02]  /*1dc20*/  STL.64 [R1+0x3910], R20 ;  /* 0x0039101401007387 */ /* 0x0001e40000100a00 */
[----:B------:R-:W-:Y:S01]  /*1dc30*/  IMAD.MOV.U32 R0, RZ, RZ, R9 ;  /* 0x000000ffff007224 */ /* 0x000fe200078e0009 */
[----:B0-----:R-:W2:Y:S01]  /*1dc40*/  LDL.LU.64 R20, [R1+0x370] ;  /* 0x0003700001147983 */ /* 0x001ea20000300a00 */
[----:B------:R-:W2:Y:S11]  /*1dc50*/  LDL.LU.64 R22, [R1+0x378] ;  /* 0x0003780001167983 */ /* 0x000eb60000300a00 */
[----:B------:R-:W-:Y:S06]  /*1dc60*/  @!UPT UIADD3 URZ, URZ, URZ, URZ ;  /* 0x0000003f3f3ff290 */ /* 0x000fec000fffe03f */
[----:B------:R-:W-:Y:S01]  /*1dc70*/  STL.64 [R1+0x7a0], R4 ;  /* 0x0007a00401007387 */ /* 0x000fe20000100a00 */
[----:B------:R0:W-:Y:S03]  /*1dc80*/  STL.64 [R1+0x7a8], R6 ;  /* 0x0007a80601007387 */ /* 0x0001e60000100a00 */
[----:B0-----:R-:W3:Y:S01]  /*1dc90*/  LDL.LU.64 R6, [R1+0x3940] ;  /* 0x0039400001067983 */ /* 0x001ee20000300a00 */
[----:B------:R-:W4:Y:S02]  /*1dca0*/  LDL.LU R4, [R1+0x393c] ;  /* 0x00393c0001047983 */ /* 0x000f240000300800 */
[----:B------:R-:W-:Y:S02]  /*1dcb0*/  IMAD.MOV.U32 R5, RZ, RZ, R8 ;  /* 0x000000ffff057224 */ /* 0x000fe400078e0008 */
[----:B------:R-:W2:Y:S01]  /*1dcc0*/  LDL.LU R11, [R1+0x3938] ;  /* 0x00393800010b7983 */ /* 0x000ea20000300800 */
[----:B------:R-:W2:Y:S01]  /*1dcd0*/  LDL.LU.64 R8, [R1+0x3930] ;  /* 0x0039300001087983 */ /* 0x000ea20000300a00 */
[----:B------:R-:W-:Y:S02]  /*1dce0*/  STL.64 [R1+0x790], R12 ;  /* 0x0007900c01007387 */ /* 0x000fe40000100a00 */
[----:B------:R0:W-:Y:S02]  /*1dcf0*/  STL.64 [R1+0x798], R14 ;  /* 0x0007980e01007387 */ /* 0x0001e40000100a00 */
[----:B0-----:R-:W2:Y:S01]  /*1dd00*/  LDL.LU.64 R14, [R1+0x3928] ;  /* 0x00392800010e7983 */ /* 0x001ea20000300a00 */
[----:B------:R-:W2:Y:S02]  /*1dd10*/  LDL.LU.64 R12, [R1+0x3920] ;  /* 0x00392000010c7983 */ /* 0x000ea40000300a00 */
[----:B------:R-:W-:-:S02]  /*1dd20*/  IMAD.MOV.U32 R10, RZ, RZ, R24 ;  /* 0x000000ffff0a7224 */ /* 0x000fc400078e0018 */
[----:B------:R-:W-:Y:S02]  /*1dd30*/  IMAD.MOV.U32 R2, RZ, RZ, R25 ;  /* 0x000000ffff027224 */ /* 0x000fe400078e0019 */
[----:B------:R-:W3:Y:S01]  /*1dd40*/  LDL.LU.64 R24, [R1+0x270] ;  /* 0x0002700001187983 */ /* 0x000ee20000300a00 */
[----:B------:R-:W3:Y:S01]  /*1dd50*/  LDL.LU.64 R26, [R1+0x278] ;  /* 0x00027800011a7983 */ /* 0x000ee20000300a00 */
[----:B--2---:R-:W-:Y:S11]  /*1dd60*/  HMMA.16816.F32.BF16 R20, R16, R12, R20 ;  /* 0x0000000c1014723c */ /* 0x004ff60000041814 */
[----:B------:R-:W-:Y:S11]  /*1dd70*/  @!UPT UIADD3 URZ, URZ, URZ, URZ ;  /* 0x0000003f3f3ff290 */ /* 0x000ff6000fffe03f */
[----:B------:R-:W-:Y:S01]  /*1dd80*/  @!UPT UIADD3 URZ, URZ, URZ, URZ ;  /* 0x0000003f3f3ff290 */ /* 0x000fe2000fffe03f */
[----:B------:R-:W-:Y:S01]  /*1dd90*/  STL.64 [R1+0x780], R20 ;  /* 0x0007801401007387 */ /* 0x000fe20000100a00 */
[----:B------:R0:W-:Y:S03]  /*1dda0*/  STL.64 [R1+0x788], R22 ;  /* 0x0007881601007387 */ /* 0x0001e60000100a00 */
[----:B0-----:R-:W2:Y:S01]  /*1ddb0*/  LDL.LU.64 R22, [R1+0x3918] ;  /* 0x0039180001167983 */ /* 0x001ea20000300a00 */
[----:B------:R-:W2:Y:S02]  /*1ddc0*/  LDL.LU.64 R20, [R1+0x3910] ;  /* 0x0039100001147983 */ /* 0x000ea40000300a00 */
[----:B------:R-:W-:Y:S02]  /*1ddd0*/  STL.64 [R1+0x3810], R14 ;  /* 0x0038100e01007387 */ /* 0x000fe40000100a00 */
[----:B------:R0:W-:Y:S02]  /*1dde0*/  STL.64 [R1+0x3808], R12 ;  /* 0x0038080c01007387 */ /* 0x0001e40000100a00 */
[----:B0-----:R-:W-:-:S02]  /*1ddf0*/  IMAD.MOV.U32 R12, RZ, RZ, R5 ;  /* 0x000000ffff0c7224 */ /* 0x001fc400078e0005 */
[----:B------:R-:W-:Y:S01]  /*1de00*/  IMAD.MOV.U32 R13, RZ, RZ, R0 ;  /* 0x000000ffff0d7224 */ /* 0x000fe200078e0000 */
[----:B------:R-:W4:Y:S01]  /*1de10*/  LDL.LU R5, [R1+0x390c] ;  /* 0x00390c0001057983 */ /* 0x000f220000300800 */
[----:B------:R-:W3:Y:S03]  /*1de20*/  LDL.LU R0, [R1+0x3908] ;  /* 0x0039080001007983 */ /* 0x000ee60000300800 */
[----:B------:R0:W-:Y:S04]  /*1de30*/  STL.64 [R1+0x3828], R12 ;  /* 0x0038280c01007387 */ /* 0x0001e80000100a00 */
[----:B0-----:R-:W4:Y:S01]  /*1de40*/  LDL.LU.64 R12, [R1+0x350] ;  /* 0x00035000010c7983 */ /* 0x001f220000300a00 */
[----:B------:R-:W4:Y:S01]  /*1de50*/  LDL.LU.64 R14, [R1+0x358] ;  /* 0x00035800010e7983 */ /* 0x000f220000300a00 */
[C---:B--2---:R-:W-:Y:S08]  /*1de60*/  HMMA.16816.F32.BF16 R20, R16.reuse, R8, R20 ;  /* 0x000000081014723c */ /* 0x044ff00000041814 */
[----:B----4-:R-:W-:Y:S11]  /*1de70*/  HMMA.16816.F32.BF16 R12, R16, R4, R12 ;  /* 0x00000004100c723c */ /* 0x010ff6000004180c */
[----:B------:R-:W-:Y:S04]  /*1de80*/  @!UPT UIADD3 URZ, URZ, URZ, URZ ;  /* 0x0000003f3f3ff290 */ /* 0x000fe8000fffe03f */
[----:B------:R-:W-:Y:S01]  /*1de90*/  STL.64 [R1+0x770], R20 ;  /* 0x0007701401007387 */ /* 0x000fe20000100a00 */
[----:B------:R0:W-:Y:S03]  /*1dea0*/  STL.64 [R1+0x778], R22 ;  /* 0x0007781601007387 */ /* 0x0001e60000100a00 */
[----:B0-----:R-:W3:Y:S01]  /*1deb0*/  LDL.LU.64 R22, [R1+0x3900] ;  /* 0x0039000001167983 */ /* 0x001ee20000300a00 */
[----:B------:R-:W3:Y:S02]  /*1dec0*/  LDL.LU.64 R20, [R1+0x38f8] ;  /* 0x0038f80001147983 */ /* 0x000ee40000300a00 */
[----:B------:R-:W-:Y:S02]  /*1ded0*/  STL.64 [R1+0x38d8], R8 ;  /* 0x0038d80801007387 */ /* 0x000fe40000100a00 */
[----:B------:R-:W2:Y:S01]  /*1dee0*/  LDL.64 R16, [R1+0xb0] ;  /* 0x0000b00001107983 */ /* 0x000ea20000100a00 */
[----:B------:R0:W-:Y:S01]  /*1def0*/  STL.64 [R1+0x6f0], R12 ;  /* 0x0006f00c01007387 */ /* 0x0001e20000100a00 */
[----:B------:R-:W-:Y:S02]  /*1df00*/  STL.64 [R1+0x6f8], R14 ;  /* 0x0006f80e01007387 */ /* 0x000fe40000100a00 */
[----:B0-----:R-:W-:-:S02]  /*1df10*/  IMAD.MOV.U32 R12, RZ, RZ, R29 ;  /* 0x000000ffff0c7224 */ /* 0x001fc400078e001d */
[----:B------:R-:W-:-:S05]  /*1df20*/  IMAD.MOV.U32 R13, RZ, RZ, R28 ;  /* 0x000000ffff0d7224 */ /* 0x000fca00078e001c */
[----:B------:R0:W-:Y:S04]  /*1df30*/  STL.64 [R1+0x3838], R12 ;  /* 0x0038380c01007387 */ /* 0x0001e80000100a00 */
[----:B0-----:R-:W3:Y:S02]  /*1df40*/  LDL.64 R12, [R1+0xc0] ;  /* 0x0000c000010c7983 */ /* 0x001ee40000100a00 */
[----:B---3--:R-:W-:Y:S11]  /*1df50*/  HMMA.16816.F32.BF16 R24, R20, R12, R24 ;  /* 0x0000000c1418723c */ /* 0x008ff60000041818 */
[----:B------:R-:W-:Y:S11]  /*1df60*/  @!UPT UIADD3 URZ, URZ, URZ, URZ ;  /* 0x0000003f3f3ff290 */ /* 0x000ff6000fffe03f */
[----:B------:R-:W-:Y:S01]  /*1df70*/  @!UPT UIADD3 URZ, URZ, URZ, URZ ;  /* 0x0000003f3f3ff290 */ /* 0x000fe2000fffe03f */
[----:B------:R-:W-:Y:S01]  /*1df80*/  STL.64 [R1+0x880], R24 ;  /* 0x0008801801007387 */ /* 0x000fe20000100a00 */
[----:B------:R0:W-:Y:S03]  /*1df90*/  STL.64 [R1+0x888], R26 ;  /* 0x0008881a01007387 */ /* 0x0001e60000100a00 */
[----:B0-----:R-:W3:Y:S01]  /*1dfa0*/  LDL.LU.64 R26, [R1+0x38f0] ;  /* 0x0038f000011a7983 */ /* 0x001ee20000300a00 */
[----:B------:R-:W4:Y:S02]  /*1dfb0*/  LDL.LU.64 R24, [R1+0x38e8] ;  /* 0x0038e80001187983 */ /* 0x000f240000300a00 */
[----:B------:R-:W-:Y:S02]  /*1dfc0*/  IMAD.MOV.U32 R28, RZ, RZ, R12 ;  /* 0x000000ffff1c7224 */ /* 0x000fe400078e000c */
[----:B------:R-:W-:Y:S02]  /*1dfd0*/  IMAD.MOV.U32 R29, RZ, RZ, R13 ;  /* 0x000000ffff1d7224 */ /* 0x000fe400078e000d */
[----:B----4-:R-:W-:-:S02]  /*1dfe0*/  IMAD.MOV.U32 R12, RZ, RZ, R25 ;  /* 0x000000ffff0c7224 */ /* 0x010fc400078e0019 */
[----:B------:R-:W-:Y:S02]  /*1dff0*/  IMAD.MOV.U32 R13, RZ, RZ, R24 ;  /* 0x000000ffff0d7224 */ /* 0x000fe400078e0018 */
[----:B------:R-:W-:Y:S02]  /*1e000*/  IMAD.MOV.U32 R24, RZ, RZ, R7 ;  /* 0x000000ffff187224 */ /* 0x000fe400078e0007 */
[----:B------:R-:W-:-:S05]  /*1e010*/  IMAD.MOV.U32 R25, RZ, RZ, R6 ;  /* 0x000000ffff197224 */ /* 0x000fca00078e0006 */
[----:B------:R0:W-:Y:S04]  /*1e020*/  STL.64 [R1+0x3870], R24 ;  /* 0x0038701801007387 */ /* 0x0001e80000100a00 */
[----:B0-----:R-:W4:Y:S04]  /*1e030*/  LDL.64 R24, [R1+0x60] ;  /* 0x0000600001187983 */ /* 0x001f280000100a00 */
[----:B----4-:R-:W-:Y:S01]  /*1e040*/  STL.64 [R1+0x3888], R24 ;  /* 0x0038881801007387 */ /* 0x010fe20000100a00 */
[----:B------:R0:W-:Y:S03]  /*1e050*/  STL.64 [R1+0x3850], R12 ;  /* 0x0038500c01007387 */ /* 0x0001e60000100a00 */
[----:B0-----:R-:W4:Y:S01]  /*1e060*/  LDL.LU.64 R12, [R1+0x260] ;  /* 0x00026000010c7983 */ /* 0x001f220000300a00 */
[----:B------:R-:W4:Y:S02]  /*1e070*/  LDL.LU.64 R14, [R1+0x268] ;  /* 0x00026800010e7983 */ /* 0x000f240000300a00 */
[----:B---3--:R-:W-:-:S02]  /*1e080*/  IMAD.MOV.U32 R24, RZ, RZ, R26 ;  /* 0x000000ffff187224 */ /* 0x008fc400078e001a */
[----:B------:R-:W-:Y:S02]  /*1e090*/  IMAD.MOV.U32 R25, RZ, RZ, R11 ;  /* 0x000000ffff197224 */ /* 0x000fe400078e000b */
[----:B--2---:R-:W-:Y:S02]  /*1e0a0*/  IMAD.MOV.U32 R7, RZ, RZ, R16 ;  /* 0x000000ffff077224 */ /* 0x004fe400078e0010 */
[----:B------:R-:W-:Y:S01]  /*1e0b0*/  IMAD.MOV.U32 R6, RZ, RZ, R17 ;  /* 0x000000ffff067224 */ /* 0x000fe200078e0011 */
[----:B----4-:R-:W-:Y:S11]  /*1e0c0*/  HMMA.16816.F32.BF16 R12, R20, R16, R12 ;  /* 0x00000010140c723c */ /* 0x010ff6000004180c */
[----:B------:R-:W-:Y:S11]  /*1e0d0*/  @!UPT UIADD3 URZ, URZ, URZ, URZ ;  /* 0x0000003f3f3ff290 */ /* 0x000ff6000fffe03f */
[----:B------:R-:W-:Y:S01]  /*1e0e0*/  @!UPT UIADD3 URZ, URZ, URZ, URZ ;  /* 0x0000003f3f3ff290 */ /* 0x000fe2000fffe03f */
[----:B------:R-:W-:Y:S01]  /*1e0f0*/  STL.64 [R1+0x870], R12 ;  /* 0x0008700c01007387 */ /* 0x000fe20000100a00 */
[----:B------:R-:W-:Y:S02]  /*1e100*/  STL.64 [R1+0x878], R14 ;  /* 0x0008780e01007387 */ /* 0x000fe40000100a00 */
[----:B------:R-:W2:Y:S02]  /*1e110*/  LDL.LU R26, [R1+0x38e4] ;  /* 0x0038e400011a7983 */ /* 0x000ea40000300800 */
[----:B------:R0:W-:Y:S02]  /*1e120*/  STL.64 [R1+0x38a0], R24 ;  /* 0x0038a01801007387 */ /* 0x0001e40000100a00 */
[----:B0-----:R-:W-:Y:S02]  /*1e130*/  IMAD.MOV.U32 R24, RZ, RZ, R3 ;  /* 0x000000ffff187224 */ /* 0x001fe400078e0003 */
[----:B------:R-:W-:Y:S01]  /*1e140*/  IMAD.MOV.U32 R25, RZ, RZ, R27 ;  /* 0x000000ffff197224 */ /* 0x000fe200078e001b */
[----:B------:R-:W3:Y:S04]  /*1e150*/  LDL.LU R3, [R1+0x38e0] ;  /* 0x0038e00001037983 */ /* 0x000ee80000300800 */
[----:B------:R0:W-:Y:S01]  /*1e160*/  STL.64 [R1+0x38b8], R24 ;  /* 0x0038b81801007387 */ /* 0x0001e20000100a00 */
[----:B------:R-:W4:Y:S02]  /*1e170*/  LDL.LU.64 R16, [R1+0xf0] ;  /* 0x0000f00001107983 */ /* 0x000f240000300a00 */
[----:B------:R-:W3:Y:S02]  /*1e180*/  LDL.LU.64 R18, [R1+0xf8] ;  /* 0x0000f80001127983 */ /* 0x000ee40000300a00 */
[----:B0-----:R-:W-:-:S02]  /*1e190*/  IMAD.MOV.U32 R25, RZ, RZ, R0 ;  /* 0x000000ffff197224 */ /* 0x001fc400078e0000 */
[----:B--2---:R-:W-:Y:S01]  /*1e1a0*/  IMAD.MOV.U32 R24, RZ, RZ, R26 ;  /* 0x000000ffff187224 */ /* 0x004fe200078e001a */
[----:B---3--:R-:W-:Y:S01]  /*1e1b0*/  STL.64 [R1+0x3820], R18 ;  /* 0x0038201201007387 */ /* 0x008fe20000100a00 */
[----:B----4-:R-:W-:Y:S02]  /*1e1c0*/  STL.64 [R1+0x3818], R16 ;  /* 0x0038181001007387 */ /* 0x010fe40000100a00 */
[----:B------:R-:W-:Y:S02]  /*1e1d0*/  STL.64 [R1+0x37f8], R6 ;  /* 0x0037f80601007387 */ /* 0x000fe40000100a00 */
[----:B------:R0:W-:Y:S01]  /*1e1e0*/  STL.64 [R1+0x37f0], R4 ;  /* 0x0037f00401007387 */ /* 0x0001e20000100a00 */
[----:B------:R-:W2:Y:S01]  /*1e1f0*/  LDL.LU.64 R8, [R1+0x250] ;  /* 0x0002500001087983 */ /* 0x000ea20000300a00 */
[----:B0-----:R-:W-:-:S03]  /*1e200*/  IMAD.MOV.U32 R4, RZ, RZ, R10 ;  /* 0x000000ffff047224 */ /* 0x001fc600078e000a */
[----:B------:R-:W2:Y:S01]  /*1e210*/  LDL.LU.64 R10, [R1+0x258] ;  /* 0x00025800010a7983 */ /* 0x000ea20000300a00 */
[----:B------:R0:W-:Y:S03]  /*1e220*/  STL.64 [R1+0x38d0], R24 ;  /* 0x0038d01801007387 */ /* 0x0001e60000100a00 */
[----:B0-----:R-:W2:Y:S01]  /*1e230*/  LDL.64 R24, [R1+0xa0] ;  /* 0x0000a00001187983 */ /* 0x001ea20000100a00 */
[----:B------:R-:W3:Y:S02]  /*1e240*/  LDL.LU.64 R12, [R1+0x140] ;  /* 0x00014000010c7983 */ /* 0x000ee40000300a00 */
[----:B------:R-:W4:Y:S02]  /*1e250*/  LDL.LU.64 R14, [R1+0x148] ;  /* 0x00014800010e7983 */ /* 0x000f240000300a00 */
[----:B----4-:R-:W-:Y:S01]  /*1e260*/  STL.64 [R1+0x3868], R14 ;  /* 0x0038680e01007387 */ /* 0x010fe20000100a00 */
[----:B---3--:R0:W-:Y:S03]  /*1e270*/  STL.64 [R1+0x3860], R12 ;  /* 0x0038600c01007387 */ /* 0x0081e60000100a00 */
[----:B0-----:R-:W3:Y:S01]  /*1e280*/  LDL.LU.64 R12, [R1+0x150] ;  /* 0x00015000010c7983 */ /* 0x001ee20000300a00 */
[----:B------:R-:W4:Y:S03]  /*1e290*/  LDL.LU.64 R14, [R1+0x158] ;  /* 0x00015800010e7983 */ /* 0x000f260000300a00 */
        /* <DEDUP_REMOVED lines=11> */
[----:B------:R-:W4:Y:S02]  /*1e350*/  LDL.LU.64 R14, [R1+0x188] ;  /* 0x00018800010e7983 */ /* 0x000f240000300a00 */
[----:B------:R-:W-:Y:S01]  /*1e360*/  IMAD.MOV.U32 R5, RZ, RZ, R2 ;  /* 0x000000ffff057224 */ /* 0x000fe200078e0002 */
[----:B--2---:R-:W-:Y:S01]  /*1e370*/  HMMA.16816.F32.BF16 R8, R20, R24, R8 ;  /* 0x000000181408723c */ /* 0x004fe20000041808 */
[----:B----4-:R-:W-:Y:S01]  /*1e380*/  STL.64 [R1+0x38c8], R14 ;  /* 0x0038c80e01007387 */ /* 0x010fe20000100a00 */
[----:B---3--:R0:W-:Y:S03]  /*1e390*/  STL.64 [R1+0x38c0], R12 ;  /* 0x0038c00c01007387 */ /* 0x0081e60000100a00 */
[----:B0-----:R-:W2:Y:S01]  /*1e3a0*/  LDL.LU.64 R12, [R1+0x240] ;  /* 0x00024000010c7983 */ /* 0x001ea20000300a00 */
[----:B------:R-:W2:Y:S02]  /*1e3b0*/  LDL.LU.64 R14, [R1+0x248] ;  /* 0x00024800010e7983 */ /* 0x000ea40000300a00 */
[----:B------:R0:W-:Y:S02]  /*1e3c0*/  STL.64 [R1+0x3830], R4 ;  /* 0x0038300401007387 */ /* 0x0001e40000100a00 */
[----:B0-----:R-:W3:Y:S01]  /*1e3d0*/  LDL.LU.64 R4, [R1+0x120] ;  /* 0x0001200001047983 */ /* 0x001ee20000300a00 */
[----:B------:R-:W4:Y:S03]  /*1e3e0*/  LDL.LU.64 R6, [R1+0x128] ;  /* 0x0001280001067983 */ /* 0x000f260000300a00 */
[----:B----4-:R-:W-:Y:S01]  /*1e3f0*/  STL.64 [R1+0x3848], R6 ;  /* 0x0038480601007387 */ /* 0x010fe20000100a00 */
[----:B---3--:R0:W-:Y:S03]  /*1e400*/  STL.64 [R1+0x3840], R4 ;  /* 0x0038400401007387 */ /* 0x0081e60000100a00 */
[----:B0-----:R-:W3:Y:S01]  /*1e410*/  LDL.LU.64 R4, [R1+0x130] ;  /* 0x0001300001047983 */ /* 0x001ee20000300a00 */
[----:B------:R-:W3:Y:S02]  /*1e420*/  LDL.LU.64 R6, [R1+0x138] ;  /* 0x0001380001067983 */ /* 0x000ee40000300a00 */
[----:B------:R-:W4:Y:S02]  /*1e430*/  LDL.LU.64 R16, [R1+0x110] ;  /* 0x0001100001107983 */ /* 0x000f240000300a00 */
[----:B------:R-:W4:Y:S01]  /*1e440*/  LDL.LU.64 R18, [R1+0x118] ;  /* 0x0001180001127983 */ /* 0x000f220000300a00 */
[----:B------:R0:W-:Y:S01]  /*1e450*/  STL.64 [R1+0x860], R8 ;  /* 0x0008600801007387 */ /* 0x0001e20000100a00 */
[----:B------:R1:W-:Y:S03]  /*1e460*/  STL.64 [R1+0x868], R10 ;  /* 0x0008680a01007387 */ /* 0x0003e60000100a00 */
[----:B0-----:R-:W2:Y:S01]  /*1e470*/  LDL.LU.64 R8, [R1+0x38d8] ;  /* 0x0038d80001087983 */ /* 0x001ea20000300a00 */
[----:B-1----:R-:W-:-:S02]  /*1e480*/  IMAD.MOV.U32 R11, RZ, RZ, R24 ;  /* 0x000000ffff0b7224 */ /* 0x002fc400078e0018 */
[----:B------:R-:W-:Y:S02]  /*1e490*/  IMAD.MOV.U32 R10, RZ, RZ, R25 ;  /* 0x000000ffff0a7224 */ /* 0x000fe400078e0019 */
[----:B------:R-:W2:Y:S02]  /*1e4a0*/  LDL.LU.64 R24, [R1+0x38d0] ;  /* 0x0038d00001187983 */ /* 0x000ea40000300a00 */
[C---:B--2---:R-:W-:Y:S02]  /*1e4b0*/  HMMA.16816.F32.BF16 R24, R20.reuse, R24, R12 ;  /* 0x000000181418723c */ /* 0x044fe4000004180c */
[----:B------:R-:W2:Y:S01]  /*1e4c0*/  LDL.LU.64 R14, [R1+0x38c8] ;  /* 0x0038c800010e7983 */ /* 0x000ea20000300a00 */
[----:B------:R-:W2:Y:S11]  /*1e4d0*/  LDL.LU.64 R12, [R1+0x38c0] ;  /* 0x0038c000010c7983 */ /* 0x000eb60000300a00 */
[----:B------:R-:W-:Y:S09]  /*1e4e0*/  @!UPT UIADD3 URZ, URZ, URZ, URZ ;  /* 0x0000003f3f3ff290 */ /* 0x000ff2000fffe03f */
[----:B------:R0:W-:Y:S01]  /*1e4f0*/  STL.64 [R1+0x850], R24 ;  /* 0x0008501801007387 */ /* 0x0001e20000100a00 */
[----:B------:R2:W-:Y:S03]  /*1e500*/  STL.64 [R1+0x858], R26 ;  /* 0x0008581a01007387 */ /* 0x0005e60000100a00 */
[----:B0-----:R-:W2:Y:S02]  /*1e510*/  LDL.LU.64 R24, [R1+0x38b8] ;  /* 0x0038b80001187983 */ /* 0x001ea40000300a00 */
        /* <DEDUP_REMOVED lines=12> */
[----:B------:R-:W-:Y:S03]  /*1e5e0*/  STL.64 [R1+0x838], R26 ;  /* 0x0008381a01007387 */ /* 0x000fe60000100a00 */
[----:B0-----:R-:W2:Y:S02]  /*1e5f0*/  LDL.LU.64 R24, [R1+0x3888] ;  /* 0x0038880001187983 */ /* 0x001ea40000300a00 */
[C---:B--2---:R-:W-:Y:S01]  /*1e600*/  HMMA.16816.F32.BF16 R12, R20.reuse, R24, R12 ;  /* 0x00000018140c723c */ /* 0x044fe2000004180c */
[----:B------:R-:W-:Y:S02]  /*1e610*/  IMAD.MOV.U32 R2, RZ, RZ, R24 ;  /* 0x000000ffff027224 */ /* 0x000fe400078e0018 */
[----:B------:R-:W-:Y:S11]  /*1e620*/  IMAD.MOV.U32 R0, RZ, RZ, R25 ;  /* 0x000000ffff007224 */ /* 0x000ff600078e0019 */
[----:B------:R-:W-:Y:S09]  /*1e630*/  @!UPT UIADD3 URZ, URZ, URZ, URZ ;  /* 0x0000003f3f3ff290 */ /* 0x000ff2000fffe03f */
[----:B------:R-:W-:Y:S01]  /*1e640*/  STL.64 [R1+0x820], R12 ;  /* 0x0008200c01007387 */ /* 0x000fe20000100a00 */
[----:B------:R0:W-:Y:S03]  /*1e650*/  STL.64 [R1+0x828], R14 ;  /* 0x0008280e01007387 */ /* 0x0001e60000100a00 */
[----:B0-----:R-:W2:Y:S01]  /*1e660*/  LDL.LU.64 R14, [R1+0x3880] ;  /* 0x00388000010e7983 */ /* 0x001ea20000300a00 */
[----:B------:R-:W2:Y:S02]  /*1e670*/  LDL.LU.64 R12, [R1+0x3878] ;  /* 0x00387800010c7983 */ /* 0x000ea40000300a00 */
[----:B------:R-:W2:Y:S02]  /*1e680*/  LDL.LU.64 R24, [R1+0x3870] ;  /* 0x0038700001187983 */ /* 0x000ea40000300a00 */
[C---:B--2---:R-:W-:Y:S01]  /*1e690*/  HMMA.16816.F32.BF16 R24, R20.reuse, R24, R12 ;  /* 0x000000181418723c */ /* 0x044fe2000004180c */
[----:B------:R-:W2:Y:S01]  /*1e6a0*/  LDL.LU.64 R14, [R1+0x3868] ;  /* 0x00386800010e7983 */ /* 0x000ea20000300a00 */
[----:B------:R-:W2:Y:S11]  /*1e6b0*/  LDL.LU.64 R12, [R1+0x3860] ;  /* 0x00386000010c7983 */ /* 0x000eb60000300a00 */
[----:B------:R-:W-:Y:S10]  /*1e6c0*/  @!UPT UIADD3 URZ, URZ, URZ, URZ ;  /* 0x0000003f3f3ff290 */ /* 0x000ff4000fffe03f */
[----:B------:R0:W-:Y:S01]  /*1e6d0*/  STL.64 [R1+0x8c0], R24 ;  /* 0x0008c01801007387 */ /* 0x0001e20000100a00 */
[----:B------:R-:W-:Y:S03]  /*1e6e0*/  STL.64 [R1+0x8c8], R26 ;  /* 0x0008c81a01007387 */ /* 0x000fe60000100a00 */
[----:B0-----:R-:W2:Y:S02]  /*1e6f0*/  LDL.LU.64 R24, [R1+0x3858] ;  /* 0x0038580001187983 */ /* 0x001ea40000300a00 */
[C---:B--2---:R-:W-:Y:S11]  /*1e700*/  HMMA.16816.F32.BF16 R12, R20.reuse, R24, R12 ;  /* 0x00000018140c723c */ /* 0x044ff6000004180c */
[----:B------:R-:W-:Y:S11]  /*1e710*/  @!UPT UIADD3 URZ, URZ, URZ, URZ ;  /* 0x0000003f3f3ff290 */ /* 0x000ff6000fffe03f */
[----:B------:R-:W-:Y:S01]  /*1e720*/  @!UPT UIADD3 URZ, URZ, URZ, URZ ;  /* 0x0000003f3f3ff290 */ /* 0x000fe2000fffe03f */
[----:B------:R0:W-:Y:S01]  /*1e730*/  STL.64 [R1+0x8b0], R12 ;  /* 0x0008b00c01007387 */ /* 0x0001e20000100a00 */
[----:B------:R-:W-:Y:S03]  /*1e740*/  STL.64 [R1+0x8b8], R14 ;  /* 0x0008b80e01007387 */ /* 0x000fe60000100a00 */
[----:B0-----:R-:W3:Y:S01]  /*1e750*/  LDL.LU.64 R12, [R1+0x3850] ;  /* 0x00385000010c7983 */ /* 0x001ee20000300a00 */
[----:B------:R0:W-:Y:S03]  /*1e760*/  STL.64 [R1+0x37b8], R24 ;  /* 0x0037b81801007387 */ /* 0x0001e60000100a00 */
[----:B0-----:R-:W2:Y:S01]  /*1e770*/  LDL.LU.64 R24, [R1+0x100] ;  /* 0x0001000001187983 */ /* 0x001ea20000300a00 */
[----:B------:R-:W2:Y:S01]  /*1e780*/  LDL.LU.64 R26, [R1+0x108] ;  /* 0x00010800011a7983 */ /* 0x000ea20000300a00 */
[C---:B---3--:R-:W-:Y:S02]  /*1e790*/  HMMA.16816.F32.BF16 R12, R20.reuse, R12, R4 ;  /* 0x0000000c140c723c */ /* 0x048fe40000041804 */
[----:B------:R-:W3:Y:S01]  /*1e7a0*/  LDL.LU.64 R6, [R1+0x3848] ;  /* 0x0038480001067983 */ /* 0x000ee20000300a00 */
[----:B------:R-:W3:Y:S11]  /*1e7b0*/  LDL.LU.64 R4, [R1+0x3840] ;  /* 0x0038400001047983 */ /* 0x000ef60000300a00 */
[----:B------:R-:W-:Y:S09]  /*1e7c0*/  @!UPT UIADD3 URZ, URZ, URZ, URZ ;  /* 0x0000003f3f3ff290 */ /* 0x000ff2000fffe03f */
[----:B------:R0:W-:Y:S01]  /*1e7d0*/  STL.64 [R1+0x8a0], R12 ;  /* 0x0008a00c01007387 */ /* 0x0001e20000100a00 */
[----:B------:R3:W-:Y:S03]  /*1e7e0*/  STL.64 [R1+0x8a8], R14 ;  /* 0x0008a80e01007387 */ /* 0x0007e60000100a00 */
[----:B0-----:R-:W3:Y:S02]  /*1e7f0*/  LDL.LU.64 R12, [R1+0x3838] ;  /* 0x00383800010c7983 */ /* 0x001ee40000300a00 */
[C---:B---3--:R-:W-:Y:S02]  /*1e800*/  HMMA.16816.F32.BF16 R12, R20.reuse, R12, R4 ;  /* 0x0000000c140c723c */ /* 0x048fe40000041804 */
[----:B------:R-:W2:Y:S11]  /*1e810*/  LDL.LU.64 R4, [R1+0x3830] ;  /* 0x0038300001047983 */ /* 0x000eb60000300a00 */
[----:B------:R-:W-:Y:S10]  /*1e820*/  @!UPT UIADD3 URZ, URZ, URZ, URZ ;  /* 0x0000003f3f3ff290 */ /* 0x000ff4000fffe03f */
[----:B------:R0:W-:Y:S01]  /*1e830*/  STL.64 [R1+0x890], R12 ;  /* 0x0008900c01007387 */ /* 0x0001e20000100a00 */
[----:B------:R4:W-:Y:S03]  /*1e840*/  STL.64 [R1+0x898], R14 ;  /* 0x0008980e01007387 */ /* 0x0009e60000100a00 */
[----:B0-----:R-:W4:Y:S02]  /*1e850*/  LDL.LU.64 R12, [R1+0x3828] ;  /* 0x00382800010c7983 */ /* 0x001f240000300a00 */
[C---:B----4-:R-:W-:Y:S02]  /*1e860*/  HMMA.16816.F32.BF16 R12, R20.reuse, R12, R16 ;  /* 0x0000000c140c723c */ /* 0x050fe40000041810 */
[----:B------:R-:W3:Y:S01]  /*1e870*/  LDL.LU.64 R18, [R1+0x3820] ;  /* 0x0038200001127983 */ /* 0x000ee20000300a00 */
[----:B------:R-:W3:Y:S11]  /*1e880*/  LDL.LU.64 R16, [R1+0x3818] ;  /* 0x0038180001107983 */ /* 0x000ef60000300a00 */
[----:B------:R-:W-:Y:S09]  /*1e890*/  @!UPT UIADD3 URZ, URZ, URZ, URZ ;  /* 0x0000003f3f3ff290 */ /* 0x000ff2000fffe03f */
[----:B------:R-:W-:Y:S01]  /*1e8a0*/  STL.64 [R1+0x810], R12 ;  /* 0x0008100c01007387 */ /* 0x000fe20000100a00 */
[----:B------:R0:W-:Y:S03]  /*1e8b0*/  STL.64 [R1+0x818], R14 ;  /* 0x0008180e01007387 */ /* 0x0001e60000100a00 */
[----:B0-----:R-:W4:Y:S01]  /*1e8c0*/  LDL.LU.64 R14, [R1+0x3810] ;  /* 0x00381000010e7983 */ /* 0x001f220000300a00 */
[----:B------:R-:W3:Y:S01]  /*1e8d0*/  LDL.LU.64 R12, [R1+0x3808] ;  /* 0x00380800010c7983 */ /* 0x000ee20000300a00 */
[C---:B--2---:R-:W-:Y:S01]  /*1e8e0*/  HMMA.16816.F32.BF16 R24, R20.reuse, R4, R24 ;  /* 0x000000041418723c */ /* 0x044fe20000041818 */
[----:B------:R-:W2:Y:S11]  /*1e8f0*/  LDL.LU.64 R4, [R1+0xe0] ;  /* 0x0000e00001047983 */ /* 0x000eb60000300a00 */
[----:B------:R-:W-:Y:S11]  /*1e900*/  @!UPT UIADD3 URZ, URZ, URZ, URZ ;  /* 0x0000003f3f3ff290 */ /* 0x000ff6000fffe03f */
[----:B------:R-:W-:Y:S01]  /*1e910*/  STL.64 [R1+0x800], R24 ;  /* 0x0008001801007387 */ /* 0x000fe20000100a00 */
[----:B------:R-:W-:Y:S02]  /*1e920*/  STL.64 [R1+0x808], R26 ;  /* 0x0008081a01007387 */ /* 0x000fe40000100a00 */
[----:B------:R-:W2:Y:S01]  /*1e930*/  LDL.LU.64 R6, [R1+0xe8] ;  /* 0x0000e80001067983 */ /* 0x000ea20000300a00 */
[C---:B---3--:R-:W-:Y:S11]  /*1e940*/  HMMA.16816.F32.BF16 R16, R20.reuse, R12, R16 ;  /* 0x0000000c1410723c */ /* 0x048ff60000041810 */
[----:B------:R-:W-:Y:S11]  /*1e950*/  @!UPT UIADD3 URZ, URZ, URZ, URZ ;  /* 0x0000003f3f3ff290 */ /* 0x000ff6000fffe03f */
[----:B------:R-:W-:Y:S01]  /*1e960*/  @!UPT UIADD3 URZ, URZ, URZ, URZ ;  /* 0x0000003f3f3ff290 */ /* 0x000fe2000fffe03f */
[----:B------:R0:W-:Y:S01]  /*1e970*/  STL.64 [R1+0x760], R16 ;  /* 0x0007601001007387 */ /* 0x0001e20000100a00 */
[----:B------:R1:W-:Y:S03]  /*1e980*/  STL.64 [R1+0x768], R18 ;  /* 0x0007681201007387 */ /* 0x0003e60000100a00 */
[----:B0-----:R-:W3:Y:S01]  /*1e990*/  LDL.LU.64 R16, [R1+0xd0] ;  /* 0x0000d00001107983 */ /* 0x001ee20000300a00 */
[----:B-1----:R-:W3:Y:S02]  /*1e9a0*/  LDL.LU.64 R18, [R1+0xd8] ;  /* 0x0000d80001127983 */ /* 0x002ee40000300a00 */
[----:B------:R-:W3:Y:S01]  /*1e9b0*/  LDL.64 R24, [R1+0x90] ;  /* 0x0000900001187983 */ /* 0x000ee20000100a00 */
[----:B--2---:R-:W-:Y:S01]  /*1e9c0*/  HMMA.16816.F32.BF16 R4, R20, R8, R4 ;  /* 0x000000081404723c */ /* 0x004fe20000041804 */
[----:B---3--:R0:W-:Y:S04]  /*1e9d0*/  STL.64 [R1+0x37d0], R24 ;  /* 0x0037d01801007387 */ /* 0x0081e80000100a00 */
[----:B0-----:R-:W2:Y:S01]  /*1e9e0*/  LDL.LU.64 R24, [R1+0xb70] ;  /* 0x000b700001187983 */ /* 0x001ea20000300a00 */
[----:B------:R-:W3:Y:S03]  /*1e9f0*/  LDL.LU.64 R26, [R1+0xb78] ;  /* 0x000b7800011a7983 */ /* 0x000ee60000300a00 */
[----:B---3--:R-:W-:Y:S01]  /*1ea00*/  STL.64 [R1+0x37e0], R26 ;  /* 0x0037e01a01007387 */ /* 0x008fe20000100a00 */
[----:B--2---:R0:W-:Y:S02]  /*1ea10*/  STL.64 [R1+0x37d8], R24 ;  /* 0x0037d81801007387 */ /* 0x0041e40000100a00 */
[----:B0-----:R-:W-:-:S02]  /*1ea20*/  IMAD.MOV.U32 R24, RZ, RZ, R28 ;  /* 0x000000ffff187224 */ /* 0x001fc400078e001c */
[----:B------:R-:W2:Y:S01]  /*1ea30*/  LDL.LU R28, [R1+0x3800] ;  /* 0x00380000011c7983 */ /* 0x000ea20000300800 */
[----:B----4-:R-:W-:Y:S02]  /*1ea40*/  STL.64 [R1+0x3758], R14 ;  /* 0x0037580e01007387 */ /* 0x010fe40000100a00 */
[----:B------:R0:W-:Y:S02]  /*1ea50*/  STL.64 [R1+0x3750], R12 ;  /* 0x0037500c01007387 */ /* 0x0001e40000100a00 */
[----:B0-----:R-:W-:Y:S02]  /*1ea60*/  IMAD.MOV.U32 R12, RZ, RZ, R11 ;  /* 0x000000ffff0c7224 */ /* 0x001fe400078e000b */
[----:B------:R-:W-:-:S05]  /*1ea70*/  IMAD.MOV.U32 R13, RZ, RZ, R10 ;  /* 0x000000ffff0d7224 */ /* 0x000fca00078e000a */
[----:B------:R0:W-:Y:S04]  /*1ea80*/  STL.64 [R1+0x37e8], R12 ;  /* 0x0037e80c01007387 */ /* 0x0001e80000100a00 */
[----:B0-----:R-:W3:Y:S01]  /*1ea90*/  LDL.LU.64 R12, [R1+0xb80] ;  /* 0x000b8000010c7983 */ /* 0x001ee20000300a00 */
[----:B------:R-:W3:Y:S02]  /*1eaa0*/  LDL.LU.64 R14, [R1+0xb88] ;  /* 0x000b8800010e7983 */ /* 0x000ee40000300a00 */
[----:B------:R-:W-:Y:S02]  /*1eab0*/  STL.64 [R1+0x6e0], R4 ;  /* 0x0006e00401007387 */ /* 0x000fe40000100a00 */
[----:B------:R0:W-:Y:S02]  /*1eac0*/  STL.64 [R1+0x6e8], R6 ;  /* 0x0006e80601007387 */ /* 0x0001e40000100a00 */
[----:B0-----:R-:W4:Y:S01]  /*1ead0*/  LDL.LU.64 R6, [R1+0x37f8] ;  /* 0x0037f80001067983 */ /* 0x001f220000300a00 */
[----:B------:R-:W3:Y:S02]  /*1eae0*/  LDL.LU.64 R4, [R1+0x37f0] ;  /* 0x0037f00001047983 */ /* 0x000ee40000300a00 */
[----:B------:R-:W-:Y:S02]  /*1eaf0*/  STL.64 [R1+0x37c8], R8 ;  /* 0x0037c80801007387 */ /* 0x000fe40000100a00 */
[----:B------:R-:W-:Y:S01]  /*1eb00*/  IMAD.MOV.U32 R25, RZ, RZ, R29 ;  /* 0x000000ffff197224 */ /* 0x000fe200078e001d */
[----:B--2---:R-:W-:Y:S01]  /*1eb10*/  STL [R1+0x370c], R28 ;  /* 0x00370c1c01007387 */ /* 0x004fe20000100800 */
[----:B---3--:R-:W-:Y:S03]  /*1eb20*/  HMMA.16816.F32.BF16 R20, R20, R4, R16 ;  /* 0x000000041414723c */ /* 0x008fe60000041810 */
[----:B------:R-:W0:Y:S11]  /*1eb30*/  LDSM.16.MT88.4 R16, [R28+0x80] ;  /* 0x000080001c10783b */ /* 0x000e360000004200 */
[----:B------:R-:W-:Y:S09]  /*1eb40*/  @!UPT UIADD3 URZ, URZ, URZ, URZ ;  /* 0x0000003f3f3ff290 */ /* 0x000ff2000fffe03f */
[----:B------:R-:W-:Y:S01]  /*1eb50*/  STL.64 [R1+0x6d0], R20 ;  /* 0x0006d01401007387 */ /* 0x000fe20000100a00 */
[----:B------:R-:W-:Y:S02]  /*1eb60*/  STL.64 [R1+0x6d8], R22 ;  /* 0x0006d81601007387 */ /* 0x000fe40000100a00 */
[----:B------:R-:W1:Y:S01]  /*1eb70*/  LDSM.16.MT88.4 R20, [R3+0x80] ;  /* 0x000080000314783b */ /* 0x000e620000004200 */
[----:B0-----:R-:W-:Y:S01]  /*1eb80*/  HMMA.16816.F32.BF16 R24, R16, R24, R12 ;  /* 0x000000181018723c */ /* 0x001fe2000004180c */
[----:B-1----:R-:W-:Y:S02]  /*1eb90*/  STL.64 [R1+0x3730], R22 ;  /* 0x0037301601007387 */ /* 0x002fe40000100a00 */
[----:B------:R0:W-:Y:S02]  /*1eba0*/  STL.64 [R1+0x3728], R20 ;  /* 0x0037281401007387 */ /* 0x0001e40000100a00 */
[----:B0-----:R-:W2:Y:S01]  /*1ebb0*/  LDL.LU.64 R20, [R1+0xb60] ;  /* 0x000b600001147983 */ /* 0x001ea20000300a00 */
[----:B------:R-:W2:Y:S02]  /*1ebc0*/  LDL.LU.64 R22, [R1+0xb68] ;  /* 0x000b680001167983 */ /* 0x000ea40000300a00 */
[----:B------:R-:W2:Y:S11]  /*1ebd0*/  LDL.LU.64 R12, [R1+0x37e8] ;  /* 0x0037e800010c7983 */ /* 0x000eb60000300a00 */
[----:B------:R-:W-:Y:S04]  /*1ebe0*/  @!UPT UIADD3 URZ, URZ, URZ, URZ ;  /* 0x0000003f3f3ff290 */ /* 0x000fe8000fffe03f */
[----:B------:R-:W-:Y:S01]  /*1ebf0*/  STL.64 [R1+0x430], R24 ;  /* 0x0004301801007387 */ /* 0x000fe20000100a00 */
[----:B------:R0:W-:Y:S04]  /*1ec00*/  STL.64 [R1+0x438], R26 ;  /* 0x0004381a01007387 */ /* 0x0001e80000100a00 */
[----:B0-----:R-:W3:Y:S01]  /*1ec10*/  LDL.LU.64 R26, [R1+0x37e0] ;  /* 0x0037e000011a7983 */ /* 0x001ee20000300a00 */
[----:B------:R-:W3:Y:S02]  /*1ec20*/  LDL.LU.64 R24, [R1+0x37d8] ;  /* 0x0037d80001187983 */ /* 0x000ee40000300a00 */
[----:B----4-:R-:W-:Y:S02]  /*1ec30*/  IMAD.MOV.U32 R8, RZ, RZ, R7 ;  /* 0x000000ffff087224 */ /* 0x010fe400078e0007 */
[----:B------:R-:W-:-:S07]  /*1ec40*/  IMAD.MOV.U32 R9, RZ, RZ, R6 ;  /* 0x000000ffff097224 */ /* 0x000fce00078e0006 */
[C---:B---3--:R-:W-:Y:S01]  /*1ec50*/  HMMA.16816.F32.BF16 R8, R16.reuse, R8, R24 ;  /* 0x000000081008723c */ /* 0x048fe20000041818 */
[----:B------:R-:W3:Y:S11]  /*1ec60*/  LDL.LU.64 R24, [R1+0x37d0] ;  /* 0x0037d00001187983 */ /* 0x000ef60000300a00 */
[----:B------:R-:W-:Y:S11]  /*1ec70*/  @!UPT UIADD3 URZ, URZ, URZ, URZ ;  /* 0x0000003f3f3ff290 */ /* 0x000ff6000fffe03f */
[----:B------:R-:W-:Y:S01]  /*1ec80*/  @!UPT UIADD3 URZ, URZ, URZ, URZ ;  /* 0x0000003f3f3ff290 */ /* 0x000fe2000fffe03f */
[----:B------:R-:W-:Y:S02]  /*1ec90*/  IMAD.MOV.U32 R7, RZ, RZ, R11 ;  /* 0x000000ffff077224 */ /* 0x000fe400078e000b */
[----:B------:R-:W-:Y:S01]  /*1eca0*/  IMAD.MOV.U32 R6, RZ, RZ, R10 ;  /* 0x000000ffff067224 */ /* 0x000fe200078e000a */
[----:B------:R0:W-:Y:S04]  /*1ecb0*/  STL.64 [R1+0x420], R8 ;  /* 0x0004200801007387 */ /* 0x0001e80000100a00 */
[----:B0-----:R-:W3:Y:S01]  /*1ecc0*/  LDL.LU.64 R8, [R1+0xb50] ;  /* 0x000b500001087983 */ /* 0x001ee20000300a00 */
[----:B------:R-:W3:Y:S02]  /*1ecd0*/  LDL.LU.64 R10, [R1+0xb58] ;  /* 0x000b5800010a7983 */ /* 0x000ee40000300a00 */
[----:B------:R-:W-:Y:S02]  /*1ece0*/  STL [R1+0x3354], R7 ;  /* 0x0033540701007387 */ /* 0x000fe40000100800 */
[----:B------:R-:W-:Y:S01]  /*1ecf0*/  STL [R1+0x3350], R6 ;  /* 0x0033500601007387 */ /* 0x000fe20000100800 */
[----:B------:R0:W-:Y:S04]  /*1ed00*/  STL.64 [R1+0x3770], R4 ;  /* 0x0037700401007387 */ /* 0x0001e80000100a00 */
[----:B0-----:R-:W4:Y:S04]  /*1ed10*/  LDL.64 R4, [R1+0x30] ;  /* 0x0000300001047983 */ /* 0x001f280000100a00 */
[----:B----4-:R2:W-:Y:S02]  /*1ed20*/  STL.64 [R1+0x3778], R4 ;  /* 0x0037780401007387 */ /* 0x0105e40000100a00 */
[C---:B--2---:R-:W-:Y:S02]  /*1ed30*/  HMMA.16816.F32.BF16 R4, R16.reuse, R12, R20 ;  /* 0x0000000c1004723c */ /* 0x044fe40000041814 */
[----:B------:R-:W2:Y:S04]  /*1ed40*/  LDL.64 R20, [R1+0x20] ;  /* 0x0000200001147983 */ /* 0x000ea80000100a00 */
[----:B--2---:R0:W-:Y:S11]  /*1ed50*/  STL.64 [R1+0x3780], R20 ;  /* 0x0037801401007387 */ /* 0x0041f60000100a00 */
[----:B------:R-:W-:Y:S06]  /*1ed60*/  @!UPT UIADD3 URZ, URZ, URZ, URZ ;  /* 0x0000003f3f3ff290 */ /* 0x000fec000fffe03f */
[----:B------:R-:W-:Y:S02]  /*1ed70*/  STL.64 [R1+0x410], R4 ;  /* 0x0004100401007387 */ /* 0x000fe40000100a00 */
[----:B------:R3:W-:Y:S01]  /*1ed80*/  STL.64 [R1+0x418], R6 ;  /* 0x0004180601007387 */ /* 0x0007e20000100a00 */
[----:B0-----:R-:W2:Y:S01]  /*1ed90*/  LDL.64 R20, [R1+0x50] ;  /* 0x0000500001147983 */ /* 0x001ea20000100a00 */
[----:B---3--:R-:W-:Y:S03]  /*1eda0*/  HMMA.16816.F32.BF16 R4, R16, R24, R8 ;  /* 0x000000181004723c */ /* 0x008fe60000041808 */
[----:B--2---:R0:W-:Y:S02]  /*1edb0*/  STL.64 [R1+0x3798], R20 ;  /* 0x0037981401007387 */ /* 0x0041e40000100a00 */
[----:B0-----:R-:W-:Y:S02]  /*1edc0*/  IMAD.MOV.U32 R20, RZ, RZ, R2 ;  /* 0x000000ffff147224 */ /* 0x001fe400078e0002 */
[----:B------:R-:W-:-:S05]  /*1edd0*/  IMAD.MOV.U32 R21, RZ, RZ, R0 ;  /* 0x000000ffff157224 */ /* 0x000fca00078e0000 */
[----:B------:R0:W-:Y:S04]  /*1ede0*/  STL.64 [R1+0x37b0], R20 ;  /* 0x0037b01401007387 */ /* 0x0001e80000100a00 */
[----:B0-----:R-:W2:Y:S01]  /*1edf0*/  LDL.64 R20, [R1+0x70] ;  /* 0x0000700001147983 */ /* 0x001ea20000100a00 */
[----:B------:R-:W-:Y:S02]  /*1ee00*/  IMAD.MOV.U32 R2, RZ, RZ, R24 ;  /* 0x000000ffff027224 */ /* 0x000fe400078e0018 */
[----:B------:R-:W-:Y:S01]  /*1ee10*/  IMAD.MOV.U32 R0, RZ, RZ, R25 ;  /* 0x000000ffff007224 */ /* 0x000fe200078e0019 */
[----:B--2---:R0:W-:Y:S04]  /*1ee20*/  STL.64 [R1+0x37c0], R20 ;  /* 0x0037c01401007387 */ /* 0x0041e80000100a00 */
[----:B0-----:R-:W2:Y:S01]  /*1ee30*/  LDL.64 R20, [R1+0x80] ;  /* 0x0000800001147983 */ /* 0x001ea20000100a00 */
[----:B------:R0:W-:Y:S02]  /*1ee40*/  STL.64 [R1+0x400], R4 ;  /* 0x0004000401007387 */ /* 0x0001e40000100a00 */
[----:B------:R1:W-:Y:S02]  /*1ee50*/  STL.64 [R1+0x408], R6 ;  /* 0x0004080601007387 */ /* 0x0003e40000100a00 */
[----:B------:R-:W2:Y:S01]  /*1ee60*/  LDL.LU.64 R8, [R1+0xa40] ;  /* 0x000a400001087983 */ /* 0x000ea20000300a00 */
[----:B------:R-:W2:Y:S01]  /*1ee70*/  LDL.LU.64 R10, [R1+0xa48] ;  /* 0x000a4800010a7983 */ /* 0x000ea20000300a00 */
[----:B------:R-:W3:Y:S02]  /*1ee80*/  LDL.LU.64 R24, [R1+0xa30] ;  /* 0x000a300001187983 */ /* 0x000ee40000300a00 */
[----:B------:R-:W3:Y:S01]  /*1ee90*/  LDL.LU.64 R26, [R1+0xa38] ;  /* 0x000a3800011a7983 */ /* 0x000ee20000300a00 */
[----:B0-----:R-:W4:Y:S01]  /*1eea0*/  LDL.LU.64 R4, [R1+0x4b0] ;  /* 0x0004b00001047983 */ /* 0x001f220000300a00 */
[----:B-1----:R-:W2:Y:S03]  /*1eeb0*/  LDL.LU.64 R6, [R1+0x4b8] ;  /* 0x0004b80001067983 */ /* 0x002ea60000300a00 */
[----:B--2---:R-:W-:Y:S01]  /*1eec0*/  STL.64 [R1+0x3790], R6 ;  /* 0x0037900601007387 */ /* 0x004fe20000100a00 */
[----:B----4-:R0:W-:Y:S03]  /*1eed0*/  STL.64 [R1+0x3788], R4 ;  /* 0x0037880401007387 */ /* 0x0101e60000100a00 */
[----:B0-----:R-:W2:Y:S01]  /*1eee0*/  LDL.LU.64 R4, [R1+0xa10] ;  /* 0x000a100001047983 */ /* 0x001ea20000300a00 */
[----:B------:R-:W4:Y:S01]  /*1eef0*/  LDL.LU.64 R6, [R1+0xa18] ;  /* 0x000a180001067983 */ /* 0x000f220000300a00 */
[----:B------:R-:W-:Y:S02]  /*1ef00*/  HMMA.16816.F32.BF16 R8, R16, R20, R8 ;  /* 0x000000141008723c */ /* 0x000fe40000041808 */
[----:B----4-:R-:W-:Y:S01]  /*1ef10*/  STL.64 [R1+0x37a8], R6 ;  /* 0x0037a80601007387 */ /* 0x010fe20000100a00 */
[----:B--2---:R0:W-:Y:S03]  /*1ef20*/  STL.64 [R1+0x37a0], R4 ;  /* 0x0037a00401007387 */ /* 0x0041e60000100a00 */
[----:B0-----:R-:W2:Y:S01]  /*1ef30*/  LDL.LU.64 R4, [R1+0xa20] ;  /* 0x000a200001047983 */ /* 0x001ea20000300a00 */
[----:B------:R-:W2:Y:S02]  /*1ef40*/  LDL.LU.64 R6, [R1+0xa28] ;  /* 0x000a280001067983 */ /* 0x000ea40000300a00 */
[----:B------:R-:W4:Y:S02]  /*1ef50*/  LDL.64 R12, [R1] ;  /* 0x00000000010c7983 */ /* 0x000f240000100a00 */
[----:B------:R-:W-:Y:S01]  /*1ef60*/  IMAD.MOV.U32 R3, RZ, RZ, R21 ;  /* 0x000000ffff037224 */ /* 0x000fe200078e0015 */
[----:B----4-:R0:W-:Y:S04]  /*1ef70*/  STL.64 [R1+0x3768], R12 ;  /* 0x0037680c01007387 */ /* 0x0101e80000100a00 */
[----:B0-----:R-:W4:Y:S01]  /*1ef80*/  LDL.64 R12, [R1+0x10] ;  /* 0x00001000010c7983 */ /* 0x001f220000100a00 */
[----:B------:R-:W-:Y:S02]  /*1ef90*/  STL [R1+0x3714], R0 ;  /* 0x0037140001007387 */ /* 0x000fe40000100800 */
[----:B------:R-:W-:Y:S04]  /*1efa0*/  STL [R1+0x3710], R2 ;  /* 0x0037100201007387 */ /* 0x000fe80000100800 */
[----:B------:R0:W-:Y:S01]  /*1efb0*/  STL.64 [R1+0x3f0], R8 ;  /* 0x0003f00801007387 */ /* 0x0001e20000100a00 */
[----:B------:R1:W-:Y:S04]  /*1efc0*/  STL.64 [R1+0x3f8], R10 ;  /* 0x0003f80a01007387 */ /* 0x0003e80000100a00 */
[----:B0-----:R-:W2:Y:S01]  /*1efd0*/  LDL.LU.64 R8, [R1+0x37c8] ;  /* 0x0037c80001087983 */ /* 0x001ea20000300a00 */
[----:B-1----:R-:W-:-:S02]  /*1efe0*/  IMAD.MOV.U32 R10, RZ, RZ, R20 ;  /* 0x000000ffff0a7224 */ /* 0x002fc400078e0014 */
[----:B------:R-:W3:Y:S03]  /*1eff0*/  LDL.LU.64 R20, [R1+0x37c0] ;  /* 0x0037c00001147983 */ /* 0x000ee60000300a00 */
[----:B------:R-:W-:Y:S01]  /*1f000*/  STL [R1+0x3738], R10 ;  /* 0x0037380a01007387 */ /* 0x000fe20000100800 */
[C---:B---3--:R-:W-:Y:S03]  /*1f010*/  HMMA.16816.F32.BF16 R24, R16.reuse, R20, R24 ;  /* 0x000000141018723c */ /* 0x048fe60000041818 */
[----:B--2---:R0:W-:Y:S04]  /*1f020*/  STL.64 [R1+0x3760], R8 ;  /* 0x0037600801007387 */ /* 0x0041e80000100a00 */
[----:B0-----:R-:W2:Y:S01]  /*1f030*/  LDL.LU.64 R8, [R1+0x4a0] ;  /* 0x0004a00001087983 */ /* 0x001ea20000300a00 */
[----:B------:R-:W2:Y:S11]  /*1f040*/  LDL.LU.64 R10, [R1+0x4a8] ;  /* 0x0004a800010a7983 */ /* 0x000eb60000300a00 */
[----:B------:R-:W-:Y:S04]  /*1f050*/  @!UPT UIADD3 URZ, URZ, URZ, URZ ;  /* 0x0000003f3f3ff290 */ /* 0x000fe8000fffe03f */
[----:B------:R0:W-:Y:S01]  /*1f060*/  STL.64 [R1+0x3e0], R24 ;  /* 0x0003e01801007387 */ /* 0x0001e20000100a00 */
[----:B------:R1:W-:Y:S03]  /*1f070*/  STL.64 [R1+0x3e8], R26 ;  /* 0x0003e81a01007387 */ /* 0x0003e60000100a00 */
[----:B0-----:R-:W3:Y:S01]  /*1f080*/  LDL.LU.64 R24, [R1+0x37b8] ;  /* 0x0037b80001187983 */ /* 0x001ee20000300a00 */
[----:B-1----:R-:W-:Y:S02]  /*1f090*/  IMAD.MOV.U32 R27, RZ, RZ, R20 ;  /* 0x000000ffff1b7224 */ /* 0x002fe400078e0014 */
[----:B------:R-:W-:Y:S02]  /*1f0a0*/  IMAD.MOV.U32 R26, RZ, RZ, R21 ;  /* 0x000000ffff1a7224 */ /* 0x000fe400078e0015 */
[----:B------:R-:W2:Y:S02]  /*1f0b0*/  LDL.LU.64 R20, [R1+0x37b0] ;  /* 0x0037b00001147983 */ /* 0x000ea40000300a00 */
[C---:B--2---:R-:W-:Y:S02]  /*1f0c0*/  HMMA.16816.F32.BF16 R20, R16.reuse, R20, R4 ;  /* 0x000000141014723c */ /* 0x044fe40000041804 */
[----:B------:R-:W2:Y:S01]  /*1f0d0*/  LDL.LU.64 R6, [R1+0x37a8] ;  /* 0x0037a80001067983 */ /* 0x000ea20000300a00 */
[----:B------:R-:W2:Y:S11]  /*1f0e0*/  LDL.LU.64 R4, [R1+0x37a0] ;  /* 0x0037a00001047983 */ /* 0x000eb60000300a00 */
[----:B------:R-:W-:Y:S09]  /*1f0f0*/  @!UPT UIADD3 URZ, URZ, URZ, URZ ;  /* 0x0000003f3f3ff290 */ /* 0x000ff2000fffe03f */
[----:B------:R0:W-:Y:S01]  /*1f100*/  STL.64 [R1+0x4d0], R20 ;  /* 0x0004d01401007387 */ /* 0x0001e20000100a00 */
[----:B------:R-:W-:Y:S03]  /*1f110*/  STL.64 [R1+0x4d8], R22 ;  /* 0x0004d81601007387 */ /* 0x000fe60000100a00 */
[----:B0-----:R-:W2:Y:S02]  /*1f120*/  LDL.LU.64 R20, [R1+0x3798] ;  /* 0x0037980001147983 */ /* 0x001ea40000300a00 */
[C---:B--2---:R-:W-:Y:S11]  /*1f130*/  HMMA.16816.F32.BF16 R4, R16.reuse, R20, R4 ;  /* 0x000000141004723c */ /* 0x044ff60000041804 */
[----:B------:R-:W-:Y:S11]  /*1f140*/  @!UPT UIADD3 URZ, URZ, URZ, URZ ;  /* 0x0000003f3f3ff290 */ /* 0x000ff6000fffe03f */
[----:B------:R-:W-:Y:S01]  /*1f150*/  @!UPT UIADD3 URZ, URZ, URZ, URZ ;  /* 0x0000003f3f3ff290 */ /* 0x000fe2000fffe03f */
[----:B------:R-:W-:Y:S01]  /*1f160*/  STL.64 [R1+0x4c0], R4 ;  /* 0x0004c00401007387 */ /* 0x000fe20000100a00 */
[----:B------:R0:W-:Y:S03]  /*1f170*/  STL.64 [R1+0x4c8], R6 ;  /* 0x0004c80601007387 */ /* 0x0001e60000100a00 */
[----:B0-----:R-:W3:Y:S01]  /*1f180*/  LDL.LU.64 R6, [R1+0x3790] ;  /* 0x0037900001067983 */ /* 0x001ee20000300a00 */
[----:B------:R-:W3:Y:S02]  /*1f190*/  LDL.LU.64 R4, [R1+0x3788] ;  /* 0x0037880001047983 */ /* 0x000ee40000300a00 */
[----:B------:R-:W-:Y:S02]  /*1f1a0*/  IMAD.MOV.U32 R28, RZ, RZ, R20 ;  /* 0x000000ffff1c7224 */ /* 0x000fe400078e0014 */
[----:B------:R-:W-:Y:S02]  /*1f1b0*/  IMAD.MOV.U32 R29, RZ, RZ, R21 ;  /* 0x000000ffff1d7224 */ /* 0x000fe400078e0015 */
[----:B------:R-:W2:Y:S01]  /*1f1c0*/  LDL.LU.64 R20, [R1+0x3780] ;  /* 0x0037800001147983 */ /* 0x000ea20000300a00 */
[C---:B---3--:R-:W-:Y:S11]  /*1f1d0*/  HMMA.16816.F32.BF16 R4, R16.reuse, R24, R4 ;  /* 0x000000181004723c */ /* 0x048ff60000041804 */
[----:B------:R-:W-:Y:S11]  /*1f1e0*/  @!UPT UIADD3 URZ, URZ, URZ, URZ ;  /* 0x0000003f3f3ff290 */ /* 0x000ff6000fffe03f */
[----:B------:R-:W-:Y:S01]  /*1f1f0*/  @!UPT UIADD3 URZ, URZ, URZ, URZ ;  /* 0x0000003f3f3ff290 */ /* 0x000fe2000fffe03f */
[----:B------:R0:W-:Y:S01]  /*1f200*/  STL.64 [R1+0x4b0], R4 ;  /* 0x0004b00401007387 */ /* 0x0001e20000100a00 */
[----:B------:R-:W-:Y:S03]  /*1f210*/  STL.64 [R1+0x4b8], R6 ;  /* 0x0004b80601007387 */ /* 0x000fe60000100a00 */
[----:B0-----:R-:W3:Y:S01]  /*1f220*/  LDL.LU.64 R4, [R1+0x3778] ;  /* 0x0037780001047983 */ /* 0x001ee20000300a00 */
[----:B------:R0:W-:Y:S01]  /*1f230*/  STL.64 [R1+0x3690], R24 ;  /* 0x0036901801007387 */ /* 0x0001e20000100a00 */
[----:B---3--:R-:W-:Y:S01]  /*1f240*/  HMMA.16816.F32.BF16 R8, R16, R4, R8 ;  /* 0x000000041008723c */ /* 0x008fe20000041808 */
[----:B0-----:R-:W-:Y:S02]  /*1f250*/  IMAD.MOV.U32 R25, RZ, RZ, R4 ;  /* 0x000000ffff197224 */ /* 0x001fe400078e0004 */
[----:B------:R-:W-:Y:S11]  /*1f260*/  IMAD.MOV.U32 R24, RZ, RZ, R5 ;  /* 0x000000ffff187224 */ /* 0x000ff600078e0005 */
[----:B------:R-:W-:Y:S09]  /*1f270*/  @!UPT UIADD3 URZ, URZ, URZ, URZ ;  /* 0x0000003f3f3ff290 */ /* 0x000ff2000fffe03f */
[----:B------:R0:W-:Y:S01]  /*1f280*/  STL.64 [R1+0x4a0], R8 ;  /* 0x0004a00801007387 */ /* 0x0001e20000100a00 */
[----:B------:R1:W-:Y:S02]  /*1f290*/  STL.64 [R1+0x4a8], R10 ;  /* 0x0004a80a01007387 */ /* 0x0003e40000100a00 */
[----:B------:R-:W4:Y:S02]  /*1f2a0*/  LDL.LU.64 R4, [R1+0x480] ;  /* 0x0004800001047983 */ /* 0x000f240000300a00 */
[----:B------:R-:W4:Y:S01]  /*1f2b0*/  LDL.LU.64 R6, [R1+0x488] ;  /* 0x0004880001067983 */ /* 0x000f220000300a00 */
[----:B0-----:R-:W3:Y:S01]  /*1f2c0*/  LDL.LU.64 R8, [R1+0x470] ;  /* 0x0004700001087983 */ /* 0x001ee20000300a00 */
[----:B-1----:R-:W3:Y:S02]  /*1f2d0*/  LDL.LU.64 R10, [R1+0x478] ;  /* 0x00047800010a7983 */ /* 0x002ee40000300a00 */
[----:B------:R-:W-:Y:S02]  /*1f2e0*/  STL.64 [R1+0x3720], R26 ;  /* 0x0037201a01007387 */ /* 0x000fe40000100a00 */
[----:B------:R0:W-:Y:S02]  /*1f2f0*/  STL.64 [R1+0x3718], R24 ;  /* 0x0037181801007387 */ /* 0x0001e40000100a00 */
[----:B0-----:R-:W3:Y:S01]  /*1f300*/  LDL.LU.64 R24, [R1+0x490] ;  /* 0x0004900001187983 */ /* 0x001ee20000300a00 */
[----:B------:R-:W3:Y:S02]  /*1f310*/  LDL.LU.64 R26, [R1+0x498] ;  /* 0x00049800011a7983 */ /* 0x000ee40000300a00 */
[----:B--2---:R-:W-:-:S02]  /*1f320*/  IMAD.MOV.U32 R0, RZ, RZ, R20 ;  /* 0x000000ffff007224 */ /* 0x004fc400078e0014 */
[----:B------:R-:W-:Y:S01]  /*1f330*/  IMAD.MOV.U32 R2, RZ, RZ, R21 ;  /* 0x000000ffff027224 */ /* 0x000fe200078e0015 */
[C---:B---3--:R-:W-:Y:S11]  /*1f340*/  HMMA.16816.F32.BF16 R24, R16.reuse, R20, R24 ;  /* 0x000000141018723c */ /* 0x048ff60000041818 */
[----:B------:R-:W-:Y:S11]  /*1f350*/  @!UPT UIADD3 URZ, URZ, URZ, URZ ;  /* 0x0000003f3f3ff290 */ /* 0x000ff6000fffe03f */
[----:B------:R-:W-:Y:S01]  /*1f360*/  @!UPT UIADD3 URZ, URZ, URZ, URZ ;  /* 0x0000003f3f3ff290 */ /* 0x000fe2000fffe03f */
[----:B------:R-:W-:Y:S01]  /*1f370*/  STL.64 [R1+0x490], R24 ;  /* 0x0004901801007387 */ /* 0x000fe20000100a00 */
[----:B------:R-:W-:Y:S02]  /*1f380*/  STL.64 [R1+0x498], R26 ;  /* 0x0004981a01007387 */ /* 0x000fe40000100a00 */
[----:B------:R-:W2:Y:S02]  /*1f390*/  LDL.LU.64 R20, [R1+0x450] ;  /* 0x0004500001147983 */ /* 0x000ea40000300a00 */
[----:B------:R-:W3:Y:S01]  /*1f3a0*/  LDL.LU.64 R22, [R1+0x458] ;  /* 0x0004580001167983 */ /* 0x000ee20000300a00 */
[C---:B----4-:R-:W-:Y:S01]  /*1f3b0*/  HMMA.16816.F32.BF16 R4, R16.reuse, R12, R4 ;  /* 0x0000000c1004723c */ /* 0x050fe20000041804 */
[----:B---3--:R-:W-:Y:S01]  /*1f3c0*/  STL.64 [R1+0x3748], R22 ;  /* 0x0037481601007387 */ /* 0x008fe20000100a00 */
[----:B--2---:R0:W-:Y:S03]  /*1f3d0*/  STL.64 [R1+0x3740], R20 ;  /* 0x0037401401007387 */ /* 0x0041e60000100a00 */
[----:B0-----:R-:W2:Y:S01]  /*1f3e0*/  LDL.LU.64 R20, [R1+0x460] ;  /* 0x0004600001147983 */ /* 0x001ea20000300a00 */
[----:B------:R-:W2:Y:S02]  /*1f3f0*/  LDL.LU.64 R22, [R1+0x468] ;  /* 0x0004680001167983 */ /* 0x000ea40000300a00 */
[----:B------:R-:W3:Y:S02]  /*1f400*/  LDL.LU.64 R24, [R1+0x340] ;  /* 0x0003400001187983 */ /* 0x000ee40000300a00 */
[----:B------:R-:W3:Y:S11]  /*1f410*/  LDL.LU.64 R26, [R1+0x348] ;  /* 0x00034800011a7983 */ /* 0x000ef60000300a00 */
[----:B------:R-:W-:Y:S02]  /*1f420*/  @!UPT UIADD3 URZ, URZ, URZ, URZ ;  /* 0x0000003f3f3ff290 */ /* 0x000fe4000fffe03f */
[----:B------:R0:W-:Y:S01]  /*1f430*/  STL.64 [R1+0x480], R4 ;  /* 0x0004800401007387 */ /* 0x0001e20000100a00 */
[----:B------:R1:W-:Y:S03]  /*1f440*/  STL.64 [R1+0x488], R6 ;  /* 0x0004880601007387 */ /* 0x0003e60000100a00 */
[----:B0-----:R-:W4:Y:S01]  /*1f450*/  LDL.LU.64 R4, [R1+0x3770] ;  /* 0x0037700001047983 */ /* 0x001f220000300a00 */
[----:B-1----:R-:W-:Y:S02]  /*1f460*/  IMAD.MOV.U32 R7, RZ, RZ, R12 ;  /* 0x000000ffff077224 */ /* 0x002fe400078e000c */
[----:B------:R-:W-:Y:S02]  /*1f470*/  IMAD.MOV.U32 R6, RZ, RZ, R13 ;  /* 0x000000ffff067224 */ /* 0x000fe400078e000d */
[----:B------:R-:W2:Y:S02]  /*1f480*/  LDL.LU.64 R12, [R1+0x3768] ;  /* 0x00376800010c7983 */ /* 0x000ea40000300a00 */
[C---:B--2---:R-:W-:Y:S11]  /*1f490*/  HMMA.16816.F32.BF16 R8, R16.reuse, R12, R8 ;  /* 0x0000000c1008723c */ /* 0x044ff60000041808 */
[----:B------:R-:W-:Y:S11]  /*1f4a0*/  @!UPT UIADD3 URZ, URZ, URZ, URZ ;  /* 0x0000003f3f3ff290 */ /* 0x000ff6000fffe03f */
[----:B------:R-:W-:Y:S01]  /*1f4b0*/  @!UPT UIADD3 URZ, URZ, URZ, URZ ;  /* 0x0000003f3f3ff290 */ /* 0x000fe2000fffe03f */
[----:B------:R0:W-:Y:S01]  /*1f4c0*/  STL.64 [R1+0x470], R8 ;  /* 0x0004700801007387 */ /* 0x0001e20000100a00 */
[----:B------:R1:W-:Y:S03]  /*1f4d0*/  STL.64 [R1+0x478], R10 ;  /* 0x0004780a01007387 */ /* 0x0003e60000100a00 */
[----:B0-----:R-:W2:Y:S01]  /*1f4e0*/  LDL.LU.64 R8, [R1+0x3760] ;  /* 0x0037600001087983 */ /* 0x001ea20000300a00 */
[----:B-1----:R-:W-:Y:S02]  /*1f4f0*/  IMAD.MOV.U32 R10, RZ, RZ, R12 ;  /* 0x000000ffff0a7224 */ /* 0x002fe400078e000c */
[----:B------:R-:W-:Y:S02]  /*1f500*/  IMAD.MOV.U32 R11, RZ, RZ, R13 ;  /* 0x000000ffff0b7224 */ /* 0x000fe400078e000d */
[----:B------:R-:W2:Y:S01]  /*1f510*/  LDL.LU.64 R14, [R1+0x3758] ;  /* 0x00375800010e7983 */ /* 0x000ea20000300a00 */
[----:B------:R-:W2:Y:S02]  /*1f520*/  LDL.LU.64 R12, [R1+0x3750] ;  /* 0x00375000010c7983 */ /* 0x000ea40000300a00 */
        /* <DEDUP_REMOVED lines=11> */
[----:B------:R-:W3:Y:S04]  /*1f5e0*/  LDL.LU R10, [R1+0x3738] ;  /* 0x00373800010a7983 */ /* 0x000ee80000300800 */
        /* <DEDUP_REMOVED lines=10> */
[----:B------:R-:W2:Y:S02]  /*1f690*/  LDL.LU.64 R16, [R1+0x2b0] ;  /* 0x0002b00001107983 */ /* 0x000ea40000300a00 */
[----:B------:R-:W2:Y:S01]  /*1f6a0*/  LDL.LU.64 R18, [R1+0x2b8] ;  /* 0x0002b80001127983 */ /* 0x000ea20000300a00 */
[----:B------:R0:W-:Y:S01]  /*1f6b0*/  STL.64 [R1+0x3d0], R12 ;  /* 0x0003d00c01007387 */ /* 0x0001e20000100a00 */
[----:B------:R-:W-:Y:S02]  /*1f6c0*/  STL.64 [R1+0x3d8], R14 ;  /* 0x0003d80e01007387 */ /* 0x000fe40000100a00 */
[----:B0-----:R-:W-:-:S02]  /*1f6d0*/  IMAD.MOV.U32 R12, RZ, RZ, R7 ;  /* 0x000000ffff0c7224 */ /* 0x001fc400078e0007 */
[----:B------:R-:W-:-:S05]  /*1f6e0*/  IMAD.MOV.U32 R13, RZ, RZ, R6 ;  /* 0x000000ffff0d7224 */ /* 0x000fca00078e0006 */
[----:B------:R0:W-:Y:S04]  /*1f6f0*/  STL.64 [R1+0x3650], R12 ;  /* 0x0036500c01007387 */ /* 0x0001e80000100a00 */
[----:B0-----:R-:W3:Y:S02]  /*1f700*/  LDL.64 R12, [R1+0xc0] ;  /* 0x0000c000010c7983 */ /* 0x001ee40000100a00 */
[----:B---3--:R-:W-:Y:S01]  /*1f710*/  HMMA.16816.F32.BF16 R24, R20, R12, R24 ;  /* 0x0000000c1418723c */ /* 0x008fe20000041818 */
[----:B------:R-:W-:Y:S02]  /*1f720*/  IMAD.MOV.U32 R7, RZ, RZ, R13 ;  /* 0x000000ffff077224 */ /* 0x000fe400078e000d */
[----:B------:R-:W-:-:S04]  /*1f730*/  IMAD.MOV.U32 R11, RZ, RZ, R12 ;  /* 0x000000ffff0b7224 */ /* 0x000fc800078e000c */
[----:B------:R-:W-:Y:S02]  /*1f740*/  IMAD.MOV.U32 R12, RZ, RZ, R0 ;  /* 0x000000ffff0c7224 */ /* 0x000fe400078e0000 */
[----:B------:R-:W-:Y:S11]  /*1f750*/  IMAD.MOV.U32 R13, RZ, RZ, R2 ;  /* 0x000000ffff0d7224 */ /* 0x000ff600078e0002 */
[----:B------:R-:W-:Y:S03]  /*1f760*/  @!UPT UIADD3 URZ, URZ, URZ, URZ ;  /* 0x0000003f3f3ff290 */ /* 0x000fe6000fffe03f */
[----:B------:R-:W-:Y:S01]  /*1f770*/  STL.64 [R1+0x6c0], R24 ;  /* 0x0006c01801007387 */ /* 0x000fe20000100a00 */
[----:B------:R0:W-:Y:S03]  /*1f780*/  STL.64 [R1+0x6c8], R26 ;  /* 0x0006c81a01007387 */ /* 0x0001e60000100a00 */
[----:B0-----:R-:W3:Y:S01]  /*1f790*/  LDL.LU.64 R26, [R1+0x3720] ;  /* 0x00372000011a7983 */ /* 0x001ee20000300a00 */
[----:B------:R-:W4:Y:S02]  /*1f7a0*/  LDL.LU.64 R24, [R1+0x3718] ;  /* 0x0037180001187983 */ /* 0x000f240000300a00 */
[----:B------:R-:W-:Y:S02]  /*1f7b0*/  STL [R1+0x3708], R7 ;  /* 0x0037080701007387 */ /* 0x000fe40000100800 */
[----:B------:R0:W-:Y:S02]  /*1f7c0*/  STL.64 [R1+0x3700], R4 ;  /* 0x0037000401007387 */ /* 0x0001e40000100a00 */
[----:B0-----:R-:W2:Y:S01]  /*1f7d0*/  LDL.LU.64 R4, [R1+0x2a0] ;  /* 0x0002a00001047983 */ /* 0x001ea20000300a00 */
[----:B------:R-:W2:Y:S02]  /*1f7e0*/  LDL.LU.64 R6, [R1+0x2a8] ;  /* 0x0002a80001067983 */ /* 0x000ea40000300a00 */
[----:B------:R-:W-:Y:S02]  /*1f7f0*/  STL [R1+0x3688], R11 ;  /* 0x0036880b01007387 */ /* 0x000fe40000100800 */
[----:B------:R-:W-:Y:S01]  /*1f800*/  STL.64 [R1+0x3680], R8 ;  /* 0x0036800801007387 */ /* 0x000fe20000100a00 */
[----:B------:R-:W2:Y:S01]  /*1f810*/  LDL.LU R0, [R1+0x3714] ;  /* 0x0037140001007983 */ /* 0x000ea20000300800 */
[----:B------:R-:W2:Y:S02]  /*1f820*/  LDL.LU R2, [R1+0x3710] ;  /* 0x0037100001027983 */ /* 0x000ea40000300800 */
[----:B------:R0:W-:Y:S02]  /*1f830*/  STL.64 [R1+0x3668], R12 ;  /* 0x0036680c01007387 */ /* 0x0001e40000100a00 */
[----:B0-----:R-:W2:Y:S02]  /*1f840*/  LDL.64 R12, [R1+0xb0] ;  /* 0x0000b000010c7983 */ /* 0x001ea40000100a00 */
[----:B--2---:R-:W-:Y:S11]  /*1f850*/  HMMA.16816.F32.BF16 R16, R20, R12, R16 ;  /* 0x0000000c1410723c */ /* 0x004ff60000041810 */
[----:B------:R-:W-:Y:S11]  /*1f860*/  @!UPT UIADD3 URZ, URZ, URZ, URZ ;  /* 0x0000003f3f3ff290 */ /* 0x000ff6000fffe03f */
[----:B------:R-:W-:Y:S01]  /*1f870*/  @!UPT UIADD3 URZ, URZ, URZ, URZ ;  /* 0x0000003f3f3ff290 */ /* 0x000fe2000fffe03f */
[----:B------:R0:W-:Y:S01]  /*1f880*/  STL.64 [R1+0x6b0], R16 ;  /* 0x0006b01001007387 */ /* 0x0001e20000100a00 */
[----:B------:R1:W-:Y:S02]  /*1f890*/  STL.64 [R1+0x6b8], R18 ;  /* 0x0006b81201007387 */ /* 0x0003e40000100a00 */
[----:B0-----:R-:W-:Y:S02]  /*1f8a0*/  IMAD.MOV.U32 R17, RZ, RZ, R13 ;  /* 0x000000ffff117224 */ /* 0x001fe400078e000d */
[----:B-1----:R-:W-:Y:S02]  /*1f8b0*/  IMAD.MOV.U32 R18, RZ, RZ, R12 ;  /* 0x000000ffff127224 */ /* 0x002fe400078e000c */
[----:B----4-:R-:W-:Y:S02]  /*1f8c0*/  IMAD.MOV.U32 R12, RZ, RZ, R25 ;  /* 0x000000ffff0c7224 */ /* 0x010fe400078e0019 */
[----:B------:R-:W-:-:S05]  /*1f8d0*/  IMAD.MOV.U32 R13, RZ, RZ, R24 ;  /* 0x000000ffff0d7224 */ /* 0x000fca00078e0018 */
[----:B------:R0:W-:Y:S04]  /*1f8e0*/  STL.64 [R1+0x3698], R12 ;  /* 0x0036980c01007387 */ /* 0x0001e80000100a00 */
[----:B0-----:R-:W2:Y:S01]  /*1f8f0*/  LDL.64 R12, [R1+0xa0] ;  /* 0x0000a000010c7983 */ /* 0x001ea20000100a00 */
[----:B------:R-:W-:Y:S02]  /*1f900*/  IMAD.MOV.U32 R24, RZ, RZ, R28 ;  /* 0x000000ffff187224 */ /* 0x000fe400078e001c */
[----:B------:R-:W-:Y:S02]  /*1f910*/  IMAD.MOV.U32 R25, RZ, RZ, R29 ;  /* 0x000000ffff197224 */ /* 0x000fe400078e001d */
[----:B------:R-:W4:Y:S03]  /*1f920*/  LDL.LU R28, [R1+0x370c] ;  /* 0x00370c00011c7983 */ /* 0x000f260000300800 */
[----:B------:R0:W-:Y:S04]  /*1f930*/  STL.64 [R1+0x36a0], R24 ;  /* 0x0036a01801007387 */ /* 0x0001e80000100a00 */
[----:B0-----:R-:W3:Y:S01]  /*1f940*/  LDL.64 R24, [R1+0x60] ;  /* 0x0000600001187983 */ /* 0x001ee20000100a00 */
[----:B--2---:R-:W-:Y:S01]  /*1f950*/  HMMA.16816.F32.BF16 R4, R20, R12, R4 ;  /* 0x0000000c1404723c */ /* 0x004fe20000041804 */
[----:B------:R-:W-:-:S02]  /*1f960*/  IMAD.MOV.U32 R16, RZ, RZ, R12 ;  /* 0x000000ffff107224 */ /* 0x000fc400078e000c */
[----:B---3--:R0:W-:Y:S11]  /*1f970*/  STL.64 [R1+0x36b8], R24 ;  /* 0x0036b81801007387 */ /* 0x0081f60000100a00 */
[----:B------:R-:W-:Y:S09]  /*1f980*/  @!UPT UIADD3 URZ, URZ, URZ, URZ ;  /* 0x0000003f3f3ff290 */ /* 0x000ff2000fffe03f */
[----:B------:R-:W-:Y:S01]  /*1f990*/  STL.64 [R1+0x6a0], R4 ;  /* 0x0006a00401007387 */ /* 0x000fe20000100a00 */
[----:B------:R1:W-:Y:S02]  /*1f9a0*/  STL.64 [R1+0x6a8], R6 ;  /* 0x0006a80601007387 */ /* 0x0003e40000100a00 */
[----:B0-----:R-:W-:Y:S02]  /*1f9b0*/  IMAD.MOV.U32 R24, RZ, RZ, R27 ;  /* 0x000000ffff187224 */ /* 0x001fe400078e001b */
[----:B------:R-:W-:Y:S01]  /*1f9c0*/  IMAD.MOV.U32 R25, RZ, RZ, R26 ;  /* 0x000000ffff197224 */ /* 0x000fe200078e001a */
[----:B-1----:R-:W2:Y:S01]  /*1f9d0*/  LDL.LU R7, [R1+0x3708] ;  /* 0x0037080001077983 */ /* 0x002ea20000300800 */
[----:B------:R-:W3:Y:S03]  /*1f9e0*/  LDL.LU.64 R4, [R1+0x3700] ;  /* 0x0037000001047983 */ /* 0x000ee60000300a00 */
[----:B------:R0:W-:Y:S02]  /*1f9f0*/  STL.64 [R1+0x36d0], R24 ;  /* 0x0036d01801007387 */ /* 0x0001e40000100a00 */
[----:B------:R-:W-:-:S02]  /*1fa00*/  IMAD.MOV.U32 R6, RZ, RZ, R13 ;  /* 0x000000ffff067224 */ /* 0x000fc400078e000d */
[----:B0-----:R-:W-:Y:S02]  /*1fa10*/  IMAD.MOV.U32 R24, RZ, RZ, R10 ;  /* 0x000000ffff187224 */ /* 0x001fe400078e000a */
[----:B------:R-:W-:-:S05]  /*1fa20*/  IMAD.MOV.U32 R25, RZ, RZ, R3 ;  /* 0x000000ffff197224 */ /* 0x000fca00078e0003 */
[----:B------:R-:W-:Y:S01]  /*1fa30*/  STL.64 [R1+0x36e8], R24 ;  /* 0x0036e81801007387 */ /* 0x000fe20000100a00 */
[----:B------:R-:W2:Y:S02]  /*1fa40*/  LDL.LU.64 R12, [R1+0x200] ;  /* 0x00020000010c7983 */ /* 0x000ea40000300a00 */
[----:B------:R-:W2:Y:S02]  /*1fa50*/  LDL.LU.64 R14, [R1+0x208] ;  /* 0x00020800010e7983 */ /* 0x000ea40000300a00 */
[----:B--2---:R-:W-:Y:S01]  /*1fa60*/  STL.64 [R1+0x36b0], R14 ;  /* 0x0036b00e01007387 */ /* 0x004fe20000100a00 */
[----:B------:R0:W-:Y:S03]  /*1fa70*/  STL.64 [R1+0x36a8], R12 ;  /* 0x0036a80c01007387 */ /* 0x0001e60000100a00 */
[----:B0-----:R-:W2:Y:S01]  /*1fa80*/  LDL.LU.64 R12, [R1+0x210] ;  /* 0x00021000010c7983 */ /* 0x001ea20000300a00 */
[----:B------:R-:W2:Y:S03]  /*1fa90*/  LDL.LU.64 R14, [R1+0x218] ;  /* 0x00021800010e7983 */ /* 0x000ea60000300a00 */
        /* <DEDUP_REMOVED lines=11> */
[----:B------:R-:W2:Y:S02]  /*1fb50*/  LDL.LU.64 R14, [R1+0x298] ;  /* 0x00029800010e7983 */ /* 0x000ea40000300a00 */
[----:B------:R-:W2:Y:S02]  /*1fb60*/  LDL.LU.64 R8, [R1+0x1f0] ;  /* 0x0001f00001087983 */ /* 0x000ea40000300a00 */
[----:B------:R-:W2:Y:S01]  /*1fb70*/  LDL.LU.64 R10, [R1+0x1f8] ;  /* 0x0001f800010a7983 */ /* 0x000ea20000300a00 */
[----:B------:R-:W-:Y:S01]  /*1fb80*/  STL.64 [R1+0x3630], R6 ;  /* 0x0036300601007387 */ /* 0x000fe20000100a00 */
[----:B---3--:R0:W-:Y:S03]  /*1fb90*/  STL.64 [R1+0x3628], R4 ;  /* 0x0036280401007387 */ /* 0x0081e60000100a00 */
[----:B0-----:R-:W3:Y:S01]  /*1fba0*/  LDL.LU.64 R4, [R1+0x1b0] ;  /* 0x0001b00001047983 */ /* 0x001ee20000300a00 */
[----:B------:R-:W2:Y:S03]  /*1fbb0*/  LDL.LU.64 R6, [R1+0x1b8] ;  /* 0x0001b80001067983 */ /* 0x000ea60000300a00 */
[----:B--2---:R-:W-:Y:S01]  /*1fbc0*/  STL.64 [R1+0x3648], R6 ;  /* 0x0036480601007387 */ /* 0x004fe20000100a00 */
[----:B---3--:R0:W-:Y:S03]  /*1fbd0*/  STL.64 [R1+0x3640], R4 ;  /* 0x0036400401007387 */ /* 0x0081e60000100a00 */
[----:B0-----:R-:W2:Y:S01]  /*1fbe0*/  LDL.LU.64 R4, [R1+0x1c0] ;  /* 0x0001c00001047983 */ /* 0x001ea20000300a00 */
[----:B------:R-:W3:Y:S02]  /*1fbf0*/  LDL.LU.64 R6, [R1+0x1c8] ;  /* 0x0001c80001067983 */ /* 0x000ee40000300a00 */
[----:B------:R-:W-:-:S02]  /*1fc00*/  IMAD.MOV.U32 R24, RZ, RZ, R2 ;  /* 0x000000ffff187224 */ /* 0x000fc400078e0002 */
[----:B------:R-:W-:-:S07]  /*1fc10*/  IMAD.MOV.U32 R25, RZ, RZ, R0 ;  /* 0x000000ffff197224 */ /* 0x000fce00078e0000 */
[C---:B------:R-:W-:Y:S01]  /*1fc20*/  HMMA.16816.F32.BF16 R24, R20.reuse, R24, R12 ;  /* 0x000000181418723c */ /* 0x040fe2000004180c */
[----:B---3--:R-:W-:Y:S01]  /*1fc30*/  STL.64 [R1+0x3660], R6 ;  /* 0x0036600601007387 */ /* 0x008fe20000100a00 */
[----:B--2---:R0:W-:Y:S03]  /*1fc40*/  STL.64 [R1+0x3658], R4 ;  /* 0x0036580401007387 */ /* 0x0041e60000100a00 */
[----:B0-----:R-:W2:Y:S01]  /*1fc50*/  LDL.LU.64 R4, [R1+0x1d0] ;  /* 0x0001d00001047983 */ /* 0x001ea20000300a00 */
[----:B------:R-:W3:Y:S03]  /*1fc60*/  LDL.LU.64 R6, [R1+0x1d8] ;  /* 0x0001d80001067983 */ /* 0x000ee60000300a00 */
[----:B---3--:R-:W-:Y:S01]  /*1fc70*/  STL.64 [R1+0x3678], R6 ;  /* 0x0036780601007387 */ /* 0x008fe20000100a00 */
[----:B--2---:R0:W-:Y:S03]  /*1fc80*/  STL.64 [R1+0x3670], R4 ;  /* 0x0036700401007387 */ /* 0x0041e60000100a00 */
[----:B0-----:R-:W2:Y:S01]  /*1fc90*/  LDL.LU.64 R4, [R1+0x1e0] ;  /* 0x0001e00001047983 */ /* 0x001ea20000300a00 */
[----:B------:R-:W2:Y:S02]  /*1fca0*/  LDL.LU.64 R6, [R1+0x1e8] ;  /* 0x0001e80001067983 */ /* 0x000ea40000300a00 */
[----:B------:R-:W-:Y:S02]  /*1fcb0*/  STL [R1+0x3610], R18 ;  /* 0x0036101201007387 */ /* 0x000fe40000100800 */
[----:B------:R0:W-:Y:S02]  /*1fcc0*/  STL.64 [R1+0x3608], R16 ;  /* 0x0036081001007387 */ /* 0x0001e40000100a00 */
[----:B0-----:R-:W3:Y:S01]  /*1fcd0*/  LDL.LU.64 R16, [R1+0x1a0] ;  /* 0x0001a00001107983 */ /* 0x001ee20000300a00 */
[----:B------:R-:W3:Y:S02]  /*1fce0*/  LDL.LU.64 R18, [R1+0x1a8] ;  /* 0x0001a80001127983 */ /* 0x000ee40000300a00 */
[----:B------:R-:W2:Y:S02]  /*1fcf0*/  LDL.LU.64 R14, [R1+0x36f8] ;  /* 0x0036f800010e7983 */ /* 0x000ea40000300a00 */
[----:B------:R-:W2:Y:S01]  /*1fd00*/  LDL.LU.64 R12, [R1+0x36f0] ;  /* 0x0036f000010c7983 */ /* 0x000ea20000300a00 */
        /* <DEDUP_REMOVED lines=27> */
[----:B------:R-:W2:Y:S11]  /*1fec0*/  LDL.LU.64 R12, [R1+0x3698] ;  /* 0x00369800010c7983 */ /* 0x000eb60000300a00 */
[----:B------:R-:W-:Y:S11]  /*1fed0*/  @!UPT UIADD3 URZ, URZ, URZ, URZ ;  /* 0x0000003f3f3ff290 */ /* 0x000ff6000fffe03f */
[----:B------:R0:W-:Y:S01]  /*1fee0*/  STL.64 [R1+0x650], R24 ;  /* 0x0006501801007387 */ /* 0x0001e20000100a00 */
[----:B------:R-:W-:Y:S03]  /*1fef0*/  STL.64 [R1+0x658], R26 ;  /* 0x0006581a01007387 */ /* 0x000fe60000100a00 */
[----:B0-----:R-:W3:Y:S01]  /*1ff00*/  LDL.LU.64 R24, [R1+0x3690] ;  /* 0x0036900001187983 */ /* 0x001ee20000300a00 */
[C---:B--2---:R-:W-:Y:S08]  /*1ff10*/  HMMA.16816.F32.BF16 R12, R20.reuse, R12, R4 ;  /* 0x0000000c140c723c */ /* 0x044ff00000041804 */
[C---:B---3--:R-:W-:Y:S01]  /*1ff20*/  HMMA.16816.F32.BF16 R8, R20.reuse, R24, R8 ;  /* 0x000000181408723c */ /* 0x048fe20000041808 */
[----:B------:R-:W-:Y:S11]  /*1ff30*/  IMAD.MOV.U32 R3, RZ, RZ, R25 ;  /* 0x000000ffff037224 */ /* 0x000ff600078e0019 */
[----:B------:R-:W-:Y:S11]  /*1ff40*/  @!UPT UIADD3 URZ, URZ, URZ, URZ ;  /* 0x0000003f3f3ff290 */ /* 0x000ff6000fffe03f */
[----:B------:R-:W-:Y:S01]  /*1ff50*/  STL.64 [R1+0x640], R8 ;  /* 0x0006400801007387 */ /* 0x000fe20000100a00 */
[----:B------:R0:W-:Y:S03]  /*1ff60*/  STL.64 [R1+0x648], R10 ;  /* 0x0006480a01007387 */ /* 0x0001e60000100a00 */
[----:B0-----:R-:W2:Y:S01]  /*1ff70*/  LDL.LU R11, [R1+0x3688] ;  /* 0x00368800010b7983 */ /* 0x001ea20000300800 */
[----:B------:R-:W3:Y:S02]  /*1ff80*/  LDL.LU.64 R8, [R1+0x3680] ;  /* 0x0036800001087983 */ /* 0x000ee40000300a00 */
[----:B------:R-:W-:Y:S02]  /*1ff90*/  IMAD.MOV.U32 R10, RZ, RZ, R24 ;  /* 0x000000ffff0a7224 */ /* 0x000fe400078e0018 */
[----:B------:R-:W3:Y:S01]  /*1ffa0*/  LDL.LU.64 R24, [R1+0x190] ;  /* 0x0001900001187983 */ /* 0x000ee20000300a00 */
        /* <DEDUP_REMOVED lines=24> */
[----:B------:R-:W-:Y:S01]  /*20130*/  STL.64 [R1+0x600], R12 ;  /* 0x0006000c01007387 */ /* 0x000fe20000100a00 */
[----:B------:R0:W-:Y:S03]  /*20140*/  STL.64 [R1+0x608], R14 ;  /* 0x0006080e01007387 */ /* 0x0001e60000100a00 */
[----:B0-----:R-:W2:Y:S01]  /*20150*/  LDL.LU.64 R14, [R1+0x3620] ;  /* 0x00362000010e7983 */ /* 0x001ea20000300a00 */
[----:B------:R-:W2:Y:S02]  /*20160*/  LDL.LU.64 R12, [R1+0x3618] ;  /* 0x00361800010c7983 */ /* 0x000ea40000300a00 */
[C---:B--2---:R-:W-:Y:S11]  /*20170*/  HMMA.16816.F32.BF16 R16, R20.reuse, R12, R16 ;  /* 0x0000000c1410723c */ /* 0x044ff60000041810 */
[----:B------:R-:W-:Y:S11]  /*20180*/  @!UPT UIADD3 URZ, URZ, URZ, URZ ;  /* 0x0000003f3f3ff290 */ /* 0x000ff6000fffe03f */
[----:B------:R-:W-:Y:S01]  /*20190*/  @!UPT UIADD3 URZ, URZ, URZ, URZ ;  /* 0x0000003f3f3ff290 */ /* 0x000fe2000fffe03f */
[----:B------:R-:W-:Y:S01]  /*201a0*/  STL.64 [R1+0x5f0], R16 ;  /* 0x0005f01001007387 */ /* 0x000fe20000100a00 */
[----:B------:R0:W-:Y:S03]  /*201b0*/  STL.64 [R1+0x5f8], R18 ;  /* 0x0005f81201007387 */ /* 0x0001e60000100a00 */
[----:B0-----:R-:W2:Y:S01]  /*201c0*/  LDL.LU R18, [R1+0x3610] ;  /* 0x0036100001127983 */ /* 0x001ea20000300800 */
[----:B------:R-:W2:Y:S02]  /*201d0*/  LDL.LU.64 R16, [R1+0x3608] ;  /* 0x0036080001107983 */ /* 0x000ea40000300a00 */
[----:B------:R-:W-:Y:S02]  /*201e0*/  STL.64 [R1+0x3538], R14 ;  /* 0x0035380e01007387 */ /* 0x000fe40000100a00 */
[----:B------:R0:W-:Y:S02]  /*201f0*/  STL.64 [R1+0x3530], R12 ;  /* 0x0035300c01007387 */ /* 0x0001e40000100a00 */
[----:B0-----:R-:W2:Y:S01]  /*20200*/  LDL.64 R12, [R1+0x90] ;  /* 0x00009000010c7983 */ /* 0x001ea20000100a00 */
[----:B---3--:R-:W-:Y:S03]  /*20210*/  HMMA.16816.F32.BF16 R24, R20, R8, R24 ;  /* 0x000000081418723c */ /* 0x008fe60000041818 */
[----:B--2---:R0:W-:Y:S02]  /*20220*/  STL.64 [R1+0x35c8], R12 ;  /* 0x0035c80c01007387 */ /* 0x0041e40000100a00 */
[----:B0-----:R-:W-:-:S02]  /*20230*/  IMAD.MOV.U32 R12, RZ, RZ, R18 ;  /* 0x000000ffff0c7224 */ /* 0x001fc400078e0012 */
[----:B------:R-:W-:-:S05]  /*20240*/  IMAD.MOV.U32 R13, RZ, RZ, R17 ;  /* 0x000000ffff0d7224 */ /* 0x000fca00078e0011 */
[----:B------:R-:W-:Y:S11]  /*20250*/  STL.64 [R1+0x35e0], R12 ;  /* 0x0035e00c01007387 */ /* 0x000ff60000100a00 */
[----:B------:R-:W-:Y:S02]  /*20260*/  STL.64 [R1+0x5e0], R24 ;  /* 0x0005e01801007387 */ /* 0x000fe40000100a00 */
[----:B------:R0:W-:Y:S02]  /*20270*/  STL.64 [R1+0x5e8], R26 ;  /* 0x0005e81a01007387 */ /* 0x0001e40000100a00 */
[----:B0-----:R-:W2:Y:S01]  /*20280*/  LDL.LU.64 R26, [R1+0x3600] ;  /* 0x00360000011a7983 */ /* 0x001ea20000300a00 */
[----:B------:R-:W2:Y:S02]  /*20290*/  LDL.LU.64 R24, [R1+0x35f8] ;  /* 0x0035f80001187983 */ /* 0x000ea40000300a00 */
[----:B------:R-:W-:Y:S02]  /*202a0*/  STL [R1+0x35d8], R10 ;  /* 0x0035d80a01007387 */ /* 0x000fe40000100800 */
[----:B------:R0:W-:Y:S02]  /*202b0*/  STL.64 [R1+0x35d0], R8 ;  /* 0x0035d00801007387 */ /* 0x0001e40000100a00 */
[----:B------:R-:W-:Y:S01]  /*202c0*/  IMAD.MOV.U32 R12, RZ, RZ, R11 ;  /* 0x000000ffff0c7224 */ /* 0x000fe200078e000b */
[----:B0-----:R-:W3:Y:S01]  /*202d0*/  LDL.LU.64 R8, [R1+0xbb0] ;  /* 0x000bb00001087983 */ /* 0x001ee20000300a00 */
[----:B------:R-:W3:Y:S01]  /*202e0*/  LDL.LU.64 R10, [R1+0xbb8] ;  /* 0x000bb800010a7983 */ /* 0x000ee20000300a00 */
[----:B--2---:R-:W-:Y:S11]  /*202f0*/  HMMA.16816.F32.BF16 R20, R20, R4, R24 ;  /* 0x000000041414723c */ /* 0x004ff60000041818 */
[----:B------:R-:W-:Y:S11]  /*20300*/  @!UPT UIADD3 URZ, URZ, URZ, URZ ;  /* 0x0000003f3f3ff290 */ /* 0x000ff6000fffe03f */
[----:B------:R-:W-:Y:S01]  /*20310*/  @!UPT UIADD3 URZ, URZ, URZ, URZ ;  /* 0x0000003f3f3ff290 */ /* 0x000fe2000fffe03f */
[----:B------:R-:W-:Y:S01]  /*20320*/  STL.64 [R1+0x5d0], R20 ;  /* 0x0005d01401007387 */ /* 0x000fe20000100a00 */
[----:B------:R-:W-:Y:S02]  /*20330*/  STL.64 [R1+0x5d8], R22 ;  /* 0x0005d81601007387 */ /* 0x000fe40000100a00 */
[----:B---3--:R-:W-:Y:S02]  /*20340*/  STL.64 [R1+0x35f0], R10 ;  /* 0x0035f00a01007387 */ /* 0x008fe40000100a00 */
[----:B------:R0:W-:Y:S02]  /*20350*/  STL.64 [R1+0x35e8], R8 ;  /* 0x0035e80801007387 */ /* 0x0001e40000100a00 */
[----:B0-----:R-:W2:Y:S01]  /*20360*/  LDL.LU.64 R8, [R1+0xbc0] ;  /* 0x000bc00001087983 */ /* 0x001ea20000300a00 */
[----:B------:R-:W2:Y:S02]  /*20370*/  LDL.LU.64 R10, [R1+0xbc8] ;  /* 0x000bc800010a7983 */ /* 0x000ea40000300a00 */
[----:B------:R-:W-:Y:S02]  /*20380*/  STL [R1+0x3518], R5 ;  /* 0x0035180501007387 */ /* 0x000fe40000100800 */
[----:B------:R-:W3:Y:S02]  /*20390*/  LDL.64 R24, [R1+0x70] ;  /* 0x0000700001187983 */ /* 0x000ee40000100a00 */
[----:B------:R-:W-:Y:S01]  /*203a0*/  IMAD.MOV.U32 R13, RZ, RZ, R7 ;  /* 0x000000ffff0d7224 */ /* 0x000fe200078e0007 */
[----:B----4-:R-:W-:-:S05]  /*203b0*/  LOP3.LUT R7, R28, 0x40, RZ, 0x3c, !PT ;  /* 0x000000401c077812 */ /* 0x010fca00078e3cff */
[----:B------:R-:W0:Y:S04]  /*203c0*/  LDSM.16.MT88.4 R20, [R7+0x100] ;  /* 0x000100000714783b */ /* 0x000e280000004200 */
[----:B---3--:R1:W-:Y:S02]  /*203d0*/  STL.64 [R1+0x35b8], R24 ;  /* 0x0035b81801007387 */ /* 0x0083e40000100a00 */
[----:B-1----:R-:W-:Y:S02]  /*203e0*/  IMAD.MOV.U32 R24, RZ, RZ, R16 ;  /* 0x000000ffff187224 */ /* 0x002fe400078e0010 */
[----:B------:R-:W2:Y:S04]  /*203f0*/  LDSM.16.MT88.4 R16, [R28+0x100] ;  /* 0x000100001c10783b */ /* 0x000ea80000004200 */
[----:B------:R-:W-:Y:S01]  /*20400*/  STL [R1+0x34e8], R28 ;  /* 0x0034e81c01007387 */ /* 0x000fe20000100800 */
[----:B------:R-:W-:Y:S02]  /*20410*/  STL [R1+0x3510], R7 ;  /* 0x0035100701007387 */ /* 0x000fe40000100800 */
[----:B------:R1:W-:Y:S02]  /*20420*/  STL [R1+0x35c0], R4 ;  /* 0x0035c00401007387 */ /* 0x0003e40000100800 */
[----:B------:R-:W-:Y:S01]  /*20430*/  IMAD.MOV.U32 R25, RZ, RZ, R6 ;  /* 0x000000ffff197224 */ /* 0x000fe200078e0006 */
[----:B-1----:R-:W3:Y:S01]  /*20440*/  LDL.LU.64 R4, [R1+0xb90] ;  /* 0x000b900001047983 */ /* 0x002ee20000300a00 */
[----:B------:R-:W3:Y:S02]  /*20450*/  LDL.LU.64 R6, [R1+0xb98] ;  /* 0x000b980001067983 */ /* 0x000ee40000300a00 */
[----:B0-----:R-:W-:Y:S02]  /*20460*/  STL.64 [R1+0x3508], R22 ;  /* 0x0035081601007387 */ /* 0x001fe40000100a00 */
[----:B------:R0:W-:Y:S02]  /*20470*/  STL.64 [R1+0x3500], R20 ;  /* 0x0035001401007387 */ /* 0x0001e40000100a00 */
[----:B0-----:R-:W4:Y:S01]  /*20480*/  LDL.LU.64 R20, [R1+0xba0] ;  /* 0x000ba00001147983 */ /* 0x001f220000300a00 */
[----:B------:R-:W4:Y:S01]  /*20490*/  LDL.LU.64 R22, [R1+0xba8] ;  /* 0x000ba80001167983 */ /* 0x000f220000300a00 */
[C---:B--2---:R-:W-:Y:S02]  /*204a0*/  HMMA.16816.F32.BF16 R12, R16.reuse, R12, R8 ;  /* 0x0000000c100c723c */ /* 0x044fe40000041808 */
[----:B------:R-:W2:Y:S01]  /*204b0*/  LDL.LU.64 R10, [R1+0x35f0] ;  /* 0x0035f000010a7983 */ /* 0x000ea20000300a00 */
[----:B------:R-:W2:Y:S11]  /*204c0*/  LDL.LU.64 R8, [R1+0x35e8] ;  /* 0x0035e80001087983 */ /* 0x000eb60000300a00 */
[----:B------:R-:W-:Y:S09]  /*204d0*/  @!UPT UIADD3 URZ, URZ, URZ, URZ ;  /* 0x0000003f3f3ff290 */ /* 0x000ff2000fffe03f */
[----:B------:R0:W-:Y:S01]  /*204e0*/  STL.64 [R1+0x240], R12 ;  /* 0x0002400c01007387 */ /* 0x0001e20000100a00 */
[----:B------:R2:W-:Y:S03]  /*204f0*/  STL.64 [R1+0x248], R14 ;  /* 0x0002480e01007387 */ /* 0x0005e60000100a00 */
[----:B0-----:R-:W2:Y:S01]  /*20500*/  LDL.LU.64 R12, [R1+0x35e0] ;  /* 0x0035e000010c7983 */ /* 0x001ea20000300a00 */
[C---:B----4-:R-:W-:Y:S08]  /*20510*/  HMMA.16816.F32.BF16 R20, R16.reuse, R24, R20 ;  /* 0x000000181014723c */ /* 0x050ff00000041814 */
[C---:B--2---:R-:W-:Y:S01]  /*20520*/  HMMA.16816.F32.BF16 R12, R16.reuse, R12, R8 ;  /* 0x0000000c100c723c */ /* 0x044fe20000041808 */
[----:B------:R-:W2:Y:S01]  /*20530*/  LDL.LU R10, [R1+0x35d8] ;  /* 0x0035d800010a7983 */ /* 0x000ea20000300800 */
[----:B------:R-:W4:Y:S11]  /*20540*/  LDL.LU.64 R8, [R1+0x35d0] ;  /* 0x0035d00001087983 */ /* 0x000f360000300a00 */
[----:B------:R-:W-:Y:S10]  /*20550*/  @!UPT UIADD3 URZ, URZ, URZ, URZ ;  /* 0x0000003f3f3ff290 */ /* 0x000ff4000fffe03f */
[----:B------:R0:W-:Y:S01]  /*20560*/  STL.64 [R1+0x230], R12 ;  /* 0x0002300c01007387 */ /* 0x0001e20000100a00 */
[----:B------:R-:W-:Y:S03]  /*20570*/  STL.64 [R1+0x238], R14 ;  /* 0x0002380e01007387 */ /* 0x000fe60000100a00 */
[----:B0-----:R-:W3:Y:S01]  /*20580*/  LDL.LU.64 R12, [R1+0x35c8] ;  /* 0x0035c800010c7983 */ /* 0x001ee20000300a00 */
[----:B------:R-:W2:Y:S02]  /*20590*/  LDL.64 R24, [R1+0x80] ;  /* 0x0000800001187983 */ /* 0x000ea40000100a00 */
[----:B------:R0:W-:Y:S02]  /*205a0*/  STL.64 [R1+0x220], R20 ;  /* 0x0002201401007387 */ /* 0x0001e40000100a00 */
[----:B------:R-:W-:Y:S01]  /*205b0*/  STL.64 [R1+0x228], R22 ;  /* 0x0002281601007387 */ /* 0x000fe20000100a00 */
[----:B0-----:R-:W2:Y:S04]  /*205c0*/  LDL.64 R20, [R1+0x10] ;  /* 0x0000100001147983 */ /* 0x001ea80000100a00 */
[----:B--2---:R0:W-:Y:S04]  /*205d0*/  STL.64 [R1+0x3558], R20 ;  /* 0x0035581401007387 */ /* 0x0041e80000100a00 */
[----:B0-----:R-:W2:Y:S01]  /*205e0*/  LDL.64 R20, [R1+0x20] ;  /* 0x0000200001147983 */ /* 0x001ea20000100a00 */
[----:B---3--:R-:W-:Y:S03]  /*205f0*/  HMMA.16816.F32.BF16 R4, R16, R12, R4 ;  /* 0x0000000c1004723c */ /* 0x008fe60000041804 */
[----:B--2---:R0:W-:Y:S04]  /*20600*/  STL.64 [R1+0x3568], R20 ;  /* 0x0035681401007387 */ /* 0x0041e80000100a00 */
[----:B0-----:R-:W2:Y:S04]  /*20610*/  LDL.64 R20, [R1+0x30] ;  /* 0x0000300001147983 */ /* 0x001ea80000100a00 */
[----:B--2---:R0:W-:Y:S02]  /*20620*/  STL.64 [R1+0x3578], R20 ;  /* 0x0035781401007387 */ /* 0x0041e40000100a00 */
[----:B0-----:R-:W-:-:S02]  /*20630*/  IMAD.MOV.U32 R20, RZ, RZ, R10 ;  /* 0x000000ffff147224 */ /* 0x001fc400078e000a */
[----:B------:R-:W-:-:S05]  /*20640*/  IMAD.MOV.U32 R21, RZ, RZ, R3 ;  /* 0x000000ffff157224 */ /* 0x000fca00078e0003 */
[----:B------:R-:W-:Y:S03]  /*20650*/  STL.64 [R1+0x3590], R20 ;  /* 0x0035901401007387 */ /* 0x000fe60000100a00 */
[----:B------:R0:W-:Y:S02]  /*20660*/  STL.64 [R1+0x210], R4 ;  /* 0x0002100401007387 */ /* 0x0001e40000100a00 */
[----:B------:R1:W-:Y:S01]  /*20670*/  STL.64 [R1+0x218], R6 ;  /* 0x0002180601007387 */ /* 0x0003e20000100a00 */
[----:B0-----:R-:W2:Y:S01]  /*20680*/  LDL.LU.64 R4, [R1+0xb40] ;  /* 0x000b400001047983 */ /* 0x001ea20000300a00 */
[----:B-1----:R-:W2:Y:S02]  /*20690*/  LDL.LU.64 R6, [R1+0xb48] ;  /* 0x000b480001067983 */ /* 0x002ea40000300a00 */
[----:B------:R-:W3:Y:S02]  /*206a0*/  LDL.LU.64 R20, [R1+0xb10] ;  /* 0x000b100001147983 */ /* 0x000ee40000300a00 */
[----:B------:R-:W2:Y:S02]  /*206b0*/  LDL.LU.64 R22, [R1+0xb18] ;  /* 0x000b180001167983 */ /* 0x000ea40000300a00 */
[----:B------:R-:W-:-:S02]  /*206c0*/  IMAD.MOV.U32 R10, RZ, RZ, R12 ;  /* 0x000000ffff0a7224 */ /* 0x000fc400078e000c */
[----:B------:R-:W-:Y:S01]  /*206d0*/  IMAD.MOV.U32 R3, RZ, RZ, R13 ;  /* 0x000000ffff037224 */ /* 0x000fe200078e000d */
[----:B--2---:R-:W-:Y:S01]  /*206e0*/  STL.64 [R1+0x35a0], R22 ;  /* 0x0035a01601007387 */ /* 0x004fe20000100a00 */
[----:B---3--:R0:W-:Y:S02]  /*206f0*/  STL.64 [R1+0x3598], R20 ;  /* 0x0035981401007387 */ /* 0x0081e40000100a00 */
[----:B0-----:R-:W-:Y:S02]  /*20700*/  IMAD.MOV.U32 R20, RZ, RZ, R2 ;  /* 0x000000ffff147224 */ /* 0x001fe400078e0002 */
[----:B------:R-:W-:-:S05]  /*20710*/  IMAD.MOV.U32 R21, RZ, RZ, R0 ;  /* 0x000000ffff157224 */ /* 0x000fca00078e0000 */
[----:B------:R0:W-:Y:S04]  /*20720*/  STL.64 [R1+0x35b0], R20 ;  /* 0x0035b01401007387 */ /* 0x0001e80000100a00 */
[----:B0-----:R-:W2:Y:S01]  /*20730*/  LDL.LU.64 R20, [R1+0xb30] ;  /* 0x000b300001147983 */ /* 0x001ea20000300a00 */
[----:B------:R-:W2:Y:S02]  /*20740*/  LDL.LU.64 R22, [R1+0xb38] ;  /* 0x000b380001167983 */ /* 0x000ea40000300a00 */
[----:B------:R-:W3:Y:S02]  /*20750*/  LDL.64 R12, [R1] ;  /* 0x00000000010c7983 */ /* 0x000ee40000100a00 */
[----:B---3--:R0:W-:Y:S04]  /*20760*/  STL.64 [R1+0x3550], R12 ;  /* 0x0035500c01007387 */ /* 0x0081e80000100a00 */
[----:B0-----:R-:W3:Y:S01]  /*20770*/  LDL.64 R12, [R1+0x50] ;  /* 0x00005000010c7983 */ /* 0x001ee20000100a00 */
[----:B------:R-:W-:Y:S03]  /*20780*/  HMMA.16816.F32.BF16 R4, R16, R24, R4 ;  /* 0x000000181004723c */ /* 0x000fe60000041804 */
[----:B---3--:R0:W-:Y:S04]  /*20790*/  STL.64 [R1+0x35a8], R12 ;  /* 0x0035a80c01007387 */ /* 0x0081e80000100a00 */
[----:B0-----:R-:W3:Y:S01]  /*207a0*/  LDL.LU.64 R12, [R1+0xb20] ;  /* 0x000b2000010c7983 */ /* 0x001ee20000300a00 */
[----:B------:R-:W3:Y:S02]  /*207b0*/  LDL.LU.64 R14, [R1+0xb28] ;  /* 0x000b2800010e7983 */ /* 0x000ee40000300a00 */
[----:B------:R-:W-:Y:S02]  /*207c0*/  STL [R1+0x3514], R3 ;  /* 0x0035140301007387 */ /* 0x000fe40000100800 */
[----:B------:R-:W-:Y:S01]  /*207d0*/  STL [R1+0x34ec], R10 ;  /* 0x0034ec0a01007387 */ /* 0x000fe20000100800 */
[----:B----4-:R0:W-:Y:S04]  /*207e0*/  STL.64 [R1+0x3570], R8 ;  /* 0x0035700801007387 */ /* 0x0101e80000100a00 */
[----:B0-----:R-:W4:Y:S01]  /*207f0*/  LDL.LU.64 R8, [R1+0xaf0] ;  /* 0x000af00001087983 */ /* 0x001f220000300a00 */
[----:B------:R-:W2:Y:S03]  /*20800*/  LDL.LU.64 R10, [R1+0xaf8] ;  /* 0x000af800010a7983 */ /* 0x000ea60000300a00 */
[----:B--2---:R-:W-:Y:S01]  /*20810*/  STL.64 [R1+0x3588], R10 ;  /* 0x0035880a01007387 */ /* 0x004fe20000100a00 */
[----:B----4-:R0:W-:Y:S03]  /*20820*/  STL.64 [R1+0x3580], R8 ;  /* 0x0035800801007387 */ /* 0x0101e60000100a00 */
[----:B0-----:R-:W2:Y:S01]  /*20830*/  LDL.LU.64 R8, [R1+0xb00] ;  /* 0x000b000001087983 */ /* 0x001ea20000300a00 */
[----:B------:R-:W2:Y:S02]  /*20840*/  LDL.LU.64 R10, [R1+0xb08] ;  /* 0x000b0800010a7983 */ /* 0x000ea40000300a00 */
[----:B------:R0:W-:Y:S02]  /*20850*/  STL.64 [R1+0x200], R4 ;  /* 0x0002000401007387 */ /* 0x0001e40000100a00 */
[----:B------:R1:W-:Y:S01]  /*20860*/  STL.64 [R1+0x208], R6 ;  /* 0x0002080601007387 */ /* 0x0003e20000100a00 */
[----:B0-----:R-:W4:Y:S01]  /*20870*/  LDL.LU R4, [R1+0x35c0] ;  /* 0x0035c00001047983 */ /* 0x001f220000300800 */
[----:B-1----:R-:W-:-:S02]  /*20880*/  IMAD.MOV.U32 R7, RZ, RZ, R25 ;  /* 0x000000ffff077224 */ /* 0x002fc400078e0019 */
[----:B------:R-:W2:Y:S03]  /*20890*/  LDL.LU.64 R24, [R1+0x35b8] ;  /* 0x0035b80001187983 */ /* 0x000ea60000300a00 */
[----:B------:R-:W-:Y:S01]  /*208a0*/  STL [R1+0x3564], R7 ;  /* 0x0035640701007387 */ /* 0x000fe20000100800 */
[C---:B--2---:R-:W-:Y:S03]  /*208b0*/  HMMA.16816.F32.BF16 R20, R16.reuse, R24, R20 ;  /* 0x000000181014723c */ /* 0x044fe60000041814 */
[----:B----4-:R0:W-:Y:S04]  /*208c0*/  STL [R1+0x3560], R4 ;  /* 0x0035600401007387 */ /* 0x0101e80000100800 */
[----:B0-----:R-:W2:Y:S01]  /*208d0*/  LDL.LU.64 R4, [R1+0xae0] ;  /* 0x000ae00001047983 */ /* 0x001ea20000300a00 */
[----:B------:R-:W2:Y:S11]  /*208e0*/  LDL.LU.64 R6, [R1+0xae8] ;  /* 0x000ae80001067983 */ /* 0x000eb60000300a00 */
[----:B------:R-:W-:Y:S04]  /*208f0*/  @!UPT UIADD3 URZ, URZ, URZ, URZ ;  /* 0x0000003f3f3ff290 */ /* 0x000fe8000fffe03f */
[----:B------:R0:W-:Y:S01]  /*20900*/  STL.64 [R1+0x1f0], R20 ;  /* 0x0001f01401007387 */ /* 0x0001e20000100a00 */
[----:B------:R-:W-:Y:S03]  /*20910*/  STL.64 [R1+0x1f8], R22 ;  /* 0x0001f81601007387 */ /* 0x000fe60000100a00 */
[----:B0-----:R-:W3:Y:S01]  /*20920*/  LDL.LU.64 R20, [R1+0x35b0] ;  /* 0x0035b00001147983 */ /* 0x001ee20000300a00 */
[----:B------:R0:W-:Y:S03]  /*20930*/  STL.64 [R1+0x34e0], R24 ;  /* 0x0034e01801007387 */ /* 0x0001e60000100a00 */
[----:B0-----:R-:W4:Y:S01]  /*20940*/  LDL.LU.64 R24, [R1+0xb0] ;  /* 0x0000b00001187983 */ /* 0x001f220000300a00 */
[C---:B---3--:R-:W-:Y:S03]  /*20950*/  HMMA.16816.F32.BF16 R20, R16.reuse, R20, R12 ;  /* 0x000000141014723c */ /* 0x048fe6000004180c */
[----:B------:R-:W3:Y:S11]  /*20960*/  LDL.LU.64 R12, [R1+0x35a8] ;  /* 0x0035a800010c7983 */ /* 0x000ef60000300a00 */
[----:B------:R-:W-:Y:S09]  /*20970*/  @!UPT UIADD3 URZ, URZ, URZ, URZ ;  /* 0x0000003f3f3ff290 */ /* 0x000ff2000fffe03f */
[----:B------:R-:W-:Y:S01]  /*20980*/  STL.64 [R1+0x3c0], R20 ;  /* 0x0003c01401007387 */ /* 0x000fe20000100a00 */
[----:B------:R0:W-:Y:S03]  /*20990*/  STL.64 [R1+0x3c8], R22 ;  /* 0x0003c81601007387 */ /* 0x0001e60000100a00 */
[----:B0-----:R-:W3:Y:S01]  /*209a0*/  LDL.LU.64 R22, [R1+0x35a0] ;  /* 0x0035a00001167983 */ /* 0x001ee20000300a00 */
[----:B------:R-:W3:Y:S02]  /*209b0*/  LDL.LU.64 R20, [R1+0x3598] ;  /* 0x0035980001147983 */ /* 0x000ee40000300a00 */
[C---:B---3--:R-:W-:Y:S11]  /*209c0*/  HMMA.16816.F32.BF16 R20, R16.reuse, R12, R20 ;  /* 0x0000000c1014723c */ /* 0x048ff60000041814 */
[----:B------:R-:W-:Y:S11]  /*209d0*/  @!UPT UIADD3 URZ, URZ, URZ, URZ ;  /* 0x0000003f3f3ff290 */ /* 0x000ff6000fffe03f */
[----:B------:R-:W-:Y:S01]  /*209e0*/  @!UPT UIADD3 URZ, URZ, URZ, URZ ;  /* 0x0000003f3f3ff290 */ /* 0x000fe2000fffe03f */
[----:B------:R0:W-:Y:S01]  /*209f0*/  STL.64 [R1+0x3b0], R20 ;  /* 0x0003b01401007387 */ /* 0x0001e20000100a00 */
[----:B------:R1:W-:Y:S03]  /*20a00*/  STL.64 [R1+0x3b8], R22 ;  /* 0x0003b81601007387 */ /* 0x0003e60000100a00 */
[----:B0-----:R-:W1:Y:S01]  /*20a10*/  LDL.LU.64 R20, [R1+0x3590] ;  /* 0x0035900001147983 */ /* 0x001e620000300a00 */
[----:B------:R-:W-:Y:S02]  /*20a20*/  IMAD.MOV.U32 R2, RZ, RZ, R12 ;  /* 0x000000ffff027224 */ /* 0x000fe400078e000c */
[----:B------:R-:W-:Y:S02]  /*20a30*/  IMAD.MOV.U32 R0, RZ, RZ, R13 ;  /* 0x000000ffff007224 */ /* 0x000fe400078e000d */
[----:B------:R-:W3:Y:S01]  /*20a40*/  LDL.LU.64 R12, [R1+0xad0] ;  /* 0x000ad000010c7983 */ /* 0x000ee20000300a00 */
[----:B------:R-:W3:Y:S01]  /*20a50*/  LDL.LU.64 R14, [R1+0xad8] ;  /* 0x000ad800010e7983 */ /* 0x000ee20000300a00 */
[C---:B-1----:R-:W-:Y:S02]  /*20a60*/  HMMA.16816.F32.BF16 R20, R16.reuse, R20, R8 ;  /* 0x000000141014723c */ /* 0x042fe40000041808 */
[----:B------:R-:W2:Y:S01]  /*20a70*/  LDL.LU.64 R10, [R1+0x3588] ;  /* 0x00358800010a7983 */ /* 0x000ea20000300a00 */
[----:B------:R-:W2:Y:S11]  /*20a80*/  LDL.LU.64 R8, [R1+0x3580] ;  /* 0x0035800001087983 */ /* 0x000eb60000300a00 */
[----:B------:R-:W-:Y:S09]  /*20a90*/  @!UPT UIADD3 URZ, URZ, URZ, URZ ;  /* 0x0000003f3f3ff290 */ /* 0x000ff2000fffe03f */
[----:B------:R0:W-:Y:S01]  /*20aa0*/  STL.64 [R1+0x3a0], R20 ;  /* 0x0003a01401007387 */ /* 0x0001e20000100a00 */
[----:B------:R-:W-:Y:S03]  /*20ab0*/  STL.64 [R1+0x3a8], R22 ;  /* 0x0003a81601007387 */ /* 0x000fe60000100a00 */
[----:B0-----:R-:W2:Y:S02]  /*20ac0*/  LDL.LU.64 R20, [R1+0x3578] ;  /* 0x0035780001147983 */ /* 0x001ea40000300a00 */
[C---:B--2---:R-:W-:Y:S01]  /*20ad0*/  HMMA.16816.F32.BF16 R8, R16.reuse, R20, R8 ;  /* 0x000000141008723c */ /* 0x044fe20000041808 */
[----:B------:R-:W-:Y:S11]  /*20ae0*/  IMAD.MOV.U32 R29, RZ, RZ, R20 ;  /* 0x000000ffff1d7224 */ /* 0x000ff600078e0014 */
[----:B------:R-:W-:Y:S11]  /*20af0*/  @!UPT UIADD3 URZ, URZ, URZ, URZ ;  /* 0x0000003f3f3ff290 */ /* 0x000ff6000fffe03f */
[----:B------:R0:W-:Y:S01]  /*20b00*/  STL.64 [R1+0x390], R8 ;  /* 0x0003900801007387 */ /* 0x0001e20000100a00 */
[----:B------:R1:W-:Y:S03]  /*20b10*/  STL.64 [R1+0x398], R10 ;  /* 0x0003980a01007387 */ /* 0x0003e60000100a00 */
[----:B0-----:R-:W2:Y:S01]  /*20b20*/  LDL.LU.64 R8, [R1+0x3570] ;  /* 0x0035700001087983 */ /* 0x001ea20000300a00 */
[----:B-1----:R-:W-:Y:S02]  /*20b30*/  IMAD.MOV.U32 R11, RZ, RZ, R21 ;  /* 0x000000ffff0b7224 */ /* 0x002fe400078e0015 */
[----:B------:R-:W2:Y:S02]  /*20b40*/  LDL.LU.64 R20, [R1+0x3568] ;  /* 0x0035680001147983 */ /* 0x000ea40000300a00 */
[----:B--2---:R-:W-:Y:S01]  /*20b50*/  HMMA.16816.F32.BF16 R4, R16, R20, R4 ;  /* 0x000000141004723c */ /* 0x004fe20000041804 */
[----:B------:R-:W-:-:S02]  /*20b60*/  IMAD.MOV.U32 R10, RZ, RZ, R20 ;  /* 0x000000ffff0a7224 */ /* 0x000fc400078e0014 */
[----:B------:R-:W-:Y:S11]  /*20b70*/  IMAD.MOV.U32 R28, RZ, RZ, R21 ;  /* 0x000000ffff1c7224 */ /* 0x000ff600078e0015 */
[----:B------:R-:W-:Y:S09]  /*20b80*/  @!UPT UIADD3 URZ, URZ, URZ, URZ ;  /* 0x0000003f3f3ff290 */ /* 0x000ff2000fffe03f */
[----:B------:R-:W-:Y:S01]  /*20b90*/  STL.64 [R1+0x380], R4 ;  /* 0x0003800401007387 */ /* 0x000fe20000100a00 */
[----:B------:R0:W-:Y:S03]  /*20ba0*/  STL.64 [R1+0x388], R6 ;  /* 0x0003880601007387 */ /* 0x0001e60000100a00 */
[----:B0-----:R-:W2:Y:S01]  /*20bb0*/  LDL.LU R7, [R1+0x3564] ;  /* 0x0035640001077983 */ /* 0x001ea20000300800 */
[----:B------:R-:W2:Y:S02]  /*20bc0*/  LDL.LU R4, [R1+0x3560] ;  /* 0x0035600001047983 */ /* 0x000ea40000300800 */
[----:B------:R-:W3:Y:S02]  /*20bd0*/  LDL.LU.64 R20, [R1+0x3558] ;  /* 0x0035580001147983 */ /* 0x000ee40000300a00 */
[----:B------:R-:W-:Y:S01]  /*20be0*/  STL.64 [R1+0x3528], R10 ;  /* 0x0035280a01007387 */ /* 0x000fe20000100a00 */
[----:B------:R0:W-:Y:S04]  /*20bf0*/  STL.64 [R1+0x3520], R8 ;  /* 0x0035200801007387 */ /* 0x0001e80000100a00 */
[----:B0-----:R-:W2:Y:S01]  /*20c00*/  LDL.LU.64 R8, [R1+0xab0] ;  /* 0x000ab00001087983 */ /* 0x001ea20000300a00 */
[----:B------:R-:W2:Y:S01]  /*20c10*/  LDL.LU.64 R10, [R1+0xab8] ;  /* 0x000ab800010a7983 */ /* 0x000ea20000300a00 */
[C---:B---3--:R-:W-:Y:S02]  /*20c20*/  HMMA.16816.F32.BF16 R12, R16.reuse, R20, R12 ;  /* 0x00000014100c723c */ /* 0x048fe4000004180c */
[----:B--2---:R-:W-:Y:S01]  /*20c30*/  STL.64 [R1+0x3548], R10 ;  /* 0x0035480a01007387 */ /* 0x004fe20000100a00 */
[----:B------:R0:W-:Y:S03]  /*20c40*/  STL.64 [R1+0x3540], R8 ;  /* 0x0035400801007387 */ /* 0x0001e60000100a00 */
[----:B0-----:R-:W2:Y:S01]  /*20c50*/  LDL.LU.64 R8, [R1+0xac0] ;  /* 0x000ac00001087983 */ /* 0x001ea20000300a00 */
[----:B------:R-:W2:Y:S11]  /*20c60*/  LDL.LU.64 R10, [R1+0xac8] ;  /* 0x000ac800010a7983 */ /* 0x000eb60000300a00 */
[----:B------:R-:W-:Y:S05]  /*20c70*/  @!UPT UIADD3 URZ, URZ, URZ, URZ ;  /* 0x0000003f3f3ff290 */ /* 0x000fea000fffe03f */
[----:B------:R0:W-:Y:S02]  /*20c80*/  STL.64 [R1+0x370], R12 ;  /* 0x0003700c01007387 */ /* 0x0001e40000100a00 */
[----:B------:R-:W-:Y:S01]  /*20c90*/  STL.64 [R1+0x378], R14 ;  /* 0x0003780e01007387 */ /* 0x000fe20000100a00 */
[----:B0-----:R-:W2:Y:S01]  /*20ca0*/  LDL.LU.64 R12, [R1+0x3550] ;  /* 0x00355000010c7983 */ /* 0x001ea20000300a00 */
[----:B------:R-:W-:Y:S02]  /*20cb0*/  IMAD.MOV.U32 R26, RZ, RZ, R20 ;  /* 0x000000ffff1a7224 */ /* 0x000fe400078e0014 */
[----:B------:R-:W-:Y:S02]  /*20cc0*/  IMAD.MOV.U32 R6, RZ, RZ, R21 ;  /* 0x000000ffff067224 */ /* 0x000fe400078e0015 */
[----:B------:R-:W3:Y:S01]  /*20cd0*/  LDL.LU.64 R20, [R1+0xa90] ;  /* 0x000a900001147983 */ /* 0x000ee20000300a00 */
[----:B------:R-:W3:Y:S02]  /*20ce0*/  LDL.LU.64 R22, [R1+0xa98] ;  /* 0x000a980001167983 */ /* 0x000ee40000300a00 */
[----:B------:R-:W-:Y:S02]  /*20cf0*/  STL [R1+0x34f8], R26 ;  /* 0x0034f81a01007387 */ /* 0x000fe40000100800 */
[----:B----4-:R0:W-:Y:S02]  /*20d00*/  STL.64 [R1+0x34f0], R24 ;  /* 0x0034f01801007387 */ /* 0x0101e40000100a00 */
[----:B0-----:R-:W4:Y:S01]  /*20d10*/  LDL.LU.64 R24, [R1+0x530] ;  /* 0x0005300001187983 */ /* 0x001f220000300a00 */
[----:B------:R-:W4:Y:S01]  /*20d20*/  LDL.LU.64 R26, [R1+0x538] ;  /* 0x00053800011a7983 */ /* 0x000f220000300a00 */
[----:B--2---:R-:W-:Y:S01]  /*20d30*/  HMMA.16816.F32.BF16 R8, R16, R12, R8 ;  /* 0x0000000c1008723c */ /* 0x004fe20000041808 */
[----:B------:R-:W-:-:S02]  /*20d40*/  IMAD.MOV.U32 R5, RZ, RZ, R12 ;  /* 0x000000ffff057224 */ /* 0x000fc400078e000c */
[----:B------:R-:W-:Y:S11]  /*20d50*/  IMAD.MOV.U32 R3, RZ, RZ, R13 ;  /* 0x000000ffff037224 */ /* 0x000ff600078e000d */
[----:B------:R-:W-:Y:S09]  /*20d60*/  @!UPT UIADD3 URZ, URZ, URZ, URZ ;  /* 0x0000003f3f3ff290 */ /* 0x000ff2000fffe03f */
[----:B------:R-:W-:Y:S01]  /*20d70*/  STL.64 [R1+0x360], R8 ;  /* 0x0003600801007387 */ /* 0x000fe20000100a00 */
[----:B------:R0:W-:Y:S03]  /*20d80*/  STL.64 [R1+0x368], R10 ;  /* 0x0003680a01007387 */ /* 0x0001e60000100a00 */
[----:B0-----:R-:W2:Y:S01]  /*20d90*/  LDL.LU.64 R10, [R1+0x3548] ;  /* 0x00354800010a7983 */ /* 0x001ea20000300a00 */
[----:B------:R-:W2:Y:S02]  /*20da0*/  LDL.LU.64 R8, [R1+0x3540] ;  /* 0x0035400001087983 */ /* 0x000ea40000300a00 */
[----:B------:R-:W2:Y:S02]  /*20db0*/  LDL.LU.64 R14, [R1+0x3538] ;  /* 0x00353800010e7983 */ /* 0x000ea40000300a00 */
[----:B------:R-:W2:Y:S02]  /*20dc0*/  LDL.LU.64 R12, [R1+0x3530] ;  /* 0x00353000010c7983 */ /* 0x000ea40000300a00 */
[C---:B--2---:R-:W-:Y:S11]  /*20dd0*/  HMMA.16816.F32.BF16 R8, R16.reuse, R12, R8 ;  /* 0x0000000c1008723c */ /* 0x044ff60000041808 */
        /* <DEDUP_REMOVED lines=8> */
[----:B0-----:R-:W2:Y:S01]  /*20e60*/  LDL.LU.64 R12, [R1+0xaa0] ;  /* 0x000aa000010c7983 */ /* 0x001ea20000300a00 */
[----:B------:R-:W2:Y:S02]  /*20e70*/  LDL.LU.64 R14, [R1+0xaa8] ;  /* 0x000aa800010e7983 */ /* 0x000ea40000300a00 */
[----:B--2---:R-:W-:Y:S01]  /*20e80*/  HMMA.16816.F32.BF16 R12, R16, R8, R12 ;  /* 0x00000008100c723c */ /* 0x004fe2000004180c */
[----:B------:R-:W-:Y:S11]  /*20e90*/  STL.64 [R1+0x34d0], R8 ;  /* 0x0034d00801007387 */ /* 0x000ff60000100a00 */
[----:B------:R-:W-:Y:S11]  /*20ea0*/  @!UPT UIADD3 URZ, URZ, URZ, URZ ;  /* 0x0000003f3f3ff290 */ /* 0x000ff6000fffe03f */
[----:B------:R0:W-:Y:S01]  /*20eb0*/  STL.64 [R1+0x340], R12 ;  /* 0x0003400c01007387 */ /* 0x0001e20000100a00 */
[----:B------:R-:W-:Y:S02]  /*20ec0*/  STL.64 [R1+0x348], R14 ;  /* 0x0003480e01007387 */ /* 0x000fe40000100a00 */
[----:B0-----:R-:W-:Y:S02]  /*20ed0*/  IMAD.MOV.U32 R12, RZ, RZ, R5 ;  /* 0x000000ffff0c7224 */ /* 0x001fe400078e0005 */
[----:B------:R-:W3:Y:S01]  /*20ee0*/  LDL.LU R5, [R1+0x3518] ;  /* 0x0035180001057983 */ /* 0x000ee20000300800 */
[----:B------:R-:W-:Y:S02]  /*20ef0*/  IMAD.MOV.U32 R13, RZ, RZ, R3 ;  /* 0x000000ffff0d7224 */ /* 0x000fe400078e0003 */
[----:B------:R-:W2:Y:S02]  /*20f00*/  LDL.LU R3, [R1+0x3514] ;  /* 0x0035140001037983 */ /* 0x000ea40000300800 */
[----:B------:R-:W2:Y:S02]  /*20f10*/  LDL R8, [R1+0x80] ;  /* 0x0000800001087983 */ /* 0x000ea40000100800 */
[----:B------:R-:W-:-:S02]  /*20f20*/  IMAD.MOV.U32 R9, RZ, RZ, R7 ;  /* 0x000000ffff097224 */ /* 0x000fc400078e0007 */
[----:B------:R-:W2:Y:S01]  /*20f30*/  LDL.LU R7, [R1+0x3510] ;  /* 0x0035100001077983 */ /* 0x000ea20000300800 */
[----:B------:R0:W-:Y:S03]  /*20f40*/  STL.64 [R1+0x3450], R12 ;  /* 0x0034500c01007387 */ /* 0x0001e60000100a00 */
[----:B0-----:R-:W4:Y:S04]  /*20f50*/  LDL R12, [R1+0xc0] ;  /* 0x0000c000010c7983 */ /* 0x001f280000100800 */
[----:B------:R-:W4:Y:S01]  /*20f60*/  LDL R13, [R1+0xc4] ;  /* 0x0000c400010d7983 */ /* 0x000f220000100800 */
[----:B---3--:R-:W-:Y:S03]  /*20f70*/  HMMA.16816.F32.BF16 R16, R16, R4, R20 ;  /* 0x000000041010723c */ /* 0x008fe60000041814 */
[----:B------:R-:W4:Y:S01]  /*20f80*/  LDL.LU.64 R22, [R1+0x3508] ;  /* 0x0035080001167983 */ /* 0x000f220000300a00 */
[----:B------:R-:W4:Y:S11]  /*20f90*/  LDL.LU.64 R20, [R1+0x3500] ;  /* 0x0035000001147983 */ /* 0x000f360000300a00 */
[----:B------:R-:W-:Y:S08]  /*20fa0*/  @!UPT UIADD3 URZ, URZ, URZ, URZ ;  /* 0x0000003f3f3ff290 */ /* 0x000ff0000fffe03f */
[----:B------:R0:W-:Y:S01]  /*20fb0*/  STL.64 [R1+0x1e0], R16 ;  /* 0x0001e01001007387 */ /* 0x0001e20000100a00 */
[----:B------:R1:W-:Y:S03]  /*20fc0*/  STL.64 [R1+0x1e8], R18 ;  /* 0x0001e81201007387 */ /* 0x0003e60000100a00 */
[----:B0-----:R-:W3:Y:S01]  /*20fd0*/  LDL.LU.64 R16, [R1+0x520] ;  /* 0x0005200001107983 */ /* 0x001ee20000300a00 */
[----:B-1----:R-:W3:Y:S01]  /*20fe0*/  LDL.LU.64 R18, [R1+0x528] ;  /* 0x0005280001127983 */ /* 0x002ee20000300a00 */
[----:B----4-:R-:W-:Y:S02]  /*20ff0*/  HMMA.16816.F32.BF16 R12, R20, R12, R24 ;  /* 0x0000000c140c723c */ /* 0x010fe40000041818 */
[----:B------:R-:W4:Y:S01]  /*21000*/  LDL.LU R26, [R1+0x34f8] ;  /* 0x0034f800011a7983 */ /* 0x000f220000300800 */
[----:B------:R-:W3:Y:S11]  /*21010*/  LDL.LU.64 R24, [R1+0x34f0] ;  /* 0x0034f00001187983 */ /* 0x000ef60000300a00 */
[----:B------:R-:W-:Y:S09]  /*21020*/  @!UPT UIADD3 URZ, URZ, URZ, URZ ;  /* 0x0000003f3f3ff290 */ /* 0x000ff2000fffe03f */
[----:B------:R0:W-:Y:S01]  /*21030*/  STL.64 [R1+0x5c0], R12 ;  /* 0x0005c00c01007387 */ /* 0x0001e20000100a00 */
[----:B------:R-:W-:Y:S02]  /*21040*/  STL.64 [R1+0x5c8], R14 ;  /* 0x0005c80e01007387 */ /* 0x000fe40000100a00 */
[----:B0-----:R-:W-:Y:S02]  /*21050*/  IMAD.MOV.U32 R13, RZ, RZ, R6 ;  /* 0x000000ffff0d7224 */ /* 0x001fe400078e0006 */
[----:B----4-:R-:W-:-:S05]  /*21060*/  IMAD.MOV.U32 R12, RZ, RZ, R26 ;  /* 0x000000ffff0c7224 */ /* 0x010fca00078e001a */
[----:B------:R3:W-:Y:S02]  /*21070*/  STL.64 [R1+0x3468], R12 ;  /* 0x0034680c01007387 */ /* 0x0007e40000100a00 */
[----:B---3--:R-:W-:Y:S01]  /*21080*/  HMMA.16816.F32.BF16 R12, R20, R24, R16 ;  /* 0x00000018140c723c */ /* 0x008fe20000041810 */
[----:B------:R-:W-:-:S06]  /*21090*/  IMAD.MOV.U32 R6, RZ, RZ, R25 ;  /* 0x000000ffff067224 */ /* 0x000fcc00078e0019 */
[----:B------:R-:W-:Y:S11]  /*210a0*/  IMAD.MOV.U32 R16, RZ, RZ, R24 ;  /* 0x000000ffff107224 */ /* 0x000ff600078e0018 */
[----:B------:R-:W-:Y:S05]  /*210b0*/  @!UPT UIADD3 URZ, URZ, URZ, URZ ;  /* 0x0000003f3f3ff290 */ /* 0x000fea000fffe03f */
[----:B------:R0:W-:Y:S01]  /*210c0*/  STL.64 [R1+0x5b0], R12 ;  /* 0x0005b00c01007387 */ /* 0x0001e20000100a00 */
[----:B------:R-:W-:Y:S02]  /*210d0*/  STL.64 [R1+0x5b8], R14 ;  /* 0x0005b80e01007387 */ /* 0x000fe40000100a00 */
[----:B------:R-:W3:Y:S02]  /*210e0*/  LDL.LU.64 R24, [R1+0x510] ;  /* 0x0005100001187983 */ /* 0x000ee40000300a00 */
[----:B------:R-:W3:Y:S02]  /*210f0*/  LDL.LU.64 R26, [R1+0x518] ;  /* 0x00051800011a7983 */ /* 0x000ee40000300a00 */
[----:B0-----:R-:W-:Y:S02]  /*21100*/  IMAD.MOV.U32 R12, RZ, RZ, R10 ;  /* 0x000000ffff0c7224 */ /* 0x001fe400078e000a */
[----:B------:R-:W-:Y:S01]  /*21110*/  IMAD.MOV.U32 R13, RZ, RZ, R28 ;  /* 0x000000ffff0d7224 */ /* 0x000fe200078e001c */
[----:B------:R-:W4:Y:S01]  /*21120*/  LDL.LU R10, [R1+0x34ec] ;  /* 0x0034ec00010a7983 */ /* 0x000f220000300800 */
[----:B------:R-:W2:Y:S03]  /*21130*/  LDL.LU R28, [R1+0x34e8] ;  /* 0x0034e800011c7983 */ /* 0x000ea60000300800 */
[----:B------:R0:W-:Y:S02]  /*21140*/  STL.64 [R1+0x3480], R12 ;  /* 0x0034800c01007387 */ /* 0x0001e40000100a00 */
[----:B0-----:R-:W-:-:S02]  /*21150*/  IMAD.MOV.U32 R12, RZ, RZ, R29 ;  /* 0x000000ffff0c7224 */ /* 0x001fc400078e001d */
[----:B------:R-:W-:-:S05]  /*21160*/  IMAD.MOV.U32 R13, RZ, RZ, R11 ;  /* 0x000000ffff0d7224 */ /* 0x000fca00078e000b */
[----:B------:R0:W-:Y:S04]  /*21170*/  STL.64 [R1+0x3498], R12 ;  /* 0x0034980c01007387 */ /* 0x0001e80000100a00 */
[----:B0-----:R-:W2:Y:S04]  /*21180*/  LDL.64 R12, [R1+0x40] ;  /* 0x00004000010c7983 */ /* 0x001ea80000100a00 */
[----:B--2---:R0:W-:Y:S04]  /*21190*/  STL.64 [R1+0x34b0], R12 ;  /* 0x0034b00c01007387 */ /* 0x0041e80000100a00 */
[----:B0-----:R-:W3:Y:S01]  /*211a0*/  LDL.64 R12, [R1+0xa0] ;  /* 0x0000a000010c7983 */ /* 0x001ee20000100a00 */
[----:B------:R-:W-:Y:S02]  /*211b0*/  STL.64 [R1+0x3448], R6 ;  /* 0x0034480601007387 */ /* 0x000fe40000100a00 */
[----:B------:R0:W-:Y:S02]  /*211c0*/  STL.64 [R1+0x3440], R4 ;  /* 0x0034400401007387 */ /* 0x0001e40000100a00 */
[----:B------:R-:W-:Y:S01]  /*211d0*/  IMAD.MOV.U32 R17, RZ, RZ, R3 ;  /* 0x000000ffff117224 */ /* 0x000fe200078e0003 */
[----:B0-----:R-:W2:Y:S01]  /*211e0*/  LDL.LU.64 R4, [R1+0x4f0] ;  /* 0x0004f00001047983 */ /* 0x001ea20000300a00 */
[----:B------:R-:W2:Y:S02]  /*211f0*/  LDL.LU.64 R6, [R1+0x4f8] ;  /* 0x0004f80001067983 */ /* 0x000ea40000300a00 */
[----:B------:R-:W-:Y:S01]  /*21200*/  STL [R1+0x3428], R16 ;  /* 0x0034281001007387 */ /* 0x000fe20000100800 */
[----:B---3--:R-:W-:Y:S01]  /*21210*/  HMMA.16816.F32.BF16 R24, R20, R12, R24 ;  /* 0x0000000c1418723c */ /* 0x008fe20000041818 */
[----:B------:R-:W-:-:S02]  /*21220*/  IMAD.MOV.U32 R29, RZ, RZ, R12 ;  /* 0x000000ffff1d7224 */ /* 0x000fc400078e000c */
[----:B------:R-:W-:-:S04]  /*21230*/  IMAD.MOV.U32 R3, RZ, RZ, R13 ;  /* 0x000000ffff037224 */ /* 0x000fc800078e000d */
[----:B------:R-:W-:Y:S02]  /*21240*/  IMAD.MOV.U32 R12, RZ, RZ, R2 ;  /* 0x000000ffff0c7224 */ /* 0x000fe400078e0002 */
[----:B------:R-:W-:Y:S11]  /*21250*/  IMAD.MOV.U32 R13, RZ, RZ, R0 ;  /* 0x000000ffff0d7224 */ /* 0x000ff600078e0000 */
[----:B------:R-:W-:Y:S03]  /*21260*/  @!UPT UIADD3 URZ, URZ, URZ, URZ ;  /* 0x0000003f3f3ff290 */ /* 0x000fe6000fffe03f */
[----:B------:R0:W-:Y:S01]  /*21270*/  STL.64 [R1+0x5a0], R24 ;  /* 0x0005a01801007387 */ /* 0x0001e20000100a00 */
[----:B------:R-:W-:Y:S03]  /*21280*/  STL.64 [R1+0x5a8], R26 ;  /* 0x0005a81a01007387 */ /* 0x000fe60000100a00 */
[----:B0-----:R-:W3:Y:S01]  /*21290*/  LDL.LU.64 R24, [R1+0x34e0] ;  /* 0x0034e00001187983 */ /* 0x001ee20000300a00 */
[----:B------:R0:W-:Y:S03]  /*212a0*/  STL.64 [R1+0x34c8], R12 ;  /* 0x0034c80c01007387 */ /* 0x0001e60000100a00 */
[----:B0-----:R-:W3:Y:S01]  /*212b0*/  LDL.LU.64 R12, [R1+0x500] ;  /* 0x00050000010c7983 */ /* 0x001ee20000300a00 */
[----:B------:R-:W3:Y:S02]  /*212c0*/  LDL.LU.64 R14, [R1+0x508] ;  /* 0x00050800010e7983 */ /* 0x000ee40000300a00 */
[----:B----4-:R-:W-:-:S02]  /*212d0*/  IMAD.MOV.U32 R16, RZ, RZ, R10 ;  /* 0x000000ffff107224 */ /* 0x010fc400078e000a */
[----:B------:R-:W-:Y:S01]  /*212e0*/  STL [R1+0x3424], R3 ;  /* 0x0034240301007387 */ /* 0x000fe20000100800 */
[----:B------:R-:W-:Y:S01]  /*212f0*/  STL [R1+0x3420], R29 ;  /* 0x0034201d01007387 */ /* 0x000fe20000100800 */
[C---:B--2---:R-:W-:Y:S08]  /*21300*/  HMMA.16816.F32.BF16 R4, R20.reuse, R8, R4 ;  /* 0x000000081404723c */ /* 0x044ff00000041804 */
[C---:B---3--:R-:W-:Y:S01]  /*21310*/  HMMA.16816.F32.BF16 R16, R20.reuse, R16, R12 ;  /* 0x000000101410723c */ /* 0x048fe2000004180c */
[----:B------:R-:W2:Y:S04]  /*21320*/  LDL.64 R12, [R1+0x60] ;  /* 0x00006000010c7983 */ /* 0x000ea80000100a00 */
[----:B--2---:R0:W-:Y:S11]  /*21330*/  STL.64 [R1+0x34d8], R12 ;  /* 0x0034d80c01007387 */ /* 0x0041f60000100a00 */
[----:B------:R-:W-:Y:S07]  /*21340*/  @!UPT UIADD3 URZ, URZ, URZ, URZ ;  /* 0x0000003f3f3ff290 */ /* 0x000fee000fffe03f */
[----:B------:R-:W-:Y:S02]  /*21350*/  STL.64 [R1+0x590], R16 ;  /* 0x0005901001007387 */ /* 0x000fe40000100a00 */
[----:B------:R-:W-:Y:S01]  /*21360*/  STL.64 [R1+0x598], R18 ;  /* 0x0005981201007387 */ /* 0x000fe20000100a00 */
[----:B0-----:R-:W2:Y:S01]  /*21370*/  LDL.LU.64 R12, [R1+0x4e0] ;  /* 0x0004e000010c7983 */ /* 0x001ea20000300a00 */
[----:B------:R-:W2:Y:S02]  /*21380*/  LDL.LU.64 R14, [R1+0x4e8] ;  /* 0x0004e800010e7983 */ /* 0x000ea40000300a00 */
[----:B------:R0:W-:Y:S02]  /*21390*/  STL.64 [R1+0x580], R4 ;  /* 0x0005800401007387 */ /* 0x0001e40000100a00 */
[----:B------:R1:W-:Y:S01]  /*213a0*/  STL.64 [R1+0x588], R6 ;  /* 0x0005880601007387 */ /* 0x0003e20000100a00 */
[----:B------:R-:W3:Y:S01]  /*213b0*/  LDL.LU.64 R8, [R1+0x440] ;  /* 0x0004400001087983 */ /* 0x000ee20000300a00 */
[----:B------:R-:W3:Y:S03]  /*213c0*/  LDL.LU.64 R10, [R1+0x448] ;  /* 0x00044800010a7983 */ /* 0x000ee60000300a00 */
[----:B0-----:R-:W4:Y:S01]  /*213d0*/  LDL.LU.64 R4, [R1+0x2e0] ;  /* 0x0002e00001047983 */ /* 0x001f220000300a00 */
[----:B-1----:R-:W2:Y:S03]  /*213e0*/  LDL.LU.64 R6, [R1+0x2e8] ;  /* 0x0002e80001067983 */ /* 0x002ea60000300a00 */
[----:B--2---:R-:W-:Y:S01]  /*213f0*/  STL.64 [R1+0x3460], R6 ;  /* 0x0034600601007387 */ /* 0x004fe20000100a00 */
[----:B----4-:R0:W-:Y:S03]  /*21400*/  STL.64 [R1+0x3458], R4 ;  /* 0x0034580401007387 */ /* 0x0101e60000100a00 */
[----:B0-----:R-:W2:Y:S01]  /*21410*/  LDL.LU.64 R4, [R1+0x2f0] ;  /* 0x0002f00001047983 */ /* 0x001ea20000300a00 */
[----:B------:R-:W4:Y:S03]  /*21420*/  LDL.LU.64 R6, [R1+0x2f8] ;  /* 0x0002f80001067983 */ /* 0x000f260000300a00 */
[----:B----4-:R-:W-:Y:S01]  /*21430*/  STL.64 [R1+0x3478], R6 ;  /* 0x0034780601007387 */ /* 0x010fe20000100a00 */
[----:B--2---:R0:W-:Y:S03]  /*21440*/  STL.64 [R1+0x3470], R4 ;  /* 0x0034700401007387 */ /* 0x0041e60000100a00 */
[----:B0-----:R-:W2:Y:S01]  /*21450*/  LDL.LU.64 R4, [R1+0x300] ;  /* 0x0003000001047983 */ /* 0x001ea20000300a00 */
[----:B------:R-:W4:Y:S03]  /*21460*/  LDL.LU.64 R6, [R1+0x308] ;  /* 0x0003080001067983 */ /* 0x000f260000300a00 */
[----:B----4-:R-:W-:Y:S01]  /*21470*/  STL.64 [R1+0x3490], R6 ;  /* 0x0034900601007387 */ /* 0x010fe20000100a00 */
[----:B--2---:R0:W-:Y:S03]  /*21480*/  STL.64 [R1+0x3488], R4 ;  /* 0x0034880401007387 */ /* 0x0041e60000100a00 */
[----:B0-----:R-:W2:Y:S01]  /*21490*/  LDL.LU.64 R4, [R1+0x310] ;  /* 0x0003100001047983 */ /* 0x001ea20000300a00 */
[----:B------:R-:W4:Y:S01]  /*214a0*/  LDL.LU.64 R6, [R1+0x318] ;  /* 0x0003180001067983 */ /* 0x000f220000300a00 */
[----:B------:R-:W-:Y:S02]  /*214b0*/  HMMA.16816.F32.BF16 R12, R20, R24, R12 ;  /* 0x00000018140c723c */ /* 0x000fe4000004180c */
[----:B----4-:R-:W-:Y:S01]  /*214c0*/  STL.64 [R1+0x34a8], R6 ;  /* 0x0034a80601007387 */ /* 0x010fe20000100a00 */
[----:B--2---:R0:W-:Y:S03]  /*214d0*/  STL.64 [R1+0x34a0], R4 ;  /* 0x0034a00401007387 */ /* 0x0041e60000100a00 */
[----:B0-----:R-:W2:Y:S01]  /*214e0*/  LDL.LU.64 R4, [R1+0x320] ;  /* 0x0003200001047983 */ /* 0x001ea20000300a00 */
[----:B------:R-:W4:Y:S03]  /*214f0*/  LDL.LU.64 R6, [R1+0x328] ;  /* 0x0003280001067983 */ /* 0x000f260000300a00 */
[----:B----4-:R-:W-:Y:S01]  /*21500*/  STL.64 [R1+0x34c0], R6 ;  /* 0x0034c00601007387 */ /* 0x010fe20000100a00 */
[----:B--2---:R0:W-:Y:S03]  /*21510*/  STL.64 [R1+0x34b8], R4 ;  /* 0x0034b80401007387 */ /* 0x0041e60000100a00 */
[----:B0-----:R-:W2:Y:S01]  /*21520*/  LDL.LU.64 R4, [R1+0x330] ;  /* 0x0003300001047983 */ /* 0x001ea20000300a00 */
[----:B------:R-:W2:Y:S02]  /*21530*/  LDL.LU.64 R6, [R1+0x338] ;  /* 0x0003380001067983 */ /* 0x000ea40000300a00 */
[----:B------:R-:W4:Y:S02]  /*21540*/  LDL.LU.64 R16, [R1+0x2d0] ;  /* 0x0002d00001107983 */ /* 0x000f240000300a00 */
[----:B------:R-:W4:Y:S04]  /*21550*/  LDL.LU.64 R18, [R1+0x2d8] ;  /* 0x0002d80001127983 */ /* 0x000f280000300a00 */
[----:B------:R0:W-:Y:S01]  /*21560*/  STL.64 [R1+0x570], R12 ;  /* 0x0005700c01007387 */ /* 0x0001e20000100a00 */
[----:B------:R-:W-:Y:S03]  /*21570*/  STL.64 [R1+0x578], R14 ;  /* 0x0005780e01007387 */ /* 0x000fe60000100a00 */
[----:B0-----:R-:W3:Y:S01]  /*21580*/  LDL.LU.64 R12, [R1+0x34d8] ;  /* 0x0034d800010c7983 */ /* 0x001ee20000300a00 */
[----:B------:R-:W-:-:S02]  /*21590*/  IMAD.MOV.U32 R2, RZ, RZ, R24 ;  /* 0x000000ffff027224 */ /* 0x000fc400078e0018 */
[----:B------:R-:W-:Y:S02]  /*215a0*/  IMAD.MOV.U32 R0, RZ, RZ, R25 ;  /* 0x000000ffff007224 */ /* 0x000fe400078e0019 */
[----:B------:R-:W2:Y:S01]  /*215b0*/  LDL.LU.64 R24, [R1+0x280] ;  /* 0x0002800001187983 */ /* 0x000ea20000300a00 */
[----:B------:R-:W2:Y:S01]  /*215c0*/  LDL.LU.64 R26, [R1+0x288] ;  /* 0x00028800011a7983 */ /* 0x000ea20000300a00 */
[C---:B---3--:R-:W-:Y:S11]  /*215d0*/  HMMA.16816.F32.BF16 R8, R20.reuse, R12, R8 ;  /* 0x0000000c1408723c */ /* 0x048ff60000041808 */
[----:B------:R-:W-:Y:S11]  /*215e0*/  @!UPT UIADD3 URZ, URZ, URZ, URZ ;  /* 0x0000003f3f3ff290 */ /* 0x000ff6000fffe03f */
[----:B------:R-:W-:Y:S01]  /*215f0*/  @!UPT UIADD3 URZ, URZ, URZ, URZ ;  /* 0x0000003f3f3ff290 */ /* 0x000fe2000fffe03f */
        /* <DEDUP_REMOVED lines=50> */
[----:B------:R-:W4:Y:S02]  /*21920*/  LDL.LU.64 R12, [R1+0x3430] ;  /* 0x00343000010c7983 */ /* 0x000f240000300a00 */
[C---:B----4-:R-:W-:Y:S11]  /*21930*/  HMMA.16816.F32.BF16 R16, R20.reuse, R12, R16 ;  /* 0x0000000c1410723c */ /* 0x050ff60000041810 */
[----:B------:R-:W-:Y:S11]  /*21940*/  @!UPT UIADD3 URZ, URZ, URZ, URZ ;  /* 0x0000003f3f3ff290 */ /* 0x000ff6000fffe03f */
[----:B------:R-:W-:Y:S01]  /*21950*/  @!UPT UIADD3 URZ, URZ, URZ, URZ ;  /* 0x0000003f3f3ff290 */ /* 0x000fe2000fffe03f */
[----:B------:R0:W-:Y:S01]  /*21960*/  STL.64 [R1+0x4f0], R16 ;  /* 0x0004f01001007387 */ /* 0x0001e20000100a00 */
[----:B------:R-:W-:Y:S03]  /*21970*/  STL.64 [R1+0x4f8], R18 ;  /* 0x0004f81201007387 */ /* 0x000fe60000100a00 */
[----:B0-----:R-:W4:Y:S01]  /*21980*/  LDL.LU R16, [R1+0x3428] ;  /* 0x0034280001107983 */ /* 0x001f220000300800 */
[----:B--2---:R-:W-:Y:S02]  /*21990*/  STL.64 [R1+0x3388], R14 ;  /* 0x0033880e01007387 */ /* 0x004fe40000100a00 */
[----:B------:R0:W-:Y:S02]  /*219a0*/  STL.64 [R1+0x3380], R12 ;  /* 0x0033800c01007387 */ /* 0x0001e40000100a00 */
[----:B0-----:R-:W2:Y:S01]  /*219b0*/  LDL.LU.64 R12, [R1+0x2c0] ;  /* 0x0002c000010c7983 */ /* 0x001ea20000300a00 */
[----:B------:R-:W2:Y:S02]  /*219c0*/  LDL.LU.64 R14, [R1+0x2c8] ;  /* 0x0002c800010e7983 */ /* 0x000ea40000300a00 */
[----:B---3--:R-:W-:Y:S01]  /*219d0*/  STL [R1+0x3368], R9 ;  /* 0x0033680901007387 */ /* 0x008fe20000100800 */
[C---:B--2---:R-:W-:Y:S11]  /*219e0*/  HMMA.16816.F32.BF16 R12, R20.reuse, R8, R12 ;  /* 0x00000008140c723c */ /* 0x044ff6000004180c */
[----:B------:R-:W-:Y:S11]  /*219f0*/  @!UPT UIADD3 URZ, URZ, URZ, URZ ;  /* 0x0000003f3f3ff290 */ /* 0x000ff6000fffe03f */
[----:B------:R-:W-:Y:S01]  /*21a00*/  @!UPT UIADD3 URZ, URZ, URZ, URZ ;  /* 0x0000003f3f3ff290 */ /* 0x000fe2000fffe03f */
[----:B------:R-:W-:Y:S01]  /*21a10*/  STL.64 [R1+0x4e0], R12 ;  /* 0x0004e00c01007387 */ /* 0x000fe20000100a00 */
[----:B------:R0:W-:Y:S02]  /*21a20*/  STL.64 [R1+0x4e8], R14 ;  /* 0x0004e80e01007387 */ /* 0x0001e40000100a00 */
[----:B0-----:R-:W-:Y:S01]  /*21a30*/  HMMA.16816.F32.BF16 R12, R20, R4, R24 ;  /* 0x00000004140c723c */ /* 0x001fe20000041818 */
[----:B------:R-:W-:Y:S01]  /*21a40*/  STL [R1+0x335c], R4 ;  /* 0x00335c0401007387 */ /* 0x000fe20000100800 */
[----:B------:R0:W-:Y:S03]  /*21a50*/  STL [R1+0x3358], R5 ;  /* 0x0033580501007387 */ /* 0x0001e60000100800 */
[----:B------:R-:W1:Y:S11]  /*21a60*/  LDSM.16.MT88.4 R24, [R7+0x180] ;  /* 0x000180000718783b */ /* 0x000e760000004200 */
[----:B------:R-:W-:Y:S07]  /*21a70*/  @!UPT UIADD3 URZ, URZ, URZ, URZ ;  /* 0x0000003f3f3ff290 */ /* 0x000fee000fffe03f */
[----:B------:R2:W-:Y:S01]  /*21a80*/  STL.64 [R1+0x440], R12 ;  /* 0x0004400c01007387 */ /* 0x0005e20000100a00 */
[----:B------:R-:W-:Y:S02]  /*21a90*/  STL.64 [R1+0x448], R14 ;  /* 0x0004480e01007387 */ /* 0x000fe40000100a00 */
[----:B0-----:R-:W3:Y:S02]  /*21aa0*/  LDL.64 R4, [R1+0xc0] ;  /* 0x0000c00001047983 */ /* 0x001ee40000100a00 */
[----:B------:R-:W-:Y:S01]  /*21ab0*/  STL [R1+0x3348], R28 ;  /* 0x0033481c01007387 */ /* 0x000fe20000100800 */
[----:B--2---:R-:W2:Y:S04]  /*21ac0*/  LDL.LU.64 R12, [R1] ;  /* 0x00000000010c7983 */ /* 0x004ea80000300a00 */
[----:B--2---:R0:W-:Y:S04]  /*21ad0*/  STL.64 [R1+0x3398], R12 ;  /* 0x0033980c01007387 */ /* 0x0041e80000100a00 */
[----:B0-----:R-:W2:Y:S04]  /*21ae0*/  LDL.LU.64 R12, [R1+0x10] ;  /* 0x00001000010c7983 */ /* 0x001ea80000300a00 */
[----:B--2---:R0:W-:Y:S04]  /*21af0*/  STL.64 [R1+0x33a8], R12 ;  /* 0x0033a80c01007387 */ /* 0x0041e80000100a00 */
[----:B0-----:R-:W2:Y:S04]  /*21b00*/  LDL.LU.64 R12, [R1+0x20] ;  /* 0x00002000010c7983 */ /* 0x001ea80000300a00 */
[----:B--2---:R0:W-:Y:S04]  /*21b10*/  STL.64 [R1+0x33b8], R12 ;  /* 0x0033b80c01007387 */ /* 0x0041e80000100a00 */
[----:B0-----:R-:W2:Y:S01]  /*21b20*/  LDL.LU.64 R12, [R1+0x30] ;  /* 0x00003000010c7983 */ /* 0x001ea20000300a00 */
[----:B----4-:R-:W-:-:S02]  /*21b30*/  IMAD.MOV.U32 R20, RZ, RZ, R16 ;  /* 0x000000ffff147224 */ /* 0x010fc400078e0010 */
[----:B------:R-:W0:Y:S01]  /*21b40*/  LDSM.16.MT88.4 R16, [R28+0x180] ;  /* 0x000180001c10783b */ /* 0x000e220000004200 */
[----:B--2---:R2:W-:Y:S04]  /*21b50*/  STL.64 [R1+0x33d0], R12 ;  /* 0x0033d00c01007387 */ /* 0x0045e80000100a00 */
[----:B--2---:R-:W0:Y:S01]  /*21b60*/  LDL.LU.64 R12, [R1+0xcc0] ;  /* 0x000cc000010c7983 */ /* 0x004e220000300a00 */
[----:B------:R-:W0:Y:S02]  /*21b70*/  LDL.LU.64 R14, [R1+0xcc8] ;  /* 0x000cc800010e7983 */ /* 0x000e240000300a00 */
[----:B-1----:R-:W-:Y:S02]  /*21b80*/  STL.64 [R1+0x3378], R26 ;  /* 0x0033781a01007387 */ /* 0x002fe40000100a00 */
[----:B------:R-:W-:Y:S02]  /*21b90*/  STL.64 [R1+0x3370], R24 ;  /* 0x0033701801007387 */ /* 0x000fe40000100a00 */
[----:B---3--:R-:W-:-:S02]  /*21ba0*/  IMAD.MOV.U32 R9, RZ, RZ, R4 ;  /* 0x000000ffff097224 */ /* 0x008fc400078e0004 */
[----:B------:R-:W-:Y:S01]  /*21bb0*/  IMAD.MOV.U32 R21, RZ, RZ, R6 ;  /* 0x000000ffff157224 */ /* 0x000fe200078e0006 */
[----:B0-----:R-:W-:Y:S01]  /*21bc0*/  HMMA.16816.F32.BF16 R12, R16, R4, R12 ;  /* 0x00000004100c723c */ /* 0x001fe2000004180c */
[----:B------:R-:W2:Y:S11]  /*21bd0*/  LDL.LU.64 R4, [R1+0xc80] ;  /* 0x000c800001047983 */ /* 0x000eb60000300a00 */
[----:B------:R-:W-:Y:S11]  /*21be0*/  @!UPT UIADD3 URZ, URZ, URZ, URZ ;  /* 0x0000003f3f3ff290 */ /* 0x000ff6000fffe03f */
[----:B------:R-:W-:Y:S01]  /*21bf0*/  STL.64 [R1+0x1b0], R12 ;  /* 0x0001b00c01007387 */ /* 0x000fe20000100a00 */
[----:B------:R-:W-:Y:S02]  /*21c00*/  STL.64 [R1+0x1b8], R14 ;  /* 0x0001b80e01007387 */ /* 0x000fe40000100a00 */
[----:B------:R-:W3:Y:S02]  /*21c10*/  LDL.LU.64 R6, [R1+0xc88] ;  /* 0x000c880001067983 */ /* 0x000ee40000300a00 */
        /* <DEDUP_REMOVED lines=8> */
[----:B------:R-:W3:Y:S02]  /*21ca0*/  LDL.LU.64 R24, [R1+0x50] ;  /* 0x0000500001187983 */ /* 0x000ee40000300a00 */
[----:B------:R-:W-:-:S02]  /*21cb0*/  IMAD.MOV.U32 R12, RZ, RZ, R3 ;  /* 0x000000ffff0c7224 */ /* 0x000fc400078e0003 */
[----:B------:R-:W-:Y:S01]  /*21cc0*/  IMAD.MOV.U32 R13, RZ, RZ, R29 ;  /* 0x000000ffff0d7224 */ /* 0x000fe200078e001d */
[----:B--2---:R-:W-:Y:S01]  /*21cd0*/  HMMA.16816.F32.BF16 R4, R16, R20, R4 ;  /* 0x000000141004723c */ /* 0x004fe20000041804 */
[----:B---3--:R0:W-:Y:S04]  /*21ce0*/  STL.64 [R1+0x33f0], R24 ;  /* 0x0033f01801007387 */ /* 0x0081e80000100a00 */
[----:B0-----:R-:W2:Y:S01]  /*21cf0*/  LDL.LU.64 R24, [R1+0x80] ;  /* 0x0000800001187983 */ /* 0x001ea20000300a00 */
[----:B------:R-:W3:Y:S02]  /*21d00*/  LDL.LU R3, [R1+0x3424] ;  /* 0x0034240001037983 */ /* 0x000ee40000300800 */
[----:B------:R-:W4:Y:S02]  /*21d10*/  LDL.LU R29, [R1+0x3420] ;  /* 0x00342000011d7983 */ /* 0x000f240000300800 */
[----:B------:R0:W-:Y:S02]  /*21d20*/  STL.64 [R1+0x33e8], R12 ;  /* 0x0033e80c01007387 */ /* 0x0001e40000100a00 */
[----:B0-----:R-:W2:Y:S01]  /*21d30*/  LDL.LU.64 R12, [R1+0x90] ;  /* 0x00009000010c7983 */ /* 0x001ea20000300a00 */
[----:B------:R0:W-:Y:S02]  /*21d40*/  STL.64 [R1+0x3390], R8 ;  /* 0x0033900801007387 */ /* 0x0001e40000100a00 */
[----:B0-----:R-:W-:-:S02]  /*21d50*/  IMAD.MOV.U32 R8, RZ, RZ, R11 ;  /* 0x000000ffff087224 */ /* 0x001fc400078e000b */
[----:B------:R-:W-:-:S05]  /*21d60*/  IMAD.MOV.U32 R9, RZ, RZ, R10 ;  /* 0x000000ffff097224 */ /* 0x000fca00078e000a */
[----:B------:R0:W-:Y:S04]  /*21d70*/  STL.64 [R1+0x33f8], R8 ;  /* 0x0033f80801007387 */ /* 0x0001e80000100a00 */
[----:B0-----:R-:W2:Y:S01]  /*21d80*/  LDL.LU.64 R8, [R1+0xc90] ;  /* 0x000c900001087983 */ /* 0x001ea20000300a00 */
[----:B------:R-:W2:Y:S02]  /*21d90*/  LDL.LU.64 R10, [R1+0xc98] ;  /* 0x000c9800010a7983 */ /* 0x000ea40000300a00 */
[----:B------:R-:W-:Y:S02]  /*21da0*/  STL.64 [R1+0x1a0], R4 ;  /* 0x0001a00401007387 */ /* 0x000fe40000100a00 */
[----:B------:R0:W-:Y:S02]  /*21db0*/  STL.64 [R1+0x1a8], R6 ;  /* 0x0001a80601007387 */ /* 0x0001e40000100a00 */
[----:B0-----:R-:W2:Y:S01]  /*21dc0*/  LDL.LU.64 R6, [R1+0x3418] ;  /* 0x0034180001067983 */ /* 0x001ea20000300a00 */
[----:B------:R-:W2:Y:S02]  /*21dd0*/  LDL.LU.64 R4, [R1+0x3410] ;  /* 0x0034100001047983 */ /* 0x000ea40000300a00 */
[----:B------:R3:W-:Y:S02]  /*21de0*/  STL.64 [R1+0x3330], R20 ;  /* 0x0033301401007387 */ /* 0x0007e40000100a00 */
[----:B---3--:R-:W-:-:S02]  /*21df0*/  IMAD.MOV.U32 R21, RZ, RZ, R3 ;  /* 0x000000ffff157224 */ /* 0x008fc400078e0003 */
[----:B----4-:R-:W-:-:S07]  /*21e00*/  IMAD.MOV.U32 R20, RZ, RZ, R29 ;  /* 0x000000ffff147224 */ /* 0x010fce00078e001d */
[C---:B--2---:R-:W-:Y:S01]  /*21e10*/  HMMA.16816.F32.BF16 R20, R16.reuse, R20, R4 ;  /* 0x000000141014723c */ /* 0x044fe20000041804 */
[----:B------:R-:W2:Y:S01]  /*21e20*/  LDL.LU.64 R6, [R1+0x3408] ;  /* 0x0034080001067983 */ /* 0x000ea20000300a00 */
[----:B------:R-:W2:Y:S06]  /*21e30*/  LDL.LU.64 R4, [R1+0x3400] ;  /* 0x0034000001047983 */ /* 0x000eac0000300a00 */
[----:B------:R-:W-:Y:S11]  /*21e40*/  HMMA.16816.F32.BF16 R8, R16, R12, R8 ;  /* 0x0000000c1008723c */ /* 0x000ff60000041808 */
[----:B------:R-:W-:Y:S04]  /*21e50*/  @!UPT UIADD3 URZ, URZ, URZ, URZ ;  /* 0x0000003f3f3ff290 */ /* 0x000fe8000fffe03f */
[----:B------:R-:W-:Y:S01]  /*21e60*/  STL.64 [R1+0x190], R20 ;  /* 0x0001901401007387 */ /* 0x000fe20000100a00 */
[----:B------:R0:W-:Y:S07]  /*21e70*/  STL.64 [R1+0x198], R22 ;  /* 0x0001981601007387 */ /* 0x0001ee0000100a00 */
[----:B------:R-:W-:Y:S02]  /*21e80*/  STL.64 [R1+0x180], R8 ;  /* 0x0001800801007387 */ /* 0x000fe40000100a00 */
[----:B------:R2:W-:Y:S02]  /*21e90*/  STL.64 [R1+0x188], R10 ;  /* 0x0001880a01007387 */ /* 0x0005e40000100a00 */
[----:B0-----:R-:W-:-:S02]  /*21ea0*/  IMAD.MOV.U32 R23, RZ, RZ, R12 ;  /* 0x000000ffff177224 */ /* 0x001fc400078e000c */
[----:B------:R-:W-:-:S05]  /*21eb0*/  IMAD.MOV.U32 R22, RZ, RZ, R13 ;  /* 0x000000ffff167224 */ /* 0x000fca00078e000d */
[----:B------:R-:W-:Y:S01]  /*21ec0*/  STL.64 [R1+0x33a0], R22 ;  /* 0x0033a01601007387 */ /* 0x000fe20000100a00 */
[----:B--2---:R-:W-:Y:S07]  /*21ed0*/  HMMA.16816.F32.BF16 R8, R16, R24, R4 ;  /* 0x000000181008723c */ /* 0x004fee0000041804 */
[----:B------:R-:W-:Y:S02]  /*21ee0*/  IMAD.MOV.U32 R7, RZ, RZ, R24 ;  /* 0x000000ffff077224 */ /* 0x000fe400078e0018 */
[----:B------:R-:W-:Y:S11]  /*21ef0*/  IMAD.MOV.U32 R6, RZ, RZ, R25 ;  /* 0x000000ffff067224 */ /* 0x000ff600078e0019 */
[----:B------:R-:W-:Y:S03]  /*21f00*/  @!UPT UIADD3 URZ, URZ, URZ, URZ ;  /* 0x0000003f3f3ff290 */ /* 0x000fe6000fffe03f */
[----:B------:R0:W-:Y:S01]  /*21f10*/  STL.64 [R1+0x170], R8 ;  /* 0x0001700801007387 */ /* 0x0001e20000100a00 */
[----:B------:R1:W-:Y:S03]  /*21f20*/  STL.64 [R1+0x178], R10 ;  /* 0x0001780a01007387 */ /* 0x0003e60000100a00 */
[----:B0-----:R-:W2:Y:S01]  /*21f30*/  LDL.LU.64 R8, [R1+0xc70] ;  /* 0x000c700001087983 */ /* 0x001ea20000300a00 */
[----:B-1----:R-:W2:Y:S02]  /*21f40*/  LDL.LU.64 R10, [R1+0xc78] ;  /* 0x000c7800010a7983 */ /* 0x002ea40000300a00 */
[----:B------:R-:W3:Y:S02]  /*21f50*/  LDL.LU.64 R24, [R1+0xc60] ;  /* 0x000c600001187983 */ /* 0x000ee40000300a00 */
[----:B------:R-:W3:Y:S01]  /*21f60*/  LDL.LU.64 R26, [R1+0xc68] ;  /* 0x000c6800011a7983 */ /* 0x000ee20000300a00 */
[----:B------:R-:W4:Y:S01]  /*21f70*/  LDL.LU.64 R12, [R1+0xc50] ;  /* 0x000c5000010c7983 */ /* 0x000f220000300a00 */
[----:B------:R-:W4:Y:S02]  /*21f80*/  LDL.LU.64 R14, [R1+0xc58] ;  /* 0x000c5800010e7983 */ /* 0x000f240000300a00 */
[----:B------:R0:W-:Y:S02]  /*21f90*/  STL.64 [R1+0x33b0], R6 ;  /* 0x0033b00601007387 */ /* 0x0001e40000100a00 */
[----:B------:R-:W2:Y:S01]  /*21fa0*/  LDL.LU.64 R4, [R1+0xc20] ;  /* 0x000c200001047983 */ /* 0x000ea20000300a00 */
[----:B0-----:R-:W2:Y:S01]  /*21fb0*/  LDL.LU.64 R6, [R1+0xc28] ;  /* 0x000c280001067983 */ /* 0x001ea20000300a00 */
[----:B------:R-:W-:-:S03]  /*21fc0*/  IMAD.MOV.U32 R20, RZ, RZ, R2 ;  /* 0x000000ffff147224 */ /* 0x000fc600078e0002 */
[----:B--2---:R-:W-:Y:S01]  /*21fd0*/  STL.64 [R1+0x33c8], R6 ;  /* 0x0033c80601007387 */ /* 0x004fe20000100a00 */
[----:B------:R0:W-:Y:S03]  /*21fe0*/  STL.64 [R1+0x33c0], R4 ;  /* 0x0033c00401007387 */ /* 0x0001e60000100a00 */
[----:B0-----:R-:W2:Y:S01]  /*21ff0*/  LDL.LU.64 R4, [R1+0xc30] ;  /* 0x000c300001047983 */ /* 0x001ea20000300a00 */
[----:B------:R-:W2:Y:S02]  /*22000*/  LDL.LU.64 R6, [R1+0xc38] ;  /* 0x000c380001067983 */ /* 0x000ea40000300a00 */
[----:B------:R-:W-:-:S07]  /*22010*/  IMAD.MOV.U32 R21, RZ, RZ, R0 ;  /* 0x000000ffff157224 */ /* 0x000fce00078e0000 */
[C---:B------:R-:W-:Y:S01]  /*22020*/  HMMA.16816.F32.BF16 R20, R16.reuse, R20, R8 ;  /* 0x000000141014723c */ /* 0x040fe20000041808 */
[----:B--2---:R-:W-:Y:S01]  /*22030*/  STL.64 [R1+0x33e0], R6 ;  /* 0x0033e00601007387 */ /* 0x004fe20000100a00 */
[----:B------:R0:W-:Y:S03]  /*22040*/  STL.64 [R1+0x33d8], R4 ;  /* 0x0033d80401007387 */ /* 0x0001e60000100a00 */
[----:B0-----:R-:W2:Y:S01]  /*22050*/  LDL.LU.64 R4, [R1+0xc40] ;  /* 0x000c400001047983 */ /* 0x001ea20000300a00 */
[----:B------:R-:W2:Y:S02]  /*22060*/  LDL.LU.64 R6, [R1+0xc48] ;  /* 0x000c480001067983 */ /* 0x000ea40000300a00 */
[----:B------:R-:W3:Y:S11]  /*22070*/  LDL.LU.64 R8, [R1+0x33f8] ;  /* 0x0033f80001087983 */ /* 0x000ef60000300a00 */
[----:B------:R-:W-:Y:S04]  /*22080*/  @!UPT UIADD3 URZ, URZ, URZ, URZ ;  /* 0x0000003f3f3ff290 */ /* 0x000fe8000fffe03f */
[----:B------:R0:W-:Y:S01]  /*22090*/  STL.64 [R1+0x160], R20 ;  /* 0x0001601401007387 */ /* 0x0001e20000100a00 */
[----:B------:R1:W-:Y:S04]  /*220a0*/  STL.64 [R1+0x168], R22 ;  /* 0x0001681601007387 */ /* 0x0003e80000100a00 */
[----:B0-----:R-:W2:Y:S01]  /*220b0*/  LDL.LU.64 R20, [R1+0xc10] ;  /* 0x000c100001147983 */ /* 0x001ea20000300a00 */
[----:B-1----:R-:W2:Y:S01]  /*220c0*/  LDL.LU.64 R22, [R1+0xc18] ;  /* 0x000c180001167983 */ /* 0x002ea20000300a00 */
[C---:B---3--:R-:W-:Y:S02]  /*220d0*/  HMMA.16816.F32.BF16 R8, R16.reuse, R8, R24 ;  /* 0x000000081008723c */ /* 0x048fe40000041818 */
[----:B------:R-:W4:Y:S11]  /*220e0*/  LDL.LU.64 R24, [R1+0x33f0] ;  /* 0x0033f00001187983 */ /* 0x000f360000300a00 */
[----:B------:R-:W-:Y:S10]  /*220f0*/  @!UPT UIADD3 URZ, URZ, URZ, URZ ;  /* 0x0000003f3f3ff290 */ /* 0x000ff4000fffe03f */
[----:B------:R0:W-:Y:S01]  /*22100*/  STL.64 [R1+0x150], R8 ;  /* 0x0001500801007387 */ /* 0x0001e20000100a00 */
[----:B------:R1:W-:Y:S03]  /*22110*/  STL.64 [R1+0x158], R10 ;  /* 0x0001580a01007387 */ /* 0x0003e60000100a00 */
[----:B0-----:R-:W3:Y:S01]  /*22120*/  LDL.LU.64 R8, [R1+0xc00] ;  /* 0x000c000001087983 */ /* 0x001ee20000300a00 */
[----:B-1----:R-:W3:Y:S01]  /*22130*/  LDL.LU.64 R10, [R1+0xc08] ;  /* 0x000c0800010a7983 */ /* 0x002ee20000300a00 */
[C---:B----4-:R-:W-:Y:S11]  /*22140*/  HMMA.16816.F32.BF16 R12, R16.reuse, R24, R12 ;  /* 0x00000018100c723c */ /* 0x050ff6000004180c */
[----:B------:R-:W-:Y:S11]  /*22150*/  @!UPT UIADD3 URZ, URZ, URZ, URZ ;  /* 0x0000003f3f3ff290 */ /* 0x000ff6000fffe03f */
[----:B------:R-:W-:Y:S01]  /*22160*/  @!UPT UIADD3 URZ, URZ, URZ, URZ ;  /* 0x0000003f3f3ff290 */ /* 0x000fe2000fffe03f */
[----:B------:R0:W-:Y:S01]  /*22170*/  STL.64 [R1+0x140], R12 ;  /* 0x0001400c01007387 */ /* 0x0001e20000100a00 */
[----:B------:R2:W-:Y:S03]  /*22180*/  STL.64 [R1+0x148], R14 ;  /* 0x0001480e01007387 */ /* 0x0005e60000100a00 */
[----:B0-----:R-:W2:Y:S01]  /*22190*/  LDL.LU.64 R12, [R1+0x33e8] ;  /* 0x0033e800010c7983 */ /* 0x001ea20000300a00 */
[----:B------:R-:W-:Y:S02]  /*221a0*/  IMAD.MOV.U32 R2, RZ, RZ, R24 ;  /* 0x000000ffff027224 */ /* 0x000fe400078e0018 */
[----:B------:R-:W-:Y:S02]  /*221b0*/  IMAD.MOV.U32 R29, RZ, RZ, R25 ;  /* 0x000000ffff1d7224 */ /* 0x000fe400078e0019 */
[----:B------:R-:W4:Y:S01]  /*221c0*/  LDL.LU.64 R24, [R1+0xbf0] ;  /* 0x000bf00001187983 */ /* 0x000f220000300a00 */
[----:B------:R-:W4:Y:S02]  /*221d0*/  LDL.LU.64 R26, [R1+0xbf8] ;  /* 0x000bf800011a7983 */ /* 0x000f240000300a00 */
[----:B------:R-:W-:Y:S01]  /*221e0*/  STL [R1+0x334c], R2 ;  /* 0x00334c0201007387 */ /* 0x000fe20000100800 */
[C---:B--2---:R-:W-:Y:S01]  /*221f0*/  HMMA.16816.F32.BF16 R12, R16.reuse, R12, R4 ;  /* 0x0000000c100c723c */ /* 0x044fe20000041804 */
[----:B------:R-:W2:Y:S01]  /*22200*/  LDL.LU.64 R6, [R1+0x33e0] ;  /* 0x0033e00001067983 */ /* 0x000ea20000300a00 */
[----:B------:R-:W2:Y:S11]  /*22210*/  LDL.LU.64 R4, [R1+0x33d8] ;  /* 0x0033d80001047983 */ /* 0x000eb60000300a00 */
[----:B------:R-:W-:Y:S10]  /*22220*/  @!UPT UIADD3 URZ, URZ, URZ, URZ ;  /* 0x0000003f3f3ff290 */ /* 0x000ff4000fffe03f */
        /* <DEDUP_REMOVED lines=20> */
[C---:B--2---:R-:W-:Y:S01]  /*22370*/  HMMA.16816.F32.BF16 R20, R16.reuse, R12, R20 ;  /* 0x0000000c1014723c */ /* 0x044fe20000041814 */
[----:B------:R-:W-:Y:S02]  /*22380*/  IMAD.MOV.U32 R4, RZ, RZ, R12 ;  /* 0x000000ffff047224 */ /* 0x000fe400078e000c */
[----:B------:R-:W-:Y:S11]  /*22390*/  IMAD.MOV.U32 R5, RZ, RZ, R13 ;  /* 0x000000ffff057224 */ /* 0x000ff600078e000d */
[----:B------:R-:W-:Y:S09]  /*223a0*/  @!UPT UIADD3 URZ, URZ, URZ, URZ ;  /* 0x0000003f3f3ff290 */ /* 0x000ff2000fffe03f */
[----:B------:R-:W-:Y:S01]  /*223b0*/  STL.64 [R1+0x100], R20 ;  /* 0x0001001401007387 */ /* 0x000fe20000100a00 */
[----:B------:R0:W-:Y:S03]  /*223c0*/  STL.64 [R1+0x108], R22 ;  /* 0x0001081601007387 */ /* 0x0001e60000100a00 */
[----:B0-----:R-:W2:Y:S01]  /*223d0*/  LDL.LU.64 R22, [R1+0x33a0] ;  /* 0x0033a00001167983 */ /* 0x001ea20000300a00 */
[----:B------:R-:W3:Y:S02]  /*223e0*/  LDL.LU.64 R12, [R1+0x3398] ;  /* 0x00339800010c7983 */ /* 0x000ee40000300a00 */
        /* <DEDUP_REMOVED lines=8> */
[----:B------:R-:W2:Y:S01]  /*22470*/  LDL.LU.64 R14, [R1+0x3388] ;  /* 0x00338800010e7983 */ /* 0x000ea20000300a00 */
[----:B------:R-:W4:Y:S02]  /*22480*/  LDL.LU.64 R12, [R1+0x3380] ;  /* 0x00338000010c7983 */ /* 0x000f240000300a00 */
[----:B----4-:R-:W-:Y:S01]  /*22490*/  HMMA.16816.F32.BF16 R24, R16, R12, R24 ;  /* 0x0000000c1018723c */ /* 0x010fe20000041818 */
[----:B---3--:R-:W-:Y:S11]  /*224a0*/  IMAD.MOV.U32 R20, RZ, RZ, R9 ;  /* 0x000000ffff147224 */ /* 0x008ff600078e0009 */
[----:B------:R-:W-:Y:S11]  /*224b0*/  @!UPT UIADD3 URZ, URZ, URZ, URZ ;  /* 0x0000003f3f3ff290 */ /* 0x000ff6000fffe03f */
[----:B------:R-:W-:Y:S01]  /*224c0*/  STL.64 [R1+0xe0], R24 ;  /* 0x0000e01801007387 */ /* 0x000fe20000100a00 */
[----:B------:R0:W-:Y:S03]  /*224d0*/  STL.64 [R1+0xe8], R26 ;  /* 0x0000e81a01007387 */ /* 0x0001e60000100a00 */
[----:B0-----:R-:W3:Y:S01]  /*224e0*/  LDL.LU.64 R26, [R1+0x3378] ;  /* 0x00337800011a7983 */ /* 0x001ee20000300a00 */
[----:B------:R-:W3:Y:S02]  /*224f0*/  LDL.LU.64 R24, [R1+0x3370] ;  /* 0x0033700001187983 */ /* 0x000ee40000300a00 */
[----:B------:R-:W4:Y:S02]  /*22500*/  LDL.LU R9, [R1+0x3368] ;  /* 0x0033680001097983 */ /* 0x000f240000300800 */
[----:B------:R-:W3:Y:S01]  /*22510*/  LDL.LU R21, [R1+0xc4] ;  /* 0x0000c40001157983 */ /* 0x000ee20000300800 */
[----:B--2---:R-:W-:Y:S01]  /*22520*/  STL.64 [R1+0x3278], R14 ;  /* 0x0032780e01007387 */ /* 0x004fe20000100a00 */
[----:B------:R0:W-:Y:S02]  /*22530*/  STL.64 [R1+0x3270], R12 ;  /* 0x0032700c01007387 */ /* 0x0001e40000100a00 */
[----:B0-----:R-:W-:-:S02]  /*22540*/  IMAD.MOV.U32 R12, RZ, RZ, R11 ;  /* 0x000000ffff0c7224 */ /* 0x001fc400078e000b */
[----:B------:R-:W-:Y:S01]  /*22550*/  IMAD.MOV.U32 R13, RZ, RZ, R10 ;  /* 0x000000ffff0d7224 */ /* 0x000fe200078e000a */
[----:B------:R-:W2:Y:S01]  /*22560*/  LDL.LU R11, [R1+0x3364] ;  /* 0x00336400010b7983 */ /* 0x000ea20000300800 */
[----:B------:R-:W2:Y:S03]  /*22570*/  LDL.LU R10, [R1+0x3360] ;  /* 0x00336000010a7983 */ /* 0x000ea60000300800 */
[----:B------:R0:W-:Y:S04]  /*22580*/  STL.64 [R1+0x3290], R12 ;  /* 0x0032900c01007387 */ /* 0x0001e80000100a00 */
[----:B0-----:R-:W4:Y:S01]  /*22590*/  LDL.LU.64 R12, [R1+0xbe0] ;  /* 0x000be000010c7983 */ /* 0x001f220000300a00 */
[----:B------:R-:W4:Y:S02]  /*225a0*/  LDL.LU.64 R14, [R1+0xbe8] ;  /* 0x000be800010e7983 */ /* 0x000f240000300a00 */
[----:B----4-:R-:W-:Y:S11]  /*225b0*/  HMMA.16816.F32.BF16 R12, R16, R8, R12 ;  /* 0x00000008100c723c */ /* 0x010ff6000004180c */
[----:B------:R-:W-:Y:S11]  /*225c0*/  @!UPT UIADD3 URZ, URZ, URZ, URZ ;  /* 0x0000003f3f3ff290 */ /* 0x000ff6000fffe03f */
[----:B------:R-:W-:Y:S01]  /*225d0*/  @!UPT UIADD3 URZ, URZ, URZ, URZ ;  /* 0x0000003f3f3ff290 */ /* 0x000fe2000fffe03f */
[----:B------:R0:W-:Y:S01]  /*225e0*/  STL.64 [R1+0x1d0], R12 ;  /* 0x0001d00c01007387 */ /* 0x0001e20000100a00 */
[----:B------:R-:W-:Y:S02]  /*225f0*/  STL.64 [R1+0x1d8], R14 ;  /* 0x0001d80e01007387 */ /* 0x000fe40000100a00 */
[----:B0-----:R-:W-:Y:S02]  /*22600*/  IMAD.MOV.U32 R12, RZ, RZ, R4 ;  /* 0x000000ffff0c7224 */ /* 0x001fe400078e0004 */
[----:B------:R-:W-:Y:S01]  /*22610*/  IMAD.MOV.U32 R13, RZ, RZ, R5 ;  /* 0x000000ffff0d7224 */ /* 0x000fe200078e0005 */
[----:B------:R-:W4:Y:S01]  /*22620*/  LDL.LU R4, [R1+0x335c] ;  /* 0x00335c0001047983 */ /* 0x000f220000300800 */
[----:B------:R-:W4:Y:S03]  /*22630*/  LDL.LU R5, [R1+0x3358] ;  /* 0x0033580001057983 */ /* 0x000f260000300800 */
[----:B------:R0:W-:Y:S04]  /*22640*/  STL.64 [R1+0x32a8], R12 ;  /* 0x0032a80c01007387 */ /* 0x0001e80000100a00 */
[----:B0-----:R-:W4:Y:S01]  /*22650*/  LDL.LU.64 R12, [R1+0xbd0] ;  /* 0x000bd000010c7983 */ /* 0x001f220000300a00 */
[----:B------:R-:W4:Y:S02]  /*22660*/  LDL.LU.64 R14, [R1+0xbd8] ;  /* 0x000bd800010e7983 */ /* 0x000f240000300a00 */
[----:B--2---:R-:W-:Y:S02]  /*22670*/  STL.64 [R1+0x3268], R10 ;  /* 0x0032680a01007387 */ /* 0x004fe40000100a00 */
[----:B------:R0:W-:Y:S02]  /*22680*/  STL.64 [R1+0x3260], R8 ;  /* 0x0032600801007387 */ /* 0x0001e40000100a00 */
[----:B0-----:R-:W-:-:S02]  /*22690*/  IMAD.MOV.U32 R8, RZ, RZ, R7 ;  /* 0x000000ffff087224 */ /* 0x001fc400078e0007 */
[----:B------:R-:W-:Y:S01]  /*226a0*/  IMAD.MOV.U32 R9, RZ, RZ, R6 ;  /* 0x000000ffff097224 */ /* 0x000fe200078e0006 */
[----:B------:R-:W2:Y:S01]  /*226b0*/  LDL.LU R7, [R1+0x3354] ;  /* 0x0033540001077983 */ /* 0x000ea20000300800 */
[----:B------:R-:W2:Y:S03]  /*226c0*/  LDL.LU R6, [R1+0x3350] ;  /* 0x0033500001067983 */ /* 0x000ea60000300800 */
[----:B------:R0:W-:Y:S04]  /*226d0*/  STL.64 [R1+0x3318], R8 ;  /* 0x0033180801007387 */ /* 0x0001e80000100a00 */
[----:B0-----:R-:W2:Y:S01]  /*226e0*/  LDL.LU.64 R8, [R1+0x9a0] ;  /* 0x0009a00001087983 */ /* 0x001ea20000300a00 */
[----:B------:R-:W2:Y:S01]  /*226f0*/  LDL.LU.64 R10, [R1+0x9a8] ;  /* 0x0009a800010a7983 */ /* 0x000ea20000300a00 */
[----:B----4-:R-:W-:Y:S11]  /*22700*/  HMMA.16816.F32.BF16 R12, R16, R4, R12 ;  /* 0x00000004100c723c */ /* 0x010ff6000004180c */
[----:B------:R-:W-:Y:S11]  /*22710*/  @!UPT UIADD3 URZ, URZ, URZ, URZ ;  /* 0x0000003f3f3ff290 */ /* 0x000ff6000fffe03f */
[----:B------:R-:W-:Y:S01]  /*22720*/  @!UPT UIADD3 URZ, URZ, URZ, URZ ;  /* 0x0000003f3f3ff290 */ /* 0x000fe2000fffe03f */
[----:B------:R-:W-:Y:S01]  /*22730*/  STL.64 [R1+0xd0], R12 ;  /* 0x0000d00c01007387 */ /* 0x000fe20000100a00 */
[----:B------:R-:W-:Y:S03]  /*22740*/  STL.64 [R1+0xd8], R14 ;  /* 0x0000d80e01007387 */ /* 0x000fe60000100a00 */
[----:B--2---:R-:W-:Y:S01]  /*22750*/  STL.64 [R1+0x3328], R10 ;  /* 0x0033280a01007387 */ /* 0x004fe20000100a00 */
[----:B------:R0:W-:Y:S03]  /*22760*/  STL.64 [R1+0x3320], R8 ;  /* 0x0033200801007387 */ /* 0x0001e60000100a00 */
[----:B0-----:R-:W2:Y:S01]  /*22770*/  LDL.LU.64 R8, [R1+0x9b0] ;  /* 0x0009b00001087983 */ /* 0x001ea20000300a00 */
[----:B------:R-:W4:Y:S02]  /*22780*/  LDL.LU.64 R10, [R1+0x9b8] ;  /* 0x0009b800010a7983 */ /* 0x000f240000300a00 */
[----:B------:R-:W-:-:S02]  /*22790*/  IMAD.MOV.U32 R12, RZ, RZ, R2 ;  /* 0x000000ffff0c7224 */ /* 0x000fc400078e0002 */
[----:B------:R-:W-:Y:S01]  /*227a0*/  IMAD.MOV.U32 R13, RZ, RZ, R28 ;  /* 0x000000ffff0d7224 */ /* 0x000fe200078e001c */
[----:B----4-:R-:W-:Y:S01]  /*227b0*/  STL.64 [R1+0x3340], R10 ;  /* 0x0033400a01007387 */ /* 0x010fe20000100a00 */
[----:B--2---:R0:W-:Y:S03]  /*227c0*/  STL.64 [R1+0x3338], R8 ;  /* 0x0033380801007387 */ /* 0x0041e60000100a00 */
[----:B0-----:R-:W3:Y:S01]  /*227d0*/  LDL.LU.64 R8, [R1+0x9e0] ;  /* 0x0009e00001087983 */ /* 0x001ee20000300a00 */
[----:B------:R-:W3:Y:S02]  /*227e0*/  LDL.LU.64 R10, [R1+0x9e8] ;  /* 0x0009e800010a7983 */ /* 0x000ee40000300a00 */
[----:B------:R-:W2:Y:S02]  /*227f0*/  LDL.LU.64 R16, [R1+0x980] ;  /* 0x0009800001107983 */ /* 0x000ea40000300a00 */
[----:B------:R-:W2:Y:S01]  /*22800*/  LDL.LU.64 R18, [R1+0x988] ;  /* 0x0009880001127983 */ /* 0x000ea20000300a00 */
[----:B------:R-:W4:Y:S01]  /*22810*/  LDL.LU R2, [R1+0x334c] ;  /* 0x00334c0001027983 */ /* 0x000f220000300800 */
[----:B------:R-:W2:Y:S02]  /*22820*/  LDL.LU R28, [R1+0x3348] ;  /* 0x00334800011c7983 */ /* 0x000ea40000300800 */
[----:B------:R0:W-:Y:S02]  /*22830*/  STL.64 [R1+0x32c0], R12 ;  /* 0x0032c00c01007387 */ /* 0x0001e40000100a00 */
[----:B0-----:R-:W-:-:S02]  /*22840*/  IMAD.MOV.U32 R12, RZ, RZ, R23 ;  /* 0x000000ffff0c7224 */ /* 0x001fc400078e0017 */
[----:B------:R-:W-:Y:S01]  /*22850*/  IMAD.MOV.U32 R13, RZ, RZ, R22 ;  /* 0x000000ffff0d7224 */ /* 0x000fe200078e0016 */
[----:B------:R-:W-:Y:S01]  /*22860*/  STL.64 [R1+0x3258], R6 ;  /* 0x0032580601007387 */ /* 0x000fe20000100a00 */
        /* <DEDUP_REMOVED lines=11> */
[----:B------:R-:W3:Y:S01]  /*22920*/  LDL.LU.64 R10, [R1+0x3328] ;  /* 0x00332800010a7983 */ /* 0x000ee20000300a00 */
[----:B------:R-:W3:Y:S11]  /*22930*/  LDL.LU.64 R8, [R1+0x3320] ;  /* 0x0033200001087983 */ /* 0x000ef60000300a00 */
[----:B------:R-:W-:Y:S09]  /*22940*/  @!UPT UIADD3 URZ, URZ, URZ, URZ ;  /* 0x0000003f3f3ff290 */ /* 0x000ff2000fffe03f */
[----:B------:R-:W-:Y:S01]  /*22950*/  STL.64 [R1+0x320], R20 ;  /* 0x0003201401007387 */ /* 0x000fe20000100a00 */
[----:B------:R-:W-:Y:S02]  /*22960*/  STL.64 [R1+0x328], R22 ;  /* 0x0003281601007387 */ /* 0x000fe40000100a00 */
[----:B--2---:R-:W0:Y:S02]  /*22970*/  LDSM.16.MT88.4 R20, [R28+0x2000] ;  /* 0x002000001c14783b */ /* 0x004e240000004200 */
[----:B0-----:R-:W-:Y:S02]  /*22980*/  STL.64 [R1+0x3288], R22 ;  /* 0x0032881601007387 */ /* 0x001fe40000100a00 */
[----:B------:R0:W-:Y:S02]  /*22990*/  STL.64 [R1+0x3280], R20 ;  /* 0x0032801401007387 */ /* 0x0001e40000100a00 */
[----:B0-----:R-:W3:Y:S01]  /*229a0*/  LDL.LU R20, [R1+0xa0] ;  /* 0x0000a00001147983 */ /* 0x001ee20000300800 */
[----:B------:R-:W3:Y:S01]  /*229b0*/  LDL.LU R21, [R1+0xa4] ;  /* 0x0000a40001157983 */ /* 0x000ee20000300800 */
[C---:B------:R-:W-:Y:S08]  /*229c0*/  HMMA.16816.F32.BF16 R12, R24.reuse, R12, R4 ;  /* 0x0000000c180c723c */ /* 0x040ff00000041804 */
[C---:B---3--:R-:W-:Y:S01]  /*229d0*/  HMMA.16816.F32.BF16 R20, R24.reuse, R20, R8 ;  /* 0x000000141814723c */ /* 0x048fe20000041808 */
[----:B------:R-:W2:Y:S11]  /*229e0*/  LDL.LU.64 R8, [R1+0x3318] ;  /* 0x0033180001087983 */ /* 0x000eb60000300a00 */
[----:B------:R-:W-:Y:S11]  /*229f0*/  @!UPT UIADD3 URZ, URZ, URZ, URZ ;  /* 0x0000003f3f3ff290 */ /* 0x000ff6000fffe03f */
[----:B------:R-:W-:Y:S01]  /*22a00*/  STL.64 [R1+0x310], R20 ;  /* 0x0003101401007387 */ /* 0x000fe20000100a00 */
[----:B------:R-:W-:Y:S01]  /*22a10*/  STL.64 [R1+0x318], R22 ;  /* 0x0003181601007387 */ /* 0x000fe20000100a00 */
[----:B--2---:R-:W-:Y:S02]  /*22a20*/  HMMA.16816.F32.BF16 R4, R24, R8, R16 ;  /* 0x000000081804723c */ /* 0x004fe40000041810 */
[----:B------:R-:W2:Y:S01]  /*22a30*/  LDL.LU R16, [R1+0x60] ;  /* 0x0000600001107983 */ /* 0x000ea20000300800 */
[----:B------:R-:W-:Y:S02]  /*22a40*/  STL.64 [R1+0x300], R12 ;  /* 0x0003000c01007387 */ /* 0x000fe40000100a00 */
[----:B------:R-:W-:Y:S11]  /*22a50*/  STL.64 [R1+0x308], R14 ;  /* 0x0003080e01007387 */ /* 0x000ff60000100a00 */
[----:B------:R-:W-:Y:S07]  /*22a60*/  @!UPT UIADD3 URZ, URZ, URZ, URZ ;  /* 0x0000003f3f3ff290 */ /* 0x000fee000fffe03f */
[----:B------:R-:W-:Y:S01]  /*22a70*/  STL.64 [R1+0x2f0], R4 ;  /* 0x0002f00401007387 */ /* 0x000fe20000100a00 */
[----:B------:R-:W-:Y:S02]  /*22a80*/  STL.64 [R1+0x2f8], R6 ;  /* 0x0002f80601007387 */ /* 0x000fe40000100a00 */
[----:B------:R-:W2:Y:S02]  /*22a90*/  LDL.LU R17, [R1+0x64] ;  /* 0x0000640001117983 */ /* 0x000ea40000300800 */
[----:B--2---:R0:W-:Y:S04]  /*22aa0*/  STL.64 [R1+0x3300], R16 ;  /* 0x0033001001007387 */ /* 0x0041e80000100a00 */
[----:B0-----:R-:W2:Y:S01]  /*22ab0*/  LDL.LU R16, [R1+0x70] ;  /* 0x0000700001107983 */ /* 0x001ea20000300800 */
[----:B------:R-:W2:Y:S02]  /*22ac0*/  LDL.LU R17, [R1+0x74] ;  /* 0x0000740001117983 */ /* 0x000ea40000300800 */
[----:B------:R-:W3:Y:S02]  /*22ad0*/  LDL.LU.64 R12, [R1+0x930] ;  /* 0x00093000010c7983 */ /* 0x000ee40000300a00 */
[----:B------:R-:W2:Y:S02]  /*22ae0*/  LDL.LU.64 R14, [R1+0x938] ;  /* 0x00093800010e7983 */ /* 0x000ea40000300a00 */
[----:B--2---:R-:W-:Y:S01]  /*22af0*/  STL.64 [R1+0x32d0], R14 ;  /* 0x0032d00e01007387 */ /* 0x004fe20000100a00 */
[----:B---3--:R0:W-:Y:S03]  /*22b00*/  STL.64 [R1+0x32c8], R12 ;  /* 0x0032c80c01007387 */ /* 0x0081e60000100a00 */
[----:B0-----:R-:W2:Y:S01]  /*22b10*/  LDL.LU R12, [R1+0x40] ;  /* 0x00004000010c7983 */ /* 0x001ea20000300800 */
[----:B------:R-:W2:Y:S03]  /*22b20*/  LDL.LU R13, [R1+0x44] ;  /* 0x00004400010d7983 */ /* 0x000ea60000300800 */
[----:B--2---:R4:W-:Y:S02]  /*22b30*/  STL.64 [R1+0x32e8], R12 ;  /* 0x0032e80c01007387 */ /* 0x0049e40000100a00 */
[----:B----4-:R-:W-:-:S02]  /*22b40*/  IMAD.MOV.U32 R12, RZ, RZ, R2 ;  /* 0x000000ffff0c7224 */ /* 0x010fc400078e0002 */
[----:B------:R-:W-:Y:S01]  /*22b50*/  IMAD.MOV.U32 R13, RZ, RZ, R29 ;  /* 0x000000ffff0d7224 */ /* 0x000fe200078e001d */
[----:B------:R-:W2:Y:S01]  /*22b60*/  LDL.LU R2, [R1+0x3314] ;  /* 0x0033140001027983 */ /* 0x000ea20000300800 */
[----:B------:R-:W3:Y:S03]  /*22b70*/  LDL.LU R29, [R1+0x3310] ;  /* 0x00331000011d7983 */ /* 0x000ee60000300800 */
[----:B------:R0:W-:Y:S04]  /*22b80*/  STL.64 [R1+0x3308], R12 ;  /* 0x0033080c01007387 */ /* 0x0001e80000100a00 */
[----:B0-----:R-:W4:Y:S01]  /*22b90*/  LDL.LU.64 R12, [R1+0x970] ;  /* 0x00097000010c7983 */ /* 0x001f220000300a00 */
[----:B------:R-:W4:Y:S02]  /*22ba0*/  LDL.LU.64 R14, [R1+0x978] ;  /* 0x00097800010e7983 */ /* 0x000f240000300a00 */
[----:B------:R-:W2:Y:S02]  /*22bb0*/  LDL.LU.64 R4, [R1+0x960] ;  /* 0x0009600001047983 */ /* 0x000ea40000300a00 */
[----:B------:R-:W2:Y:S01]  /*22bc0*/  LDL.LU.64 R6, [R1+0x968] ;  /* 0x0009680001067983 */ /* 0x000ea20000300a00 */
[----:B------:R-:W2:Y:S01]  /*22bd0*/  LDL.LU.64 R20, [R1+0x900] ;  /* 0x0009000001147983 */ /* 0x000ea20000300a00 */
        /* <DEDUP_REMOVED lines=8> */
[----:B------:R-:W2:Y:S01]  /*22c60*/  LDL.LU.64 R22, [R1+0x928] ;  /* 0x0009280001167983 */ /* 0x000ea20000300a00 */
[C---:B----4-:R-:W-:Y:S02]  /*22c70*/  HMMA.16816.F32.BF16 R16, R24.reuse, R16, R12 ;  /* 0x000000101810723c */ /* 0x050fe4000004180c */
[----:B--2---:R-:W-:Y:S01]  /*22c80*/  STL.64 [R1+0x32e0], R22 ;  /* 0x0032e01601007387 */ /* 0x004fe20000100a00 */
[----:B------:R0:W-:Y:S03]  /*22c90*/  STL.64 [R1+0x32d8], R20 ;  /* 0x0032d81401007387 */ /* 0x0001e60000100a00 */
[----:B0-----:R-:W2:Y:S01]  /*22ca0*/  LDL.LU.64 R20, [R1+0x940] ;  /* 0x0009400001147983 */ /* 0x001ea20000300a00 */
[----:B------:R-:W4:Y:S03]  /*22cb0*/  LDL.LU.64 R22, [R1+0x948] ;  /* 0x0009480001167983 */ /* 0x000f260000300a00 */
[----:B----4-:R-:W-:Y:S01]  /*22cc0*/  STL.64 [R1+0x32f8], R22 ;  /* 0x0032f81601007387 */ /* 0x010fe20000100a00 */
[----:B--2---:R0:W-:Y:S03]  /*22cd0*/  STL.64 [R1+0x32f0], R20 ;  /* 0x0032f01401007387 */ /* 0x0041e60000100a00 */
[----:B0-----:R-:W2:Y:S01]  /*22ce0*/  LDL.LU.64 R20, [R1+0x950] ;  /* 0x0009500001147983 */ /* 0x001ea20000300a00 */
[----:B------:R-:W2:Y:S02]  /*22cf0*/  LDL.LU.64 R22, [R1+0x958] ;  /* 0x0009580001167983 */ /* 0x000ea40000300a00 */
[----:B------:R-:W4:Y:S02]  /*22d00*/  LDL.LU.64 R8, [R1+0x8f0] ;  /* 0x0008f00001087983 */ /* 0x000f240000300a00 */
[----:B------:R-:W4:Y:S01]  /*22d10*/  LDL.LU.64 R10, [R1+0x8f8] ;  /* 0x0008f800010a7983 */ /* 0x000f220000300a00 */
[----:B------:R-:W2:Y:S03]  /*22d20*/  LDL.LU.64 R12, [R1+0x3308] ;  /* 0x00330800010c7983 */ /* 0x000ea60000300a00 */
[----:B------:R0:W-:Y:S02]  /*22d30*/  STL.64 [R1+0x2e0], R16 ;  /* 0x0002e01001007387 */ /* 0x0001e40000100a00 */
[----:B------:R1:W-:Y:S01]  /*22d40*/  STL.64 [R1+0x2e8], R18 ;  /* 0x0002e81201007387 */ /* 0x0003e20000100a00 */
[----:B0-----:R-:W1:Y:S02]  /*22d50*/  LDL.LU.64 R16, [R1+0x3300] ;  /* 0x0033000001107983 */ /* 0x001e640000300a00 */
[C---:B-1----:R-:W-:Y:S02]  /*22d60*/  HMMA.16816.F32.BF16 R16, R24.reuse, R16, R4 ;  /* 0x000000101810723c */ /* 0x042fe40000041804 */
[----:B------:R-:W3:Y:S01]  /*22d70*/  LDL.LU.64 R4, [R1+0x8e0] ;  /* 0x0008e00001047983 */ /* 0x000ee20000300a00 */
[----:B------:R-:W3:Y:S11]  /*22d80*/  LDL.LU.64 R6, [R1+0x8e8] ;  /* 0x0008e80001067983 */ /* 0x000ef60000300a00 */
[----:B------:R-:W-:Y:S09]  /*22d90*/  @!UPT UIADD3 URZ, URZ, URZ, URZ ;  /* 0x0000003f3f3ff290 */ /* 0x000ff2000fffe03f */
[----:B------:R-:W-:Y:S01]  /*22da0*/  STL.64 [R1+0x2d0], R16 ;  /* 0x0002d01001007387 */ /* 0x000fe20000100a00 */
[----:B------:R-:W-:Y:S02]  /*22db0*/  STL.64 [R1+0x2d8], R18 ;  /* 0x0002d81201007387 */ /* 0x000fe40000100a00 */
[----:B------:R-:W0:Y:S01]  /*22dc0*/  LDSM.16.MT88.4 R16, [R28+0x2080] ;  /* 0x002080001c10783b */ /* 0x000e220000004200 */
[C---:B--2---:R-:W-:Y:S01]  /*22dd0*/  HMMA.16816.F32.BF16 R12, R24.reuse, R12, R20 ;  /* 0x0000000c180c723c */ /* 0x044fe20000041814 */
[----:B0-----:R-:W-:Y:S02]  /*22de0*/  STL [R1+0x313c], R18 ;  /* 0x00313c1201007387 */ /* 0x001fe40000100800 */
[----:B------:R-:W-:Y:S02]  /*22df0*/  STL [R1+0x3138], R19 ;  /* 0x0031381301007387 */ /* 0x000fe40000100800 */
[----:B------:R-:W-:Y:S02]  /*22e00*/  STL.64 [R1+0x3208], R16 ;  /* 0x0032081001007387 */ /* 0x000fe40000100a00 */
[----:B------:R-:W2:Y:S01]  /*22e10*/  LDL.LU.64 R22, [R1+0x32f8] ;  /* 0x0032f80001167983 */ /* 0x000ea20000300a00 */
[----:B------:R-:W2:Y:S11]  /*22e20*/  LDL.LU.64 R20, [R1+0x32f0] ;  /* 0x0032f00001147983 */ /* 0x000eb60000300a00 */
[----:B------:R-:W-:Y:S04]  /*22e30*/  @!UPT UIADD3 URZ, URZ, URZ, URZ ;  /* 0x0000003f3f3ff290 */ /* 0x000fe8000fffe03f */
[----:B------:R0:W-:Y:S02]  /*22e40*/  STL.64 [R1+0x2c0], R12 ;  /* 0x0002c00c01007387 */ /* 0x0001e40000100a00 */
[----:B------:R2:W-:Y:S01]  /*22e50*/  STL.64 [R1+0x2c8], R14 ;  /* 0x0002c80e01007387 */ /* 0x0005e20000100a00 */
[----:B0-----:R-:W2:Y:S02]  /*22e60*/  LDL.LU.64 R12, [R1+0x32e8] ;  /* 0x0032e800010c7983 */ /* 0x001ea40000300a00 */
[----:B--2---:R-:W-:Y:S02]  /*22e70*/  HMMA.16816.F32.BF16 R12, R24, R12, R20 ;  /* 0x0000000c180c723c */ /* 0x004fe40000041814 */
[----:B------:R-:W2:Y:S01]  /*22e80*/  LDL.LU.64 R22, [R1+0x32e0] ;  /* 0x0032e00001167983 */ /* 0x000ea20000300a00 */
[----:B------:R-:W2:Y:S11]  /*22e90*/  LDL.LU.64 R20, [R1+0x32d8] ;  /* 0x0032d80001147983 */ /* 0x000eb60000300a00 */
[----:B------:R-:W-:Y:S09]  /*22ea0*/  @!UPT UIADD3 URZ, URZ, URZ, URZ ;  /* 0x0000003f3f3ff290 */ /* 0x000ff2000fffe03f */
[----:B------:R-:W-:Y:S01]  /*22eb0*/  STL.64 [R1+0x2b0], R12 ;  /* 0x0002b00c01007387 */ /* 0x000fe20000100a00 */
[----:B------:R0:W-:Y:S03]  /*22ec0*/  STL.64 [R1+0x2b8], R14 ;  /* 0x0002b80e01007387 */ /* 0x0001e60000100a00 */
[----:B0-----:R-:W2:Y:S01]  /*22ed0*/  LDL.LU.64 R14, [R1+0x32d0] ;  /* 0x0032d000010e7983 */ /* 0x001ea20000300a00 */
[----:B------:R-:W2:Y:S02]  /*22ee0*/  LDL.LU.64 R12, [R1+0x32c8] ;  /* 0x0032c800010c7983 */ /* 0x000ea40000300a00 */
[----:B------:R-:W-:Y:S02]  /*22ef0*/  IMAD.MOV.U32 R16, RZ, RZ, R3 ;  /* 0x000000ffff107224 */ /* 0x000fe400078e0003 */
[----:B------:R-:W-:-:S07]  /*22f00*/  IMAD.MOV.U32 R17, RZ, RZ, R0 ;  /* 0x000000ffff117224 */ /* 0x000fce00078e0000 */
[C---:B--2---:R-:W-:Y:S01]  /*22f10*/  HMMA.16816.F32.BF16 R16, R24.reuse, R16, R12 ;  /* 0x000000101810723c */ /* 0x044fe2000004180c */
[----:B------:R-:W2:Y:S11]  /*22f20*/  LDL.LU.64 R12, [R1+0x32c0] ;  /* 0x0032c000010c7983 */ /* 0x000eb60000300a00 */
[----:B------:R-:W-:Y:S11]  /*22f30*/  @!UPT UIADD3 URZ, URZ, URZ, URZ ;  /* 0x0000003f3f3ff290 */ /* 0x000ff6000fffe03f */
[----:B------:R0:W-:Y:S01]  /*22f40*/  STL.64 [R1+0x2a0], R16 ;  /* 0x0002a01001007387 */ /* 0x0001e20000100a00 */
[----:B------:R1:W-:Y:S03]  /*22f50*/  STL.64 [R1+0x2a8], R18 ;  /* 0x0002a81201007387 */ /* 0x0003e60000100a00 */
[----:B0-----:R-:W3:Y:S01]  /*22f60*/  LDL.LU.64 R16, [R1+0x8d0] ;  /* 0x0008d00001107983 */ /* 0x001ee20000300a00 */
[----:B-1----:R-:W3:Y:S01]  /*22f70*/  LDL.LU.64 R18, [R1+0x8d8] ;  /* 0x0008d80001127983 */ /* 0x002ee20000300a00 */
        /* <DEDUP_REMOVED lines=26> */
[----:B------:R-:W-:Y:S02]  /*23120*/  IMAD.MOV.U32 R13, RZ, RZ, R10 ;  /* 0x000000ffff0d7224 */ /* 0x000fe400078e000a */
[----:B------:R-:W-:Y:S02]  /*23130*/  IMAD.MOV.U32 R12, RZ, RZ, R11 ;  /* 0x000000ffff0c7224 */ /* 0x000fe400078e000b */
[----:B------:R-:W4:Y:S04]  /*23140*/  LDL.LU.64 R10, [R1+0x3268] ;  /* 0x00326800010a7983 */ /* 0x000f280000300a00 */
[----:B0-----:R-:W3:Y:S01]  /*23150*/  LDL.LU.64 R8, [R1+0x3260] ;  /* 0x0032600001087983 */ /* 0x001ee20000300a00 */
[----:B------:R-:W-:Y:S01]  /*23160*/  STL [R1+0x2b48], R13 ;  /* 0x002b480d01007387 */ /* 0x000fe20000100800 */
[C---:B---3--:R-:W-:Y:S11]  /*23170*/  HMMA.16816.F32.BF16 R4, R24.reuse, R8, R4 ;  /* 0x000000081804723c */ /* 0x048ff60000041804 */
[----:B------:R-:W-:Y:S11]  /*23180*/  @!UPT UIADD3 URZ, URZ, URZ, URZ ;  /* 0x0000003f3f3ff290 */ /* 0x000ff6000fffe03f */
[----:B------:R-:W-:Y:S02]  /*23190*/  @!UPT UIADD3 URZ, URZ, URZ, URZ ;  /* 0x0000003f3f3ff290 */ /* 0x000fe4000fffe03f */
[----:B------:R-:W-:Y:S02]  /*231a0*/  IMAD.MOV.U32 R3, RZ, RZ, R6 ;  /* 0x000000ffff037224 */ /* 0x000fe400078e0006 */
[----:B------:R-:W-:Y:S02]  /*231b0*/  IMAD.MOV.U32 R0, RZ, RZ, R7 ;  /* 0x000000ffff007224 */ /* 0x000fe400078e0007 */
[----:B------:R-:W-:Y:S02]  /*231c0*/  IMAD.MOV.U32 R9, RZ, RZ, R4 ;  /* 0x000000ffff097224 */ /* 0x000fe400078e0004 */
[----:B------:R-:W-:Y:S01]  /*231d0*/  IMAD.MOV.U32 R8, RZ, RZ, R5 ;  /* 0x000000ffff087224 */ /* 0x000fe200078e0005 */
[----:B------:R-:W3:Y:S01]  /*231e0*/  LDL.LU.64 R6, [R1+0x3258] ;  /* 0x0032580001067983 */ /* 0x000ee20000300a00 */
[----:B------:R-:W2:Y:S02]  /*231f0*/  LDL.LU.64 R4, [R1+0x3250] ;  /* 0x0032500001047983 */ /* 0x000ea40000300a00 */
[----:B------:R-:W-:Y:S02]  /*23200*/  STL [R1+0x2a54], R0 ;  /* 0x002a540001007387 */ /* 0x000fe40000100800 */
[----:B------:R-:W-:Y:S01]  /*23210*/  STL [R1+0x2a50], R3 ;  /* 0x002a500301007387 */ /* 0x000fe20000100800 */
[----:B------:R-:W-:Y:S01]  /*23220*/  STL [R1+0x2a4c], R8 ;  /* 0x002a4c0801007387 */ /* 0x000fe20000100800 */
[----:B------:R-:W-:Y:S01]  /*23230*/  STL [R1+0x2a48], R9 ;  /* 0x002a480901007387 */ /* 0x000fe20000100800 */
[----:B--2---:R-:W-:Y:S02]  /*23240*/  HMMA.16816.F32.BF16 R16, R24, R4, R16 ;  /* 0x000000041810723c */ /* 0x004fe40000041810 */
[----:B---3--:R4:W-:Y:S01]  /*23250*/  STL.64 [R1+0x31f0], R6 ;  /* 0x0031f00601007387 */ /* 0x0089e20000100a00 */
[----:B------:R-:W2:Y:S02]  /*23260*/  LDL R26, [R1+0x78] ;  /* 0x00007800011a7983 */ /* 0x000ea40000100800 */
[----:B------:R-:W2:Y:S02]  /*23270*/  LDL R27, [R1+0x7c] ;  /* 0x00007c00011b7983 */ /* 0x000ea40000100800 */
[----:B------:R-:W3:Y:S01]  /*23280*/  LDL.LU R4, [R1+0x710] ;  /* 0x0007100001047983 */ /* 0x000ee20000300800 */
[----:B------:R-:W3:Y:S01]  /*23290*/  LDL.LU R5, [R1+0x714] ;  /* 0x0007140001057983 */ /* 0x000ee20000300800 */
[----:B----4-:R-:W-:-:S02]  /*232a0*/  IMAD.MOV.U32 R6, RZ, RZ, R10 ;  /* 0x000000ffff067224 */ /* 0x010fc400078e000a */
[----:B------:R-:W-:Y:S01]  /*232b0*/  IMAD.MOV.U32 R7, RZ, RZ, R11 ;  /* 0x000000ffff077224 */ /* 0x000fe200078e000b */
[----:B------:R-:W4:Y:S01]  /*232c0*/  LDL.LU R10, [R1+0x324c] ;  /* 0x00324c00010a7983 */ /* 0x000f220000300800 */
[----:B------:R-:W2:Y:S11]  /*232d0*/  LDL.LU R11, [R1+0x3248] ;  /* 0x00324800010b7983 */ /* 0x000eb60000300800 */
[----:B------:R-:W-:-:S02]  /*232e0*/  IMAD.MOV.U32 R13, RZ, RZ, R16 ;  /* 0x000000ffff0d7224 */ /* 0x000fc400078e0010 */
[----:B------:R-:W-:Y:S01]  /*232f0*/  IMAD.MOV.U32 R9, RZ, RZ, R17 ;  /* 0x000000ffff097224 */ /* 0x000fe200078e0011 */
[----:B------:R-:W2:Y:S01]  /*23300*/  LDL.LU R16, [R1+0x720] ;  /* 0x0007200001107983 */ /* 0x000ea20000300800 */
[----:B------:R-:W2:Y:S02]  /*23310*/  LDL.LU R17, [R1+0x724] ;  /* 0x0007240001117983 */ /* 0x000ea40000300800 */
[----:B------:R-:W-:Y:S02]  /*23320*/  IMAD.MOV.U32 R8, RZ, RZ, R18 ;  /* 0x000000ffff087224 */ /* 0x000fe400078e0012 */
[----:B------:R-:W-:Y:S02]  /*23330*/  IMAD.MOV.U32 R3, RZ, RZ, R19 ;  /* 0x000000ffff037224 */ /* 0x000fe400078e0013 */
[----:B------:R-:W-:Y:S02]  /*23340*/  IMAD.MOV.U32 R18, RZ, RZ, R14 ;  /* 0x000000ffff127224 */ /* 0x000fe400078e000e */
[----:B------:R-:W-:Y:S01]  /*23350*/  IMAD.MOV.U32 R19, RZ, RZ, R15 ;  /* 0x000000ffff137224 */ /* 0x000fe200078e000f */
[----:B------:R-:W3:Y:S01]  /*23360*/  LDL.LU R14, [R1+0x3244] ;  /* 0x00324400010e7983 */ /* 0x000ee20000300800 */
[----:B------:R-:W3:Y:S03]  /*23370*/  LDL.LU R15, [R1+0x3240] ;  /* 0x00324000010f7983 */ /* 0x000ee60000300800 */
[----:B------:R0:W-:Y:S04]  /*23380*/  STL.64 [R1+0x3218], R18 ;  /* 0x0032181201007387 */ /* 0x0001e80000100a00 */
[----:B--2---:R-:W-:Y:S01]  /*23390*/  STL.64 [R1+0x3210], R16 ;  /* 0x0032101001007387 */ /* 0x004fe20000100a00 */
[----:B0-----:R-:W2:Y:S03]  /*233a0*/  LDL.64 R18, [R1+0xa8] ;  /* 0x0000a80001127983 */ /* 0x001ea60000100a00 */
[----:B--2---:R0:W-:Y:S04]  /*233b0*/  STL.64 [R1+0x3228], R18 ;  /* 0x0032281201007387 */ /* 0x0041e80000100a00 */
[----:B0-----:R-:W2:Y:S04]  /*233c0*/  LDL.64 R18, [R1+0xb8] ;  /* 0x0000b80001127983 */ /* 0x001ea80000100a00 */
[----:B--2---:R0:W-:Y:S04]  /*233d0*/  STL.64 [R1+0x3230], R18 ;  /* 0x0032301201007387 */ /* 0x0041e80000100a00 */
[----:B0-----:R-:W2:Y:S01]  /*233e0*/  LDL.64 R18, [R1+0xc8] ;  /* 0x0000c80001127983 */ /* 0x001ea20000100a00 */
[----:B------:R0:W-:Y:S02]  /*233f0*/  STL.64 [R1+0x3200], R6 ;  /* 0x0032000601007387 */ /* 0x0001e40000100a00 */
[----:B---3--:R1:W-:Y:S01]  /*23400*/  STL.64 [R1+0x31f8], R4 ;  /* 0x0031f80401007387 */ /* 0x0083e20000100a00 */
[----:B0-----:R-:W3:Y:S04]  /*23410*/  LDL.64 R6, [R1+0x98] ;  /* 0x0000980001067983 */ /* 0x001ee80000100a00 */
[----:B---3--:R0:W-:Y:S01]  /*23420*/  STL.64 [R1+0x3220], R6 ;  /* 0x0032200601007387 */ /* 0x0081e20000100a00 */
[----:B-1----:R-:W3:Y:S02]  /*23430*/  LDL.LU R4, [R1+0x730] ;  /* 0x0007300001047983 */ /* 0x002ee40000300800 */
[----:B------:R-:W3:Y:S02]  /*23440*/  LDL.LU R5, [R1+0x734] ;  /* 0x0007340001057983 */ /* 0x000ee40000300800 */
[----:B0-----:R-:W-:-:S02]  /*23450*/  IMAD.MOV.U32 R6, RZ, RZ, R11 ;  /* 0x000000ffff067224 */ /* 0x001fc400078e000b */
[----:B----4-:R-:W-:Y:S01]  /*23460*/  IMAD.MOV.U32 R7, RZ, RZ, R10 ;  /* 0x000000ffff077224 */ /* 0x010fe200078e000a */
[----:B------:R-:W2:Y:S01]  /*23470*/  LDL.LU R11, [R1+0x323c] ;  /* 0x00323c00010b7983 */ /* 0x000ea20000300800 */
[----:B------:R-:W2:Y:S02]  /*23480*/  LDL.LU R10, [R1+0x3238] ;  /* 0x00323800010a7983 */ /* 0x000ea40000300800 */
[----:B------:R0:W-:Y:S02]  /*23490*/  STL.64 [R1+0x31e8], R26 ;  /* 0x0031e81a01007387 */ /* 0x0001e40000100a00 */
[----:B0-----:R-:W4:Y:S01]  /*234a0*/  LDL.64 R26, [R1+0x88] ;  /* 0x00008800011a7983 */ /* 0x001f220000100a00 */
[----:B------:R-:W-:Y:S02]  /*234b0*/  STL.64 [R1+0x3178], R14 ;  /* 0x0031780e01007387 */ /* 0x000fe40000100a00 */
[----:B------:R0:W-:Y:S02]  /*234c0*/  STL.64 [R1+0x3170], R12 ;  /* 0x0031700c01007387 */ /* 0x0001e40000100a00 */
[----:B0-----:R-:W2:Y:S01]  /*234d0*/  LDL.LU R12, [R1+0x740] ;  /* 0x00074000010c7983 */ /* 0x001ea20000300800 */
[----:B------:R-:W2:Y:S02]  /*234e0*/  LDL.LU R13, [R1+0x744] ;  /* 0x00074400010d7983 */ /* 0x000ea40000300800 */
[----:B------:R-:W2:Y:S02]  /*234f0*/  LDL.LU R14, [R1+0x748] ;  /* 0x00074800010e7983 */ /* 0x000ea40000300800 */
[----:B------:R-:W2:Y:S01]  /*23500*/  LDL.LU R15, [R1+0x74c] ;  /* 0x00074c00010f7983 */ /* 0x000ea20000300800 */
[----:B------:R0:W-:Y:S01]  /*23510*/  STL [R1+0x2f44], R8 ;  /* 0x002f440801007387 */ /* 0x0001e20000100800 */
[----:B------:R1:W-:Y:S03]  /*23520*/  STL [R1+0x2f40], R9 ;  /* 0x002f400901007387 */ /* 0x0003e60000100800 */
[----:B0-----:R-:W2:Y:S01]  /*23530*/  LDL.LU R8, [R1+0x750] ;  /* 0x0007500001087983 */ /* 0x001ea20000300800 */
[----:B-1----:R-:W2:Y:S02]  /*23540*/  LDL.LU R9, [R1+0x754] ;  /* 0x0007540001097983 */ /* 0x002ea40000300800 */
[----:B------:R-:W-:Y:S01]  /*23550*/  STL [R1+0x2cc8], R3 ;  /* 0x002cc80301007387 */ /* 0x000fe20000100800 */
[C---:B--2---:R-:W-:Y:S11]  /*23560*/  HMMA.16816.F32.BF16 R8, R20.reuse, R18, R8 ;  /* 0x000000121408723c */ /* 0x044ff60000041808 */
[----:B------:R-:W-:Y:S11]  /*23570*/  @!UPT UIADD3 URZ, URZ, URZ, URZ ;  /* 0x0000003f3f3ff290 */ /* 0x000ff6000fffe03f */
[----:B------:R-:W-:Y:S01]  /*23580*/  @!UPT UIADD3 URZ, URZ, URZ, URZ ;  /* 0x0000003f3f3ff290 */ /* 0x000fe2000fffe03f */
[----:B------:R-:W-:Y:S01]  /*23590*/  STL.64 [R1+0xc30], R8 ;  /* 0x000c300801007387 */ /* 0x000fe20000100a00 */
[----:B------:R0:W-:Y:S02]  /*235a0*/  STL.64 [R1+0xc38], R10 ;  /* 0x000c380a01007387 */ /* 0x0001e40000100a00 */
[----:B0-----:R-:W-:Y:S02]  /*235b0*/  IMAD.MOV.U32 R10, RZ, RZ, R18 ;  /* 0x000000ffff0a7224 */ /* 0x001fe400078e0012 */
[----:B------:R-:W-:Y:S02]  /*235c0*/  IMAD.MOV.U32 R11, RZ, RZ, R19 ;  /* 0x000000ffff0b7224 */ /* 0x000fe400078e0013 */
[----:B------:R-:W2:Y:S03]  /*235d0*/  LDL.LU.64 R18, [R1+0x3230] ;  /* 0x0032300001127983 */ /* 0x000ea60000300a00 */
[----:B------:R0:W-:Y:S02]  /*235e0*/  STL.64 [R1+0x31a8], R10 ;  /* 0x0031a80a01007387 */ /* 0x0001e40000100a00 */
[----:B0-----:R-:W2:Y:S04]  /*235f0*/  LDL.64 R10, [R1+0x58] ;  /* 0x00005800010a7983 */ /* 0x001ea80000100a00 */
[----:B--2---:R0:W-:Y:S04]  /*23600*/  STL.64 [R1+0x31d0], R10 ;  /* 0x0031d00a01007387 */ /* 0x0041e80000100a00 */
[----:B0-----:R-:W2:Y:S01]  /*23610*/  LDL.64 R10, [R1+0x68] ;  /* 0x00006800010a7983 */ /* 0x001ea20000100a00 */
[----:B------:R-:W-:Y:S01]  /*23620*/  HMMA.16816.F32.BF16 R12, R20, R18, R12 ;  /* 0x00000012140c723c */ /* 0x000fe2000004180c */
[----:B------:R-:W-:-:S02]  /*23630*/  IMAD.MOV.U32 R3, RZ, RZ, R19 ;  /* 0x000000ffff037224 */ /* 0x000fc400078e0013 */
[----:B--2---:R0:W-:Y:S01]  /*23640*/  STL.64 [R1+0x31e0], R10 ;  /* 0x0031e00a01007387 */ /* 0x0041e20000100a00 */
[----:B------:R-:W2:Y:S02]  /*23650*/  LDL.LU R8, [R1+0x700] ;  /* 0x0007000001087983 */ /* 0x000ea40000300800 */
[----:B------:R-:W2:Y:S01]  /*23660*/  LDL.LU R9, [R1+0x704] ;  /* 0x0007040001097983 */ /* 0x000ea20000300800 */
[----:B0-----:R-:W2:Y:S01]  /*23670*/  LDL.LU R10, [R1+0x708] ;  /* 0x00070800010a7983 */ /* 0x001ea20000300800 */
[----:B------:R-:W2:Y:S11]  /*23680*/  LDL.LU R11, [R1+0x70c] ;  /* 0x00070c00010b7983 */ /* 0x000eb60000300800 */
[----:B------:R-:W-:Y:S04]  /*23690*/  @!UPT UIADD3 URZ, URZ, URZ, URZ ;  /* 0x0000003f3f3ff290 */ /* 0x000fe8000fffe03f */
[----:B------:R0:W-:Y:S02]  /*236a0*/  STL.64 [R1+0xc20], R12 ;  /* 0x000c200c01007387 */ /* 0x0001e40000100a00 */
[----:B------:R-:W-:Y:S02]  /*236b0*/  STL.64 [R1+0xc28], R14 ;  /* 0x000c280e01007387 */ /* 0x000fe40000100a00 */
[----:B0-----:R-:W-:Y:S02]  /*236c0*/  IMAD.MOV.U32 R12, RZ, RZ, R18 ;  /* 0x000000ffff0c7224 */ /* 0x001fe400078e0012 */
[----:B------:R-:W3:Y:S02]  /*236d0*/  LDL.LU.64 R18, [R1+0x3228] ;  /* 0x0032280001127983 */ /* 0x000ee40000300a00 */
[C---:B---3--:R-:W-:Y:S01]  /*236e0*/  HMMA.16816.F32.BF16 R4, R20.reuse, R18, R4 ;  /* 0x000000121404723c */ /* 0x048fe20000041804 */
[----:B------:R-:W-:Y:S02]  /*236f0*/  IMAD.MOV.U32 R13, RZ, RZ, R18 ;  /* 0x000000ffff0d7224 */ /* 0x000fe400078e0012 */
[----:B------:R-:W-:Y:S11]  /*23700*/  IMAD.MOV.U32 R0, RZ, RZ, R19 ;  /* 0x000000ffff007224 */ /* 0x000ff600078e0013 */
[----:B------:R-:W-:Y:S09]  /*23710*/  @!UPT UIADD3 URZ, URZ, URZ, URZ ;  /* 0x0000003f3f3ff290 */ /* 0x000ff2000fffe03f */
[----:B------:R-:W-:Y:S01]  /*23720*/  STL.64 [R1+0xc10], R4 ;  /* 0x000c100401007387 */ /* 0x000fe20000100a00 */
[----:B------:R0:W-:Y:S03]  /*23730*/  STL.64 [R1+0xc18], R6 ;  /* 0x000c180601007387 */ /* 0x0001e60000100a00 */
[----:B0-----:R-:W3:Y:S01]  /*23740*/  LDL.LU.64 R6, [R1+0x3220] ;  /* 0x0032200001067983 */ /* 0x001ee20000300a00 */
[----:B------:R-:W3:Y:S02]  /*23750*/  LDL.LU.64 R18, [R1+0x3218] ;  /* 0x0032180001127983 */ /* 0x000ee40000300a00 */
[----:B------:R-:W3:Y:S02]  /*23760*/  LDL.LU.64 R16, [R1+0x3210] ;  /* 0x0032100001107983 */ /* 0x000ee40000300a00 */
[----:B------:R0:W-:Y:S02]  /*23770*/  STL.64 [R1+0x31d8], R12 ;  /* 0x0031d80c01007387 */ /* 0x0001e40000100a00 */
[----:B0-----:R-:W2:Y:S01]  /*23780*/  LDL.LU R12, [R1+0x7f0] ;  /* 0x0007f000010c7983 */ /* 0x001ea20000300800 */
[----:B------:R-:W2:Y:S02]  /*23790*/  LDL.LU R13, [R1+0x7f4] ;  /* 0x0007f400010d7983 */ /* 0x000ea40000300800 */
[----:B------:R-:W2:Y:S02]  /*237a0*/  LDL.LU R14, [R1+0x7f8] ;  /* 0x0007f800010e7983 */ /* 0x000ea40000300800 */
[----:B------:R-:W2:Y:S01]  /*237b0*/  LDL.LU R15, [R1+0x7fc] ;  /* 0x0007fc00010f7983 */ /* 0x000ea20000300800 */
        /* <DEDUP_REMOVED lines=8> */
[----:B------:R-:W4:Y:S01]  /*23840*/  LDL.LU.64 R6, [R1+0x3200] ;  /* 0x0032000001067983 */ /* 0x000f220000300a00 */
[----:B------:R-:W4:Y:S02]  /*23850*/  LDL.LU.64 R4, [R1+0x31f8] ;  /* 0x0031f80001047983 */ /* 0x000f240000300a00 */
[----:B------:R-:W-:Y:S01]  /*23860*/  STL.64 [R1+0x3150], R18 ;  /* 0x0031501201007387 */ /* 0x000fe20000100a00 */
[----:B----4-:R-:W-:Y:S01]  /*23870*/  HMMA.16816.F32.BF16 R4, R20, R26, R4 ;  /* 0x0000001a1404723c */ /* 0x010fe20000041804 */
[----:B---3--:R0:W-:Y:S04]  /*23880*/  STL.64 [R1+0x3148], R16 ;  /* 0x0031481001007387 */ /* 0x0081e80000100a00 */
[----:B0-----:R-:W3:Y:S01]  /*23890*/  LDL.LU R16, [R1+0x7e0] ;  /* 0x0007e00001107983 */ /* 0x001ee20000300800 */
[----:B------:R-:W3:Y:S11]  /*238a0*/  LDL.LU R17, [R1+0x7e4] ;  /* 0x0007e40001117983 */ /* 0x000ef60000300800 */
[----:B------:R-:W-:Y:S06]  /*238b0*/  @!UPT UIADD3 URZ, URZ, URZ, URZ ;  /* 0x0000003f3f3ff290 */ /* 0x000fec000fffe03f */
[----:B------:R0:W-:Y:S01]  /*238c0*/  STL.64 [R1+0xbf0], R4 ;  /* 0x000bf00401007387 */ /* 0x0001e20000100a00 */
[----:B------:R1:W-:Y:S02]  /*238d0*/  STL.64 [R1+0xbf8], R6 ;  /* 0x000bf80601007387 */ /* 0x0003e40000100a00 */
[----:B0-----:R-:W-:Y:S01]  /*238e0*/  IMAD.MOV.U32 R5, RZ, RZ, R26 ;  /* 0x000000ffff057224 */ /* 0x001fe200078e001a */
[----:B-1----:R-:W4:Y:S01]  /*238f0*/  LDL.LU.64 R6, [R1+0x31f0] ;  /* 0x0031f00001067983 */ /* 0x002f220000300a00 */
[----:B------:R-:W-:Y:S02]  /*23900*/  IMAD.MOV.U32 R4, RZ, RZ, R27 ;  /* 0x000000ffff047224 */ /* 0x000fe400078e001b */
[----:B------:R-:W2:Y:S03]  /*23910*/  LDL.LU.64 R26, [R1+0x31e8] ;  /* 0x0031e800011a7983 */ /* 0x000ea60000300a00 */
[----:B------:R-:W-:Y:S01]  /*23920*/  STL [R1+0x30e8], R4 ;  /* 0x0030e80401007387 */ /* 0x000fe20000100800 */
[----:B------:R-:W-:-:S02]  /*23930*/  IMAD.MOV.U32 R18, RZ, RZ, R29 ;  /* 0x000000ffff127224 */ /* 0x000fc400078e001d */
[----:B------:R-:W-:Y:S01]  /*23940*/  IMAD.MOV.U32 R19, RZ, RZ, R2 ;  /* 0x000000ffff137224 */ /* 0x000fe200078e0002 */
[C---:B--2---:R-:W-:Y:S01]  /*23950*/  HMMA.16816.F32.BF16 R24, R20.reuse, R26, R8 ;  /* 0x0000001a1418723c */ /* 0x044fe20000041808 */
[----:B------:R-:W2:Y:S11]  /*23960*/  LDL.LU.64 R10, [R1+0x31e0] ;  /* 0x0031e000010a7983 */ /* 0x000eb60000300a00 */
[----:B------:R-:W-:Y:S11]  /*23970*/  @!UPT UIADD3 URZ, URZ, URZ, URZ ;  /* 0x0000003f3f3ff290 */ /* 0x000ff6000fffe03f */
[----:B------:R-:W-:Y:S01]  /*23980*/  STL.64 [R1+0xbe0], R24 ;  /* 0x000be01801007387 */ /* 0x000fe20000100a00 */
[----:B------:R-:W-:Y:S02]  /*23990*/  IMAD.MOV.U32 R29, RZ, RZ, R26 ;  /* 0x000000ffff1d7224 */ /* 0x000fe400078e001a */
[----:B------:R-:W-:Y:S02]  /*239a0*/  IMAD.MOV.U32 R2, RZ, RZ, R27 ;  /* 0x000000ffff027224 */ /* 0x000fe400078e001b */
[----:B------:R-:W0:Y:S04]  /*239b0*/  LDSM.16.MT88.4 R24, [R28+0x2100] ;  /* 0x002100001c18783b */ /* 0x000e280000004200 */
[----:B------:R-:W-:Y:S01]  /*239c0*/  STL [R1+0x2a5c], R2 ;  /* 0x002a5c0201007387 */ /* 0x000fe20000100800 */
[----:B------:R-:W-:Y:S03]  /*239d0*/  STL [R1+0x2a58], R29 ;  /* 0x002a581d01007387 */ /* 0x000fe60000100800 */
[----:B0-----:R0:W-:Y:S01]  /*239e0*/  STL.64 [R1+0x3028], R26 ;  /* 0x0030281a01007387 */ /* 0x0011e20000100a00 */
[----:B------:R1:W-:Y:S03]  /*239f0*/  STL.64 [R1+0x3020], R24 ;  /* 0x0030201801007387 */ /* 0x0003e60000100a00 */
[----:B0-----:R-:W3:Y:S04]  /*23a00*/  LDL R26, [R1+0x48] ;  /* 0x00004800011a7983 */ /* 0x001ee80000100800 */
[----:B------:R-:W3:Y:S01]  /*23a10*/  LDL R27, [R1+0x4c] ;  /* 0x00004c00011b7983 */ /* 0x000ee20000100800 */
[----:B--2---:R-:W-:Y:S01]  /*23a20*/  HMMA.16816.F32.BF16 R12, R20, R10, R12 ;  /* 0x0000000a140c723c */ /* 0x004fe2000004180c */
[----:B-1----:R-:W-:-:S02]  /*23a30*/  IMAD.MOV.U32 R25, RZ, RZ, R10 ;  /* 0x000000ffff197224 */ /* 0x002fc400078e000a */
[----:B------:R-:W-:Y:S11]  /*23a40*/  IMAD.MOV.U32 R24, RZ, RZ, R11 ;  /* 0x000000ffff187224 */ /* 0x000ff600078e000b */
[----:B------:R-:W-:Y:S09]  /*23a50*/  @!UPT UIADD3 URZ, URZ, URZ, URZ ;  /* 0x0000003f3f3ff290 */ /* 0x000ff2000fffe03f */
[----:B------:R0:W-:Y:S01]  /*23a60*/  STL.64 [R1+0xbd0], R12 ;  /* 0x000bd00c01007387 */ /* 0x0001e20000100a00 */
[----:B------:R-:W-:Y:S03]  /*23a70*/  STL.64 [R1+0xbd8], R14 ;  /* 0x000bd80e01007387 */ /* 0x000fe60000100a00 */
[----:B0-----:R-:W2:Y:S01]  /*23a80*/  LDL.LU.64 R12, [R1+0x31d8] ;  /* 0x0031d800010c7983 */ /* 0x001ea20000300a00 */
[----:B------:R-:W3:Y:S02]  /*23a90*/  LDL.LU.64 R10, [R1+0x31d0] ;  /* 0x0031d000010a7983 */ /* 0x000ee40000300a00 */
[C---:B---3--:R-:W-:Y:S01]  /*23aa0*/  HMMA.16816.F32.BF16 R16, R20.reuse, R10, R16 ;  /* 0x0000000a1410723c */ /* 0x048fe20000041810 */
[----:B------:R-:W-:Y:S02]  /*23ab0*/  IMAD.MOV.U32 R4, RZ, RZ, R10 ;  /* 0x000000ffff047224 */ /* 0x000fe400078e000a */
[----:B------:R-:W-:Y:S11]  /*23ac0*/  IMAD.MOV.U32 R29, RZ, RZ, R11 ;  /* 0x000000ffff1d7224 */ /* 0x000ff600078e000b */
[----:B------:R-:W-:Y:S09]  /*23ad0*/  @!UPT UIADD3 URZ, URZ, URZ, URZ ;  /* 0x0000003f3f3ff290 */ /* 0x000ff2000fffe03f */
[----:B------:R0:W-:Y:S01]  /*23ae0*/  STL.64 [R1+0xbc0], R16 ;  /* 0x000bc01001007387 */ /* 0x0001e20000100a00 */
[----:B------:R1:W-:Y:S03]  /*23af0*/  STL.64 [R1+0xbc8], R18 ;  /* 0x000bc81201007387 */ /* 0x0003e60000100a00 */
[----:B0-----:R-:W3:Y:S01]  /*23b00*/  LDL.LU R16, [R1+0x7d0] ;  /* 0x0007d00001107983 */ /* 0x001ee20000300800 */
[----:B------:R-:W3:Y:S02]  /*23b10*/  LDL.LU R17, [R1+0x7d4] ;  /* 0x0007d40001117983 */ /* 0x000ee40000300800 */
[----:B-1----:R-:W3:Y:S02]  /*23b20*/  LDL.LU R18, [R1+0x7d8] ;  /* 0x0007d80001127983 */ /* 0x002ee40000300800 */
[----:B------:R-:W3:Y:S01]  /*23b30*/  LDL.LU R19, [R1+0x7dc] ;  /* 0x0007dc0001137983 */ /* 0x000ee20000300800 */
[----:B------:R-:W2:Y:S01]  /*23b40*/  LDL.LU R8, [R1+0x7b0] ;  /* 0x0007b00001087983 */ /* 0x000ea20000300800 */
[----:B------:R-:W2:Y:S02]  /*23b50*/  LDL.LU R9, [R1+0x7b4] ;  /* 0x0007b40001097983 */ /* 0x000ea40000300800 */
[----:B------:R-:W2:Y:S02]  /*23b60*/  LDL.LU R10, [R1+0x7b8] ;  /* 0x0007b800010a7983 */ /* 0x000ea40000300800 */
[----:B------:R-:W2:Y:S02]  /*23b70*/  LDL.LU R11, [R1+0x7bc] ;  /* 0x0007bc00010b7983 */ /* 0x000ea40000300800 */
[----:B--2---:R0:W-:Y:S01]  /*23b80*/  STL.64 [R1+0x31b8], R10 ;  /* 0x0031b80a01007387 */ /* 0x0041e20000100a00 */
[----:B------:R-:W-:Y:S02]  /*23b90*/  STL.64 [R1+0x31b0], R8 ;  /* 0x0031b00801007387 */ /* 0x000fe40000100a00 */
[----:B------:R-:W2:Y:S01]  /*23ba0*/  LDL.64 R14, [R1+0x8] ;  /* 0x00000800010e7983 */ /* 0x000ea20000100a00 */
[----:B0-----:R-:W3:Y:S04]  /*23bb0*/  LDL.64 R10, [R1+0x38] ;  /* 0x00003800010a7983 */ /* 0x001ee80000100a00 */
[----:B--2---:R0:W-:Y:S01]  /*23bc0*/  STL.64 [R1+0x3198], R14 ;  /* 0x0031980e01007387 */ /* 0x0041e20000100a00 */
[----:B------:R-:W-:Y:S03]  /*23bd0*/  STL [R1+0x3190], R12 ;  /* 0x0031900c01007387 */ /* 0x000fe60000100800 */
[----:B0-----:R-:W2:Y:S04]  /*23be0*/  LDL.64 R14, [R1+0x18] ;  /* 0x00001800010e7983 */ /* 0x001ea80000100a00 */
[----:B--2---:R0:W-:Y:S04]  /*23bf0*/  STL.64 [R1+0x31a0], R14 ;  /* 0x0031a00e01007387 */ /* 0x0041e80000100a00 */
[----:B0-----:R-:W2:Y:S01]  /*23c00*/  LDL.64 R14, [R1+0x28] ;  /* 0x00002800010e7983 */ /* 0x001ea20000100a00 */
[C---:B---3--:R-:W-:Y:S03]  /*23c10*/  HMMA.16816.F32.BF16 R16, R20.reuse, R26, R16 ;  /* 0x0000001a1410723c */ /* 0x048fe60000041810 */
[----:B--2---:R-:W-:Y:S01]  /*23c20*/  STL.64 [R1+0x31c8], R14 ;  /* 0x0031c80e01007387 */ /* 0x004fe20000100a00 */
[----:B------:R0:W-:Y:S02]  /*23c30*/  STL [R1+0x31c0], R13 ;  /* 0x0031c00d01007387 */ /* 0x0001e40000100800 */
[----:B------:R-:W2:Y:S01]  /*23c40*/  LDL.LU R12, [R1+0x7c0] ;  /* 0x0007c000010c7983 */ /* 0x000ea20000300800 */
[----:B0-----:R-:W2:Y:S01]  /*23c50*/  LDL.LU R13, [R1+0x7c4] ;  /* 0x0007c400010d7983 */ /* 0x001ea20000300800 */
[----:B------:R-:W2:Y:S02]  /*23c60*/  LDL.LU R14, [R1+0x7c8] ;  /* 0x0007c800010e7983 */ /* 0x000ea40000300800 */
[----:B------:R-:W2:Y:S02]  /*23c70*/  LDL.LU R15, [R1+0x7cc] ;  /* 0x0007cc00010f7983 */ /* 0x000ea40000300800 */
[----:B----4-:R-:W-:Y:S01]  /*23c80*/  STL.64 [R1+0x3168], R6 ;  /* 0x0031680601007387 */ /* 0x010fe20000100a00 */
[----:B------:R0:W-:Y:S04]  /*23c90*/  STL.64 [R1+0x3160], R4 ;  /* 0x0031600401007387 */ /* 0x0001e80000100a00 */
[----:B0-----:R-:W3:Y:S01]  /*23ca0*/  LDL.LU R4, [R1+0x780] ;  /* 0x0007800001047983 */ /* 0x001ee20000300800 */
[----:B------:R-:W3:Y:S02]  /*23cb0*/  LDL.LU R5, [R1+0x784] ;  /* 0x0007840001057983 */ /* 0x000ee40000300800 */
[----:B------:R-:W4:Y:S02]  /*23cc0*/  LDL.LU R6, [R1+0x788] ;  /* 0x0007880001067983 */ /* 0x000f240000300800 */
[----:B------:R-:W4:Y:S01]  /*23cd0*/  LDL.LU R7, [R1+0x78c] ;  /* 0x00078c0001077983 */ /* 0x000f220000300800 */
[----:B--2---:R-:W-:Y:S01]  /*23ce0*/  HMMA.16816.F32.BF16 R12, R20, R10, R12 ;  /* 0x0000000a140c723c */ /* 0x004fe2000004180c */
[----:B----4-:R-:W-:Y:S01]  /*23cf0*/  STL.64 [R1+0x3188], R6 ;  /* 0x0031880601007387 */ /* 0x010fe20000100a00 */
[----:B---3--:R0:W-:Y:S03]  /*23d00*/  STL.64 [R1+0x3180], R4 ;  /* 0x0031800401007387 */ /* 0x0081e60000100a00 */
[----:B0-----:R-:W2:Y:S01]  /*23d10*/  LDL.LU R4, [R1+0x790] ;  /* 0x0007900001047983 */ /* 0x001ea20000300800 */
[----:B------:R-:W2:Y:S02]  /*23d20*/  LDL.LU R5, [R1+0x794] ;  /* 0x0007940001057983 */ /* 0x000ea40000300800 */
[----:B------:R-:W2:Y:S02]  /*23d30*/  LDL.LU R6, [R1+0x798] ;  /* 0x0007980001067983 */ /* 0x000ea40000300800 */
[----:B------:R-:W2:Y:S01]  /*23d40*/  LDL.LU R7, [R1+0x79c] ;  /* 0x00079c0001077983 */ /* 0x000ea20000300800 */
[----:B------:R0:W-:Y:S01]  /*23d50*/  STL.64 [R1+0xbb0], R16 ;  /* 0x000bb01001007387 */ /* 0x0001e20000100a00 */
[----:B------:R1:W-:Y:S03]  /*23d60*/  STL.64 [R1+0xbb8], R18 ;  /* 0x000bb81201007387 */ /* 0x0003e60000100a00 */
[----:B0-----:R-:W3:Y:S01]  /*23d70*/  LDL.LU R16, [R1+0x770] ;  /* 0x0007700001107983 */ /* 0x001ee20000300800 */
[----:B------:R-:W3:Y:S02]  /*23d80*/  LDL.LU R17, [R1+0x774] ;  /* 0x0007740001117983 */ /* 0x000ee40000300800 */
[----:B-1----:R-:W3:Y:S02]  /*23d90*/  LDL.LU R18, [R1+0x778] ;  /* 0x0007780001127983 */ /* 0x002ee40000300800 */
[----:B------:R-:W3:Y:S01]  /*23da0*/  LDL.LU R19, [R1+0x77c] ;  /* 0x00077c0001137983 */ /* 0x000ee20000300800 */
[----:B------:R0:W-:Y:S02]  /*23db0*/  STL.64 [R1+0x30a8], R26 ;  /* 0x0030a81a01007387 */ /* 0x0001e40000100a00 */
[----:B------:R-:W-:Y:S02]  /*23dc0*/  STL.64 [R1+0xba0], R12 ;  /* 0x000ba00c01007387 */ /* 0x000fe40000100a00 */
[----:B------:R1:W-:Y:S02]  /*23dd0*/  STL.64 [R1+0xba8], R14 ;  /* 0x000ba80e01007387 */ /* 0x0003e40000100a00 */
[----:B0-----:R-:W-:-:S02]  /*23de0*/  IMAD.MOV.U32 R27, RZ, RZ, R10 ;  /* 0x000000ffff1b7224 */ /* 0x001fc400078e000a */
[----:B------:R-:W-:Y:S01]  /*23df0*/  IMAD.MOV.U32 R26, RZ, RZ, R11 ;  /* 0x000000ffff1a7224 */ /* 0x000fe200078e000b */
[----:B-1----:R-:W4:Y:S01]  /*23e00*/  LDL.LU.64 R14, [R1+0x31c8] ;  /* 0x0031c800010e7983 */ /* 0x002f220000300a00 */
[----:B------:R-:W2:Y:S02]  /*23e10*/  LDL.LU R13, [R1+0x31c0] ;  /* 0x0031c000010d7983 */ /* 0x000ea40000300800 */
[----:B------:R-:W4:Y:S02]  /*23e20*/  LDL.LU.64 R10, [R1+0x31b8] ;  /* 0x0031b800010a7983 */ /* 0x000f240000300a00 */
[----:B------:R-:W4:Y:S01]  /*23e30*/  LDL.LU.64 R8, [R1+0x31b0] ;  /* 0x0031b00001087983 */ /* 0x000f220000300a00 */
[----:B------:R0:W-:Y:S01]  /*23e40*/  STL.64 [R1+0x30f8], R26 ;  /* 0x0030f81a01007387 */ /* 0x0001e20000100a00 */
[----:B------:R1:W-:Y:S02]  /*23e50*/  STL.64 [R1+0x30f0], R24 ;  /* 0x0030f01801007387 */ /* 0x0003e40000100a00 */
[----:B0-----:R-:W-:Y:S01]  /*23e60*/  IMAD.MOV.U32 R27, RZ, RZ, R0 ;  /* 0x000000ffff1b7224 */ /* 0x001fe200078e0000 */
[----:B----4-:R-:W-:Y:S01]  /*23e70*/  HMMA.16816.F32.BF16 R8, R20, R14, R8 ;  /* 0x0000000e1408723c */ /* 0x010fe20000041808 */
[----:B--2---:R-:W-:-:S05]  /*23e80*/  IMAD.MOV.U32 R26, RZ, RZ, R13 ;  /* 0x000000ffff1a7224 */ /* 0x004fca00078e000d */
[----:B------:R0:W-:Y:S01]  /*23e90*/  STL.64 [R1+0x3108], R26 ;  /* 0x0031081a01007387 */ /* 0x0001e20000100a00 */
[----:B-1----:R-:W2:Y:S02]  /*23ea0*/  LDL.LU R24, [R1+0x7a0] ;  /* 0x0007a00001187983 */ /* 0x002ea40000300800 */
[----:B------:R-:W2:Y:S01]  /*23eb0*/  LDL.LU R25, [R1+0x7a4] ;  /* 0x0007a40001197983 */ /* 0x000ea20000300800 */
[----:B0-----:R-:W2:Y:S01]  /*23ec0*/  LDL.LU R26, [R1+0x7a8] ;  /* 0x0007a800011a7983 */ /* 0x001ea20000300800 */
[----:B------:R-:W2:Y:S02]  /*23ed0*/  LDL.LU R27, [R1+0x7ac] ;  /* 0x0007ac00011b7983 */ /* 0x000ea40000300800 */
[----:B------:R-:W4:Y:S10]  /*23ee0*/  LDL R0, [R1+0x14fc] ;  /* 0x0014fc0001007983 */ /* 0x000f340000100800 */
[----:B------:R0:W-:Y:S01]  /*23ef0*/  STL.64 [R1+0xb90], R8 ;  /* 0x000b900801007387 */ /* 0x0001e20000100a00 */
[----:B------:R1:W-:Y:S02]  /*23f00*/  STL.64 [R1+0xb98], R10 ;  /* 0x000b980a01007387 */ /* 0x0003e40000100a00 */
[----:B0-----:R-:W-:Y:S01]  /*23f10*/  IMAD.MOV.U32 R9, RZ, RZ, R14 ;  /* 0x000000ffff097224 */ /* 0x001fe200078e000e */
[----:B-1----:R-:W2:Y:S01]  /*23f20*/  LDL.LU.64 R10, [R1+0x31a8] ;  /* 0x0031a800010a7983 */ /* 0x002ea20000300a00 */
[----:B------:R-:W-:-:S02]  /*23f30*/  IMAD.MOV.U32 R8, RZ, RZ, R15 ;  /* 0x000000ffff087224 */ /* 0x000fc400078e000f */
[----:B------:R-:W2:Y:S02]  /*23f40*/  LDL.LU.64 R14, [R1+0x31a0] ;  /* 0x0031a000010e7983 */ /* 0x000ea40000300a00 */
[C---:B--2---:R-:W-:Y:S11]  /*23f50*/  HMMA.16816.F32.BF16 R24, R20.reuse, R14, R24 ;  /* 0x0000000e1418723c */ /* 0x044ff60000041818 */
[----:B------:R-:W-:Y:S11]  /*23f60*/  @!UPT UIADD3 URZ, URZ, URZ, URZ ;  /* 0x0000003f3f3ff290 */ /* 0x000ff6000fffe03f */
[----:B------:R-:W-:Y:S01]  /*23f70*/  @!UPT UIADD3 URZ, URZ, URZ, URZ ;  /* 0x0000003f3f3ff290 */ /* 0x000fe2000fffe03f */
[----:B------:R0:W-:Y:S01]  /*23f80*/  STL.64 [R1+0xb80], R24 ;  /* 0x000b801801007387 */ /* 0x0001e20000100a00 */
[----:B------:R1:W-:Y:S02]  /*23f90*/  STL.64 [R1+0xb88], R26 ;  /* 0x000b881a01007387 */ /* 0x0003e40000100a00 */
[----:B0-----:R-:W-:Y:S02]  /*23fa0*/  IMAD.MOV.U32 R25, RZ, RZ, R14 ;  /* 0x000000ffff197224 */ /* 0x001fe400078e000e */
[----:B------:R-:W-:Y:S02]  /*23fb0*/  IMAD.MOV.U32 R24, RZ, RZ, R15 ;  /* 0x000000ffff187224 */ /* 0x000fe400078e000f */
[----:B------:R-:W2:Y:S01]  /*23fc0*/  LDL.LU.64 R14, [R1+0x3198] ;  /* 0x00319800010e7983 */ /* 0x000ea20000300a00 */
[----:B------:R-:W3:Y:S02]  /*23fd0*/  LDL.LU R12, [R1+0x3190] ;  /* 0x00319000010c7983 */ /* 0x000ee40000300800 */
[----:B-1----:R-:W-:Y:S01]  /*23fe0*/  IMAD.MOV.U32 R27, RZ, RZ, R3 ;  /* 0x000000ffff1b7224 */ /* 0x002fe200078e0003 */
[----:B--2---:R-:W-:Y:S01]  /*23ff0*/  HMMA.16816.F32.BF16 R4, R20, R14, R4 ;  /* 0x0000000e1404723c */ /* 0x004fe20000041804 */
[----:B---3--:R-:W-:-:S02]  /*24000*/  IMAD.MOV.U32 R26, RZ, RZ, R12 ;  /* 0x000000ffff1a7224 */ /* 0x008fc400078e000c */
[----:B------:R-:W-:-:S03]  /*24010*/  IMAD.MOV.U32 R3, RZ, RZ, R14 ;  /* 0x000000ffff037224 */ /* 0x000fc600078e000e */
[----:B------:R-:W-:Y:S01]  /*24020*/  STL.64 [R1+0x3120], R26 ;  /* 0x0031201a01007387 */ /* 0x000fe20000100a00 */
[----:B------:R-:W-:Y:S11]  /*24030*/  IMAD.MOV.U32 R2, RZ, RZ, R15 ;  /* 0x000000ffff027224 */ /* 0x000ff600078e000f */
[----:B------:R-:W-:Y:S05]  /*24040*/  @!UPT UIADD3 URZ, URZ, URZ, URZ ;  /* 0x0000003f3f3ff290 */ /* 0x000fea000fffe03f */
[----:B------:R-:W-:Y:S01]  /*24050*/  STL.64 [R1+0xb70], R4 ;  /* 0x000b700401007387 */ /* 0x000fe20000100a00 */
[----:B------:R0:W-:Y:S03]  /*24060*/  STL.64 [R1+0xb78], R6 ;  /* 0x000b780601007387 */ /* 0x0001e60000100a00 */
[----:B0-----:R-:W2:Y:S01]  /*24070*/  LDL.LU.64 R6, [R1+0x3188] ;  /* 0x0031880001067983 */ /* 0x001ea20000300a00 */
[----:B------:R-:W2:Y:S02]  /*24080*/  LDL.LU.64 R4, [R1+0x3180] ;  /* 0x0031800001047983 */ /* 0x000ea40000300a00 */
[----:B------:R-:W2:Y:S02]  /*24090*/  LDL.LU.64 R14, [R1+0x3178] ;  /* 0x00317800010e7983 */ /* 0x000ea40000300a00 */
[----:B------:R-:W3:Y:S02]  /*240a0*/  LDL.LU.64 R12, [R1+0x3170] ;  /* 0x00317000010c7983 */ /* 0x000ee40000300a00 */
[----:B------:R-:W-:-:S02]  /*240b0*/  IMAD.MOV.U32 R26, RZ, RZ, R10 ;  /* 0x000000ffff1a7224 */ /* 0x000fc400078e000a */
[----:B------:R-:W-:Y:S01]  /*240c0*/  IMAD.MOV.U32 R27, RZ, RZ, R11 ;  /* 0x000000ffff1b7224 */ /* 0x000fe200078e000b */
[C---:B--2---:R-:W-:Y:S11]  /*240d0*/  HMMA.16816.F32.BF16 R4, R20.reuse, R14, R4 ;  /* 0x0000000e1404723c */ /* 0x044ff60000041804 */
[----:B------:R-:W-:Y:S11]  /*240e0*/  @!UPT UIADD3 URZ, URZ, URZ, URZ ;  /* 0x0000003f3f3ff290 */ /* 0x000ff6000fffe03f */
[----:B------:R-:W-:Y:S01]  /*240f0*/  @!UPT UIADD3 URZ, URZ, URZ, URZ ;  /* 0x0000003f3f3ff290 */ /* 0x000fe2000fffe03f */
[----:B------:R-:W-:Y:S01]  /*24100*/  STL.64 [R1+0xb60], R4 ;  /* 0x000b600401007387 */ /* 0x000fe20000100a00 */
[----:B------:R0:W-:Y:S03]  /*24110*/  STL.64 [R1+0xb68], R6 ;  /* 0x000b680601007387 */ /* 0x0001e60000100a00 */
[----:B0-----:R-:W2:Y:S01]  /*24120*/  LDL.LU.64 R6, [R1+0x3168] ;  /* 0x0031680001067983 */ /* 0x001ea20000300a00 */
[----:B------:R-:W2:Y:S02]  /*24130*/  LDL.LU.64 R4, [R1+0x3160] ;  /* 0x0031600001047983 */ /* 0x000ea40000300a00 */
[----:B------:R-:W2:Y:S02]  /*24140*/  LDL.LU R10, [R1+0x315c] ;  /* 0x00315c00010a7983 */ /* 0x000ea40000300800 */
[----:B------:R-:W2:Y:S01]  /*24150*/  LDL.LU R11, [R1+0x3158] ;  /* 0x00315800010b7983 */ /* 0x000ea20000300800 */
[----:B------:R-:W-:Y:S01]  /*24160*/  STL.64 [R1+0x3048], R14 ;  /* 0x0030480e01007387 */ /* 0x000fe20000100a00 */
[----:B---3--:R0:W-:Y:S03]  /*24170*/  STL.64 [R1+0x3040], R12 ;  /* 0x0030400c01007387 */ /* 0x0081e60000100a00 */
[----:B0-----:R-:W3:Y:S01]  /*24180*/  LDL.LU R12, [R1+0x6f0] ;  /* 0x0006f000010c7983 */ /* 0x001ee20000300800 */
[----:B------:R-:W3:Y:S02]  /*24190*/  LDL.LU R13, [R1+0x6f4] ;  /* 0x0006f400010d7983 */ /* 0x000ee40000300800 */
[----:B------:R-:W3:Y:S02]  /*241a0*/  LDL.LU R14, [R1+0x6f8] ;  /* 0x0006f800010e7983 */ /* 0x000ee40000300800 */
[----:B------:R-:W3:Y:S01]  /*241b0*/  LDL.LU R15, [R1+0x6fc] ;  /* 0x0006fc00010f7983 */ /* 0x000ee20000300800 */
        /* <DEDUP_REMOVED lines=9> */
[----:B0-----:R-:W2:Y:S01]  /*24250*/  LDL.LU R8, [R1+0x410] ;  /* 0x0004100001087983 */ /* 0x001ea20000300800 */
[----:B------:R-:W2:Y:S02]  /*24260*/  LDL.LU R9, [R1+0x414] ;  /* 0x0004140001097983 */ /* 0x000ea40000300800 */
[----:B------:R-:W2:Y:S02]  /*24270*/  LDL.LU R10, [R1+0x418] ;  /* 0x00041800010a7983 */ /* 0x000ea40000300800 */
[----:B------:R-:W2:Y:S02]  /*24280*/  LDL.LU R11, [R1+0x41c] ;  /* 0x00041c00010b7983 */ /* 0x000ea40000300800 */
[----:B--2---:R0:W-:Y:S01]  /*24290*/  STL.64 [R1+0x3118], R10 ;  /* 0x0031180a01007387 */ /* 0x0041e20000100a00 */
[----:B------:R1:W-:Y:S02]  /*242a0*/  STL.64 [R1+0x3110], R8 ;  /* 0x0031100801007387 */ /* 0x0003e40000100a00 */
[----:B0-----:R-:W-:Y:S01]  /*242b0*/  IMAD.MOV.U32 R10, RZ, RZ, R6 ;  /* 0x000000ffff0a7224 */ /* 0x001fe200078e0006 */
[----:B-1----:R-:W2:Y:S01]  /*242c0*/  LDL.LU R8, [R1+0x420] ;  /* 0x0004200001087983 */ /* 0x002ea20000300800 */
[----:B------:R-:W2:Y:S02]  /*242d0*/  LDL.LU R9, [R1+0x424] ;  /* 0x0004240001097983 */ /* 0x000ea40000300800 */
[----:B------:R-:W3:Y:S02]  /*242e0*/  LDL.LU R6, [R1+0x3144] ;  /* 0x0031440001067983 */ /* 0x000ee40000300800 */
[----:B------:R-:W-:-:S02]  /*242f0*/  IMAD.MOV.U32 R11, RZ, RZ, R7 ;  /* 0x000000ffff0b7224 */ /* 0x000fc400078e0007 */
[----:B------:R-:W3:Y:S03]  /*24300*/  LDL.LU R7, [R1+0x3140] ;  /* 0x0031400001077983 */ /* 0x000ee60000300800 */
[----:B------:R-:W-:Y:S01]  /*24310*/  STL.64 [R1+0x3130], R10 ;  /* 0x0031300a01007387 */ /* 0x000fe20000100a00 */
[----:B---3--:R-:W-:Y:S01]  /*24320*/  HMMA.16816.F32.BF16 R12, R20, R6, R12 ;  /* 0x00000006140c723c */ /* 0x008fe2000004180c */
[----:B--2---:R0:W-:Y:S06]  /*24330*/  STL.64 [R1+0x3128], R8 ;  /* 0x0031280801007387 */ /* 0x0041ec0000100a00 */
[----:B------:R-:W-:Y:S01]  /*24340*/  IMAD.MOV.U32 R22, RZ, RZ, R18 ;  /* 0x000000ffff167224 */ /* 0x000fe200078e0012 */
[----:B0-----:R-:W2:Y:S01]  /*24350*/  LDL.LU R8, [R1+0x430] ;  /* 0x0004300001087983 */ /* 0x001ea20000300800 */
[----:B------:R-:W2:Y:S02]  /*24360*/  LDL.LU R9, [R1+0x434] ;  /* 0x0004340001097983 */ /* 0x000ea40000300800 */
[----:B------:R-:W2:Y:S02]  /*24370*/  LDL.LU R10, [R1+0x438] ;  /* 0x00043800010a7983 */ /* 0x000ea40000300800 */
[----:B------:R-:W2:Y:S01]  /*24380*/  LDL.LU R11, [R1+0x43c] ;  /* 0x00043c00010b7983 */ /* 0x000ea20000300800 */
[----:B------:R-:W2:Y:S01]  /*24390*/  LDL.LU R18, [R1+0x313c] ;  /* 0x00313c0001127983 */ /* 0x000ea20000300800 */
[----:B------:R-:W-:-:S08]  /*243a0*/  IMAD.MOV.U32 R23, RZ, RZ, R19 ;  /* 0x000000ffff177224 */ /* 0x000fd000078e0013 */
[----:B------:R0:W-:Y:S01]  /*243b0*/  STL.64 [R1+0x920], R12 ;  /* 0x0009200c01007387 */ /* 0x0001e20000100a00 */
[----:B------:R1:W-:Y:S02]  /*243c0*/  STL.64 [R1+0x928], R14 ;  /* 0x0009280e01007387 */ /* 0x0003e40000100a00 */
[----:B------:R-:W2:Y:S01]  /*243d0*/  LDL.LU R19, [R1+0x3138] ;  /* 0x0031380001137983 */ /* 0x000ea20000300800 */
[----:B0-----:R-:W3:Y:S01]  /*243e0*/  LDL.LU R12, [R1+0x470] ;  /* 0x00047000010c7983 */ /* 0x001ee20000300800 */
[----:B------:R-:W3:Y:S02]  /*243f0*/  LDL.LU R13, [R1+0x474] ;  /* 0x00047400010d7983 */ /* 0x000ee40000300800 */
[----:B-1----:R-:W2:Y:S02]  /*24400*/  LDL.LU R14, [R1+0x478] ;  /* 0x00047800010e7983 */ /* 0x002ea40000300800 */
[----:B------:R-:W2:Y:S02]  /*24410*/  LDL.LU R15, [R1+0x47c] ;  /* 0x00047c00010f7983 */ /* 0x000ea40000300800 */
[----:B--2---:R0:W-:Y:S02]  /*24420*/  STL.64 [R1+0x3058], R14 ;  /* 0x0030580e01007387 */ /* 0x0041e40000100a00 */
[----:B0-----:R-:W-:-:S02]  /*24430*/  IMAD.MOV.U32 R14, RZ, RZ, R25 ;  /* 0x000000ffff0e7224 */ /* 0x001fc400078e0019 */
[----:B------:R-:W-:Y:S02]  /*24440*/  IMAD.MOV.U32 R15, RZ, RZ, R24 ;  /* 0x000000ffff0f7224 */ /* 0x000fe400078e0018 */
[C---:B------:R-:W-:Y:S01]  /*24450*/  HMMA.16816.F32.BF16 R24, R16.reuse, R26, R8 ;  /* 0x0000001a1018723c */ /* 0x040fe20000041808 */
[----:B---3--:R0:W-:Y:S02]  /*24460*/  STL.64 [R1+0x3050], R12 ;  /* 0x0030500c01007387 */ /* 0x0081e40000100a00 */
[----:B------:R1:W-:Y:S02]  /*24470*/  STL.64 [R1+0x3070], R14 ;  /* 0x0030700e01007387 */ /* 0x0003e40000100a00 */
[----:B0-----:R-:W2:Y:S01]  /*24480*/  LDL.LU R12, [R1+0x400] ;  /* 0x00040000010c7983 */ /* 0x001ea20000300800 */
[----:B------:R-:W2:Y:S02]  /*24490*/  LDL.LU R13, [R1+0x404] ;  /* 0x00040400010d7983 */ /* 0x000ea40000300800 */
[----:B-1----:R-:W2:Y:S02]  /*244a0*/  LDL.LU R14, [R1+0x408] ;  /* 0x00040800010e7983 */ /* 0x002ea40000300800 */
[----:B------:R-:W2:Y:S01]  /*244b0*/  LDL.LU R15, [R1+0x40c] ;  /* 0x00040c00010f7983 */ /* 0x000ea20000300800 */
[----:B------:R-:W-:Y:S01]  /*244c0*/  STL.64 [R1+0x3030], R6 ;  /* 0x0030300601007387 */ /* 0x000fe20000100a00 */
[----:B------:R-:W3:Y:S02]  /*244d0*/  LDL.LU.64 R10, [R1+0x3130] ;  /* 0x00313000010a7983 */ /* 0x000ee40000300a00 */
[----:B------:R-:W3:Y:S09]  /*244e0*/  LDL.LU.64 R8, [R1+0x3128] ;  /* 0x0031280001087983 */ /* 0x000ef20000300a00 */
[----:B------:R-:W-:Y:S01]  /*244f0*/  STL.64 [R1+0x910], R24 ;  /* 0x0009101801007387 */ /* 0x000fe20000100a00 */
[----:B------:R0:W-:Y:S03]  /*24500*/  STL.64 [R1+0x918], R26 ;  /* 0x0009181a01007387 */ /* 0x0001e60000100a00 */
[----:B0-----:R-:W3:Y:S02]  /*24510*/  LDL.LU.64 R26, [R1+0x3120] ;  /* 0x00312000011a7983 */ /* 0x001ee40000300a00 */
[C---:B---3--:R-:W-:Y:S02]  /*24520*/  HMMA.16816.F32.BF16 R24, R16.reuse, R26, R8 ;  /* 0x0000001a1018723c */ /* 0x048fe40000041808 */
[----:B------:R-:W3:Y:S01]  /*24530*/  LDL.LU.64 R10, [R1+0x3118] ;  /* 0x00311800010a7983 */ /* 0x000ee20000300a00 */
[----:B------:R-:W3:Y:S11]  /*24540*/  LDL.LU.64 R8, [R1+0x3110] ;  /* 0x0031100001087983 */ /* 0x000ef60000300a00 */
[----:B------:R-:W-:Y:S09]  /*24550*/  @!UPT UIADD3 URZ, URZ, URZ, URZ ;  /* 0x0000003f3f3ff290 */ /* 0x000ff2000fffe03f */
[----:B------:R-:W-:Y:S01]  /*24560*/  STL.64 [R1+0x900], R24 ;  /* 0x0009001801007387 */ /* 0x000fe20000100a00 */
[----:B------:R0:W-:Y:S03]  /*24570*/  STL.64 [R1+0x908], R26 ;  /* 0x0009081a01007387 */ /* 0x0001e60000100a00 */
[----:B0-----:R-:W3:Y:S01]  /*24580*/  LDL.LU.64 R26, [R1+0x3108] ;  /* 0x00310800011a7983 */ /* 0x001ee20000300a00 */
[C---:B--2---:R-:W-:Y:S08]  /*24590*/  HMMA.16816.F32.BF16 R20, R16.reuse, R22, R12 ;  /* 0x000000161014723c */ /* 0x044ff0000004180c */
[----:B---3--:R-:W-:Y:S01]  /*245a0*/  HMMA.16816.F32.BF16 R24, R16, R26, R8 ;  /* 0x0000001a1018723c */ /* 0x008fe20000041808 */
[----:B------:R-:W2:Y:S11]  /*245b0*/  LDL.LU.64 R8, [R1+0x3100] ;  /* 0x0031000001087983 */ /* 0x000eb60000300a00 */
[----:B------:R-:W-:Y:S11]  /*245c0*/  @!UPT UIADD3 URZ, URZ, URZ, URZ ;  /* 0x0000003f3f3ff290 */ /* 0x000ff6000fffe03f */
[----:B------:R-:W-:Y:S01]  /*245d0*/  STL.64 [R1+0x8f0], R24 ;  /* 0x0008f01801007387 */ /* 0x000fe20000100a00 */
[----:B------:R0:W-:Y:S03]  /*245e0*/  STL.64 [R1+0x8f8], R26 ;  /* 0x0008f81a01007387 */ /* 0x0001e60000100a00 */
[----:B0-----:R-:W3:Y:S01]  /*245f0*/  LDL.LU.64 R26, [R1+0x30f8] ;  /* 0x0030f800011a7983 */ /* 0x001ee20000300a00 */
[----:B------:R-:W4:Y:S02]  /*24600*/  LDL.LU.64 R24, [R1+0x30f0] ;  /* 0x0030f00001187983 */ /* 0x000f240000300a00 */
[----:B------:R-:W-:Y:S02]  /*24610*/  STL.64 [R1+0x8e0], R20 ;  /* 0x0008e01401007387 */ /* 0x000fe40000100a00 */
[----:B------:R-:W-:Y:S02]  /*24620*/  STL.64 [R1+0x8e8], R22 ;  /* 0x0008e81601007387 */ /* 0x000fe40000100a00 */
[----:B--2---:R-:W-:-:S02]  /*24630*/  IMAD.MOV.U32 R14, RZ, RZ, R9 ;  /* 0x000000ffff0e7224 */ /* 0x004fc400078e0009 */
[----:B------:R-:W-:-:S05]  /*24640*/  IMAD.MOV.U32 R15, RZ, RZ, R8 ;  /* 0x000000ffff0f7224 */ /* 0x000fca00078e0008 */
[----:B------:R3:W-:Y:S01]  /*24650*/  STL.64 [R1+0x3088], R14 ;  /* 0x0030880e01007387 */ /* 0x0007e20000100a00 */
[----:B------:R-:W2:Y:S02]  /*24660*/  LDL.LU R8, [R1+0x460] ;  /* 0x0004600001087983 */ /* 0x000ea40000300800 */
[----:B------:R-:W2:Y:S02]  /*24670*/  LDL.LU R9, [R1+0x464] ;  /* 0x0004640001097983 */ /* 0x000ea40000300800 */
[----:B------:R-:W2:Y:S01]  /*24680*/  LDL.LU R10, [R1+0x468] ;  /* 0x00046800010a7983 */ /* 0x000ea20000300800 */
[----:B------:R-:W2:Y:S01]  /*24690*/  LDL.LU R11, [R1+0x46c] ;  /* 0x00046c00010b7983 */ /* 0x000ea20000300800 */
[----:B---3--:R-:W-:Y:S02]  /*246a0*/  IMAD.MOV.U32 R14, RZ, RZ, R27 ;  /* 0x000000ffff0e7224 */ /* 0x008fe400078e001b */
[----:B------:R-:W-:-:S05]  /*246b0*/  IMAD.MOV.U32 R15, RZ, RZ, R26 ;  /* 0x000000ffff0f7224 */ /* 0x000fca00078e001a */
[----:B------:R0:W-:Y:S01]  /*246c0*/  STL.64 [R1+0x30a0], R14 ;  /* 0x0030a00e01007387 */ /* 0x0001e20000100a00 */
[----:B------:R-:W3:Y:S02]  /*246d0*/  LDL.LU R12, [R1+0x4b0] ;  /* 0x0004b000010c7983 */ /* 0x000ee40000300800 */
[----:B------:R-:W3:Y:S01]  /*246e0*/  LDL.LU R13, [R1+0x4b4] ;  /* 0x0004b400010d7983 */ /* 0x000ee20000300800 */
[----:B0-----:R-:W2:Y:S01]  /*246f0*/  LDL.LU R14, [R1+0x4b8] ;  /* 0x0004b800010e7983 */ /* 0x001ea20000300800 */
[----:B------:R-:W2:Y:S02]  /*24700*/  LDL.LU R15, [R1+0x4bc] ;  /* 0x0004bc00010f7983 */ /* 0x000ea40000300800 */
[----:B------:R-:W-:Y:S01]  /*24710*/  IMAD.MOV.U32 R26, RZ, RZ, R4 ;  /* 0x000000ffff1a7224 */ /* 0x000fe200078e0004 */
[----:B--2---:R-:W-:Y:S01]  /*24720*/  STL.64 [R1+0x30b8], R14 ;  /* 0x0030b80e01007387 */ /* 0x004fe20000100a00 */
[----:B---3--:R-:W-:Y:S02]  /*24730*/  STL.64 [R1+0x30b0], R12 ;  /* 0x0030b00c01007387 */ /* 0x008fe40000100a00 */
[----:B------:R-:W2:Y:S02]  /*24740*/  LDL.LU R4, [R1+0x30e8] ;  /* 0x0030e80001047983 */ /* 0x000ea40000300800 */
[----:B------:R-:W3:Y:S01]  /*24750*/  LDL R22, [R1+0x78] ;  /* 0x0000780001167983 */ /* 0x000ee20000100800 */
[----:B------:R-:W3:Y:S01]  /*24760*/  LDL R23, [R1+0x7c] ;  /* 0x00007c0001177983 */ /* 0x000ee20000100800 */
[----:B------:R-:W-:-:S02]  /*24770*/  IMAD.MOV.U32 R27, RZ, RZ, R29 ;  /* 0x000000ffff1b7224 */ /* 0x000fc400078e001d */
[----:B----4-:R-:W-:Y:S02]  /*24780*/  IMAD.MOV.U32 R6, RZ, RZ, R25 ;  /* 0x000000ffff067224 */ /* 0x010fe400078e0019 */
[----:B------:R-:W-:Y:S01]  /*24790*/  IMAD.MOV.U32 R7, RZ, RZ, R24 ;  /* 0x000000ffff077224 */ /* 0x000fe200078e0018 */
[----:B---3--:R2:W-:Y:S01]  /*247a0*/  STL.64 [R1+0x30d0], R22 ;  /* 0x0030d01601007387 */ /* 0x0085e20000100a00 */
[----:B------:R-:W-:Y:S03]  /*247b0*/  STL.64 [R1+0x30c0], R26 ;  /* 0x0030c01a01007387 */ /* 0x000fe60000100a00 */
[----:B------:R0:W-:Y:S02]  /*247c0*/  STL.64 [R1+0x30c8], R6 ;  /* 0x0030c80601007387 */ /* 0x0001e40000100a00 */
[----:B--2---:R-:W-:Y:S02]  /*247d0*/  IMAD.MOV.U32 R23, RZ, RZ, R4 ;  /* 0x000000ffff177224 */ /* 0x004fe400078e0004 */
[----:B------:R-:W-:Y:S01]  /*247e0*/  IMAD.MOV.U32 R22, RZ, RZ, R5 ;  /* 0x000000ffff167224 */ /* 0x000fe200078e0005 */
[----:B------:R-:W2:Y:S01]  /*247f0*/  LDL.LU R4, [R1+0x3e0] ;  /* 0x0003e00001047983 */ /* 0x000ea20000300800 */
[----:B------:R-:W2:Y:S02]  /*24800*/  LDL.LU R5, [R1+0x3e4] ;  /* 0x0003e40001057983 */ /* 0x000ea40000300800 */
[----:B0-----:R-:W3:Y:S02]  /*24810*/  LDL.LU R6, [R1+0x3e8] ;  /* 0x0003e80001067983 */ /* 0x001ee40000300800 */
[----:B------:R-:W3:Y:S02]  /*24820*/  LDL.LU R7, [R1+0x3ec] ;  /* 0x0003ec0001077983 */ /* 0x000ee40000300800 */
[----:B---3--:R-:W-:Y:S01]  /*24830*/  STL.64 [R1+0x30e0], R6 ;  /* 0x0030e00601007387 */ /* 0x008fe20000100a00 */
[----:B--2---:R0:W-:Y:S03]  /*24840*/  STL.64 [R1+0x30d8], R4 ;  /* 0x0030d80401007387 */ /* 0x0041e60000100a00 */
[----:B0-----:R-:W2:Y:S01]  /*24850*/  LDL.LU R4, [R1+0x3f0] ;  /* 0x0003f00001047983 */ /* 0x001ea20000300800 */
[----:B------:R-:W2:Y:S02]  /*24860*/  LDL.LU R5, [R1+0x3f4] ;  /* 0x0003f40001057983 */ /* 0x000ea40000300800 */
[----:B------:R-:W2:Y:S02]  /*24870*/  LDL.LU R6, [R1+0x3f8] ;  /* 0x0003f80001067983 */ /* 0x000ea40000300800 */
[----:B------:R-:W2:Y:S01]  /*24880*/  LDL.LU R7, [R1+0x3fc] ;  /* 0x0003fc0001077983 */ /* 0x000ea20000300800 */
[----:B------:R-:W3:Y:S01]  /*24890*/  LDL.LU R24, [R1+0x4d0] ;  /* 0x0004d00001187983 */ /* 0x000ee20000300800 */
[----:B------:R-:W3:Y:S02]  /*248a0*/  LDL.LU R25, [R1+0x4d4] ;  /* 0x0004d40001197983 */ /* 0x000ee40000300800 */
[----:B------:R-:W3:Y:S02]  /*248b0*/  LDL.LU R26, [R1+0x4d8] ;  /* 0x0004d800011a7983 */ /* 0x000ee40000300800 */
[----:B------:R-:W3:Y:S01]  /*248c0*/  LDL.LU R27, [R1+0x4dc] ;  /* 0x0004dc00011b7983 */ /* 0x000ee20000300800 */
[----:B------:R-:W4:Y:S01]  /*248d0*/  LDL.LU R12, [R1+0x4c0] ;  /* 0x0004c000010c7983 */ /* 0x000f220000300800 */
[----:B------:R-:W4:Y:S02]  /*248e0*/  LDL.LU R13, [R1+0x4c4] ;  /* 0x0004c400010d7983 */ /* 0x000f240000300800 */
[----:B------:R-:W4:Y:S02]  /*248f0*/  LDL.LU R14, [R1+0x4c8] ;  /* 0x0004c800010e7983 */ /* 0x000f240000300800 */
[----:B------:R-:W4:Y:S01]  /*24900*/  LDL.LU R15, [R1+0x4cc] ;  /* 0x0004cc00010f7983 */ /* 0x000f220000300800 */
[----:B------:R-:W-:Y:S01]  /*24910*/  STL.64 [R1+0x3068], R10 ;  /* 0x0030680a01007387 */ /* 0x000fe20000100a00 */
[----:B------:R0:W-:Y:S03]  /*24920*/  STL.64 [R1+0x3060], R8 ;  /* 0x0030600801007387 */ /* 0x0001e60000100a00 */
[----:B0-----:R-:W2:Y:S01]  /*24930*/  LDL.LU R8, [R1+0x480] ;  /* 0x0004800001087983 */ /* 0x001ea20000300800 */
[----:B------:R-:W2:Y:S02]  /*24940*/  LDL.LU R9, [R1+0x484] ;  /* 0x0004840001097983 */ /* 0x000ea40000300800 */
[----:B------:R-:W2:Y:S02]  /*24950*/  LDL.LU R10, [R1+0x488] ;  /* 0x00048800010a7983 */ /* 0x000ea40000300800 */
[----:B------:R-:W2:Y:S02]  /*24960*/  LDL.LU R11, [R1+0x48c] ;  /* 0x00048c00010b7983 */ /* 0x000ea40000300800 */
[----:B--2---:R-:W-:Y:S01]  /*24970*/  STL.64 [R1+0x3080], R10 ;  /* 0x0030800a01007387 */ /* 0x004fe20000100a00 */
[----:B------:R0:W-:Y:S03]  /*24980*/  STL.64 [R1+0x3078], R8 ;  /* 0x0030780801007387 */ /* 0x0001e60000100a00 */
[----:B0-----:R-:W2:Y:S01]  /*24990*/  LDL.LU R8, [R1+0x490] ;  /* 0x0004900001087983 */ /* 0x001ea20000300800 */
[----:B------:R-:W2:Y:S02]  /*249a0*/  LDL.LU R9, [R1+0x494] ;  /* 0x0004940001097983 */ /* 0x000ea40000300800 */
[----:B------:R-:W2:Y:S02]  /*249b0*/  LDL.LU R10, [R1+0x498] ;  /* 0x00049800010a7983 */ /* 0x000ea40000300800 */
[----:B------:R-:W2:Y:S01]  /*249c0*/  LDL.LU R11, [R1+0x49c] ;  /* 0x00049c00010b7983 */ /* 0x000ea20000300800 */
[C---:B------:R-:W-:Y:S01]  /*249d0*/  HMMA.16816.F32.BF16 R20, R16.reuse, R22, R4 ;  /* 0x000000161014723c */ /* 0x040fe20000041804 */
[----:B--2---:R-:W-:Y:S01]  /*249e0*/  STL.64 [R1+0x3098], R10 ;  /* 0x0030980a01007387 */ /* 0x004fe20000100a00 */
[----:B------:R0:W-:Y:S03]  /*249f0*/  STL.64 [R1+0x3090], R8 ;  /* 0x0030900801007387 */ /* 0x0001e60000100a00 */
[----:B0-----:R-:W2:Y:S01]  /*24a00*/  LDL.LU R8, [R1+0x4a0] ;  /* 0x0004a00001087983 */ /* 0x001ea20000300800 */
[----:B------:R-:W2:Y:S02]  /*24a10*/  LDL.LU R9, [R1+0x4a4] ;  /* 0x0004a40001097983 */ /* 0x000ea40000300800 */
[----:B------:R-:W2:Y:S02]  /*24a20*/  LDL.LU R10, [R1+0x4a8] ;  /* 0x0004a800010a7983 */ /* 0x000ea40000300800 */
[----:B------:R-:W2:Y:S01]  /*24a30*/  LDL.LU R11, [R1+0x4ac] ;  /* 0x0004ac00010b7983 */ /* 0x000ea20000300800 */
[----:B------:R-:W2:Y:S01]  /*24a40*/  LDL.LU.64 R6, [R1+0x30e0] ;  /* 0x0030e00001067983 */ /* 0x000ea20000300a00 */
[----:B------:R-:W2:Y:S11]  /*24a50*/  LDL.LU.64 R4, [R1+0x30d8] ;  /* 0x0030d80001047983 */ /* 0x000eb60000300a00 */
[----:B------:R-:W-:Y:S02]  /*24a60*/  STL.64 [R1+0x8d0], R20 ;  /* 0x0008d01401007387 */ /* 0x000fe40000100a00 */
[----:B------:R0:W-:Y:S02]  /*24a70*/  STL.64 [R1+0x8d8], R22 ;  /* 0x0008d81601007387 */ /* 0x0001e40000100a00 */
[----:B0-----:R-:W2:Y:S02]  /*24a80*/  LDL.LU.64 R22, [R1+0x30d0] ;  /* 0x0030d00001167983 */ /* 0x001ea40000300a00 */
[C---:B--2---:R-:W-:Y:S02]  /*24a90*/  HMMA.16816.F32.BF16 R20, R16.reuse, R22, R4 ;  /* 0x000000161014723c */ /* 0x044fe40000041804 */
[----:B------:R-:W3:Y:S11]  /*24aa0*/  LDL.LU.64 R6, [R1+0x30c8] ;  /* 0x0030c80001067983 */ /* 0x000ef60000300a00 */
[----:B------:R-:W-:Y:S10]  /*24ab0*/  @!UPT UIADD3 URZ, URZ, URZ, URZ ;  /* 0x0000003f3f3ff290 */ /* 0x000ff4000fffe03f */
[----:B------:R-:W-:Y:S01]  /*24ac0*/  STL.64 [R1+0x7f0], R20 ;  /* 0x0007f01401007387 */ /* 0x000fe20000100a00 */
[----:B------:R-:W-:Y:S02]  /*24ad0*/  STL.64 [R1+0x7f8], R22 ;  /* 0x0007f81601007387 */ /* 0x000fe40000100a00 */
[----:B------:R-:W0:Y:S02]  /*24ae0*/  LDSM.16.MT88.4 R20, [R28+0x2180] ;  /* 0x002180001c14783b */ /* 0x000e240000004200 */
[----:B0-----:R-:W-:Y:S02]  /*24af0*/  STL.64 [R1+0x2f18], R22 ;  /* 0x002f181601007387 */ /* 0x001fe40000100a00 */
[----:B------:R-:W-:Y:S02]  /*24b00*/  STL.64 [R1+0x2f10], R20 ;  /* 0x002f101401007387 */ /* 0x000fe40000100a00 */
[----:B------:R-:W-:Y:S01]  /*24b10*/  STL [R1+0x2a60], R28 ;  /* 0x002a601c01007387 */ /* 0x000fe20000100800 */
[C---:B---3--:R-:W-:Y:S01]  /*24b20*/  HMMA.16816.F32.BF16 R4, R16.reuse, R6, R24 ;  /* 0x000000061004723c */ /* 0x048fe20000041818 */
[----:B------:R-:W4:Y:S11]  /*24b30*/  LDL.LU.64 R26, [R1+0x30c0] ;  /* 0x0030c000011a7983 */ /* 0x000f360000300a00 */
[----:B------:R-:W-:Y:S11]  /*24b40*/  @!UPT UIADD3 URZ, URZ, URZ, URZ ;  /* 0x0000003f3f3ff290 */ /* 0x000ff6000fffe03f */
[----:B------:R0:W-:Y:S01]  /*24b50*/  STL.64 [R1+0x7e0], R4 ;  /* 0x0007e00401007387 */ /* 0x0001e20000100a00 */
[----:B------:R1:W-:Y:S03]  /*24b60*/  STL.64 [R1+0x7e8], R6 ;  /* 0x0007e80601007387 */ /* 0x0003e60000100a00 */
[----:B0-----:R-:W2:Y:S01]  /*24b70*/  LDL.LU R4, [R1+0x450] ;  /* 0x0004500001047983 */ /* 0x001ea20000300800 */
[----:B------:R-:W2:Y:S02]  /*24b80*/  LDL.LU R5, [R1+0x454] ;  /* 0x0004540001057983 */ /* 0x000ea40000300800 */
[----:B-1----:R-:W2:Y:S02]  /*24b90*/  LDL.LU R6, [R1+0x458] ;  /* 0x0004580001067983 */ /* 0x002ea40000300800 */
[----:B------:R-:W2:Y:S01]  /*24ba0*/  LDL.LU R7, [R1+0x45c] ;  /* 0x00045c0001077983 */ /* 0x000ea20000300800 */
[C---:B----4-:R-:W-:Y:S01]  /*24bb0*/  HMMA.16816.F32.BF16 R24, R16.reuse, R26, R12 ;  /* 0x0000001a1018723c */ /* 0x050fe2000004180c */
[----:B------:R-:W3:Y:S01]  /*24bc0*/  LDL.LU.64 R14, [R1+0x30b8] ;  /* 0x0030b800010e7983 */ /* 0x000ee20000300a00 */
[----:B------:R-:W3:Y:S11]  /*24bd0*/  LDL.LU.64 R12, [R1+0x30b0] ;  /* 0x0030b000010c7983 */ /* 0x000ef60000300a00 */
[----:B------:R-:W-:Y:S10]  /*24be0*/  @!UPT UIADD3 URZ, URZ, URZ, URZ ;  /* 0x0000003f3f3ff290 */ /* 0x000ff4000fffe03f */
[----:B------:R-:W-:Y:S01]  /*24bf0*/  STL.64 [R1+0x7d0], R24 ;  /* 0x0007d01801007387 */ /* 0x000fe20000100a00 */
[----:B------:R0:W-:Y:S03]  /*24c00*/  STL.64 [R1+0x7d8], R26 ;  /* 0x0007d81a01007387 */ /* 0x0001e60000100a00 */
[----:B0-----:R-:W3:Y:S02]  /*24c10*/  LDL.LU.64 R26, [R1+0x30a8] ;  /* 0x0030a800011a7983 */ /* 0x001ee40000300a00 */
[C---:B---3--:R-:W-:Y:S02]  /*24c20*/  HMMA.16816.F32.BF16 R24, R16.reuse, R26, R12 ;  /* 0x0000001a1018723c */ /* 0x048fe4000004180c */
[----:B------:R-:W3:Y:S11]  /*24c30*/  LDL.LU.64 R14, [R1+0x30a0] ;  /* 0x0030a000010e7983 */ /* 0x000ef60000300a00 */
[----:B------:R-:W-:Y:S10]  /*24c40*/  @!UPT UIADD3 URZ, URZ, URZ, URZ ;  /* 0x0000003f3f3ff290 */ /* 0x000ff4000fffe03f */
[----:B------:R0:W-:Y:S01]  /*24c50*/  STL.64 [R1+0x4d0], R24 ;  /* 0x0004d01801007387 */ /* 0x0001e20000100a00 */
[----:B------:R1:W-:Y:S03]  /*24c60*/  STL.64 [R1+0x4d8], R26 ;  /* 0x0004d81a01007387 */ /* 0x0003e60000100a00 */
[----:B0-----:R-:W4:Y:S01]  /*24c70*/  LDL.LU R24, [R1+0x3d0] ;  /* 0x0003d00001187983 */ /* 0x001f220000300800 */
[----:B------:R-:W4:Y:S02]  /*24c80*/  LDL.LU R25, [R1+0x3d4] ;  /* 0x0003d40001197983 */ /* 0x000f240000300800 */
[----:B-1----:R-:W4:Y:S02]  /*24c90*/  LDL.LU R26, [R1+0x3d8] ;  /* 0x0003d800011a7983 */ /* 0x002f240000300800 */
[----:B------:R-:W4:Y:S01]  /*24ca0*/  LDL.LU R27, [R1+0x3dc] ;  /* 0x0003dc00011b7983 */ /* 0x000f220000300800 */
[C---:B---3--:R-:W-:Y:S01]  /*24cb0*/  HMMA.16816.F32.BF16 R12, R16.reuse, R14, R8 ;  /* 0x0000000e100c723c */ /* 0x048fe20000041808 */
[----:B------:R-:W3:Y:S01]  /*24cc0*/  LDL.LU.64 R10, [R1+0x3098] ;  /* 0x00309800010a7983 */ /* 0x000ee20000300a00 */
[----:B------:R-:W3:Y:S11]  /*24cd0*/  LDL.LU.64 R8, [R1+0x3090] ;  /* 0x0030900001087983 */ /* 0x000ef60000300a00 */
[----:B------:R-:W-:Y:S10]  /*24ce0*/  @!UPT UIADD3 URZ, URZ, URZ, URZ ;  /* 0x0000003f3f3ff290 */ /* 0x000ff4000fffe03f */
        /* <DEDUP_REMOVED lines=9> */
[----:B0-----:R-:W3:Y:S02]  /*24d80*/  LDL.LU.64 R14, [R1+0x3070] ;  /* 0x00307000010e7983 */ /* 0x001ee40000300a00 */
[----:B---3--:R-:W-:Y:S02]  /*24d90*/  HMMA.16816.F32.BF16 R12, R16, R14, R8 ;  /* 0x0000000e100c723c */ /* 0x008fe40000041808 */
[----:B------:R-:W3:Y:S01]  /*24da0*/  LDL.LU.64 R10, [R1+0x3068] ;  /* 0x00306800010a7983 */ /* 0x000ee20000300a00 */
[----:B------:R-:W3:Y:S11]  /*24db0*/  LDL.LU.64 R8, [R1+0x3060] ;  /* 0x0030600001087983 */ /* 0x000ef60000300a00 */
        /* <DEDUP_REMOVED lines=8> */
[----:B------:R-:W3:Y:S01]  /*24e40*/  LDL.LU.64 R14, [R1+0x3048] ;  /* 0x00304800010e7983 */ /* 0x000ee20000300a00 */
[----:B------:R-:W2:Y:S11]  /*24e50*/  LDL.LU.64 R12, [R1+0x3040] ;  /* 0x00304000010c7983 */ /* 0x000eb60000300a00 */
[----:B------:R-:W-:Y:S10]  /*24e60*/  @!UPT UIADD3 URZ, URZ, URZ, URZ ;  /* 0x0000003f3f3ff290 */ /* 0x000ff4000fffe03f */
[----:B------:R0:W-:Y:S01]  /*24e70*/  STL.64 [R1+0x400], R20 ;  /* 0x0004001401007387 */ /* 0x0001e20000100a00 */
[----:B------:R1:W-:Y:S03]  /*24e80*/  STL.64 [R1+0x408], R22 ;  /* 0x0004081601007387 */ /* 0x0003e60000100a00 */
[----:B0-----:R-:W2:Y:S01]  /*24e90*/  LDL.LU R20, [R1+0x220] ;  /* 0x0002200001147983 */ /* 0x001ea20000300800 */
[----:B------:R-:W2:Y:S02]  /*24ea0*/  LDL.LU R21, [R1+0x224] ;  /* 0x0002240001157983 */ /* 0x000ea40000300800 */
[----:B-1----:R-:W2:Y:S02]  /*24eb0*/  LDL.LU R22, [R1+0x228] ;  /* 0x0002280001167983 */ /* 0x002ea40000300800 */
[----:B------:R-:W2:Y:S02]  /*24ec0*/  LDL.LU R23, [R1+0x22c] ;  /* 0x00022c0001177983 */ /* 0x000ea40000300800 */
[----:B--2---:R0:W-:Y:S01]  /*24ed0*/  STL.64 [R1+0x3008], R22 ;  /* 0x0030081601007387 */ /* 0x0041e20000100a00 */
[----:B------:R-:W-:Y:S03]  /*24ee0*/  STL.64 [R1+0x3000], R20 ;  /* 0x0030001401007387 */ /* 0x000fe60000100a00 */
[----:B0-----:R-:W2:Y:S01]  /*24ef0*/  LDL.64 R22, [R1+0xb8] ;  /* 0x0000b80001167983 */ /* 0x001ea20000100a00 */
[C---:B---3--:R-:W-:Y:S03]  /*24f00*/  HMMA.16816.F32.BF16 R8, R16.reuse, R14, R8 ;  /* 0x0000000e1008723c */ /* 0x048fe60000041808 */
[----:B--2---:R0:W-:Y:S04]  /*24f10*/  STL.64 [R1+0x3010], R22 ;  /* 0x0030101601007387 */ /* 0x0041e80000100a00 */
[----:B0-----:R-:W2:Y:S11]  /*24f20*/  LDL.64 R22, [R1+0xc8] ;  /* 0x0000c80001167983 */ /* 0x001eb60000100a00 */
[----:B------:R-:W-:Y:S05]  /*24f30*/  @!UPT UIADD3 URZ, URZ, URZ, URZ ;  /* 0x0000003f3f3ff290 */ /* 0x000fea000fffe03f */
[----:B------:R-:W-:Y:S02]  /*24f40*/  STL.64 [R1+0x3f0], R8 ;  /* 0x0003f00801007387 */ /* 0x000fe40000100a00 */
[----:B------:R0:W-:Y:S02]  /*24f50*/  STL.64 [R1+0x3f8], R10 ;  /* 0x0003f80a01007387 */ /* 0x0001e40000100a00 */
[----:B0-----:R-:W3:Y:S01]  /*24f60*/  LDL.LU.64 R10, [R1+0x3038] ;  /* 0x00303800010a7983 */ /* 0x001ee20000300a00 */
[----:B------:R0:W-:Y:S02]  /*24f70*/  STL.64 [R1+0x2f60], R14 ;  /* 0x002f600e01007387 */ /* 0x0001e40000100a00 */
[----:B------:R-:W-:Y:S01]  /*24f80*/  STL.64 [R1+0x2f58], R12 ;  /* 0x002f580c01007387 */ /* 0x000fe20000100a00 */
[----:B0-----:R-:W2:Y:S04]  /*24f90*/  LDL.64 R14, [R1+0x88] ;  /* 0x00008800010e7983 */ /* 0x001ea80000100a00 */
[----:B--2---:R0:W-:Y:S04]  /*24fa0*/  STL.64 [R1+0x2ff8], R14 ;  /* 0x002ff80e01007387 */ /* 0x0041e80000100a00 */
[----:B0-----:R-:W2:Y:S01]  /*24fb0*/  LDL.64 R14, [R1+0xa8] ;  /* 0x0000a800010e7983 */ /* 0x001ea20000100a00 */
[C---:B---3--:R-:W-:Y:S03]  /*24fc0*/  HMMA.16816.F32.BF16 R4, R16.reuse, R10, R4 ;  /* 0x0000000a1004723c */ /* 0x048fe60000041804 */
[----:B--2---:R0:W-:Y:S01]  /*24fd0*/  STL.64 [R1+0x3018], R14 ;  /* 0x0030180e01007387 */ /* 0x0041e20000100a00 */
[----:B------:R-:W2:Y:S02]  /*24fe0*/  LDL.LU R12, [R1+0x240] ;  /* 0x00024000010c7983 */ /* 0x000ea40000300800 */
[----:B------:R-:W2:Y:S01]  /*24ff0*/  LDL.LU R13, [R1+0x244] ;  /* 0x00024400010d7983 */ /* 0x000ea20000300800 */
[----:B0-----:R-:W2:Y:S01]  /*25000*/  LDL.LU R14, [R1+0x248] ;  /* 0x00024800010e7983 */ /* 0x001ea20000300800 */
[----:B------:R-:W2:Y:S11]  /*25010*/  LDL.LU R15, [R1+0x24c] ;  /* 0x00024c00010f7983 */ /* 0x000eb60000300800 */
[----:B------:R-:W-:Y:S04]  /*25020*/  @!UPT UIADD3 URZ, URZ, URZ, URZ ;  /* 0x0000003f3f3ff290 */ /* 0x000fe8000fffe03f */
[----:B------:R-:W-:Y:S02]  /*25030*/  STL.64 [R1+0x3e0], R4 ;  /* 0x0003e00401007387 */ /* 0x000fe40000100a00 */
[----:B------:R0:W-:Y:S02]  /*25040*/  STL.64 [R1+0x3e8], R6 ;  /* 0x0003e80601007387 */ /* 0x0001e40000100a00 */
[----:B0-----:R-:W4:Y:S01]  /*25050*/  LDL.LU.64 R6, [R1+0x3030] ;  /* 0x0030300001067983 */ /* 0x001f220000300a00 */
[----:B------:R0:W-:Y:S02]  /*25060*/  STL.64 [R1+0x2f68], R10 ;  /* 0x002f680a01007387 */ /* 0x0001e40000100a00 */
[----:B------:R-:W3:Y:S02]  /*25070*/  LDL.LU R8, [R1+0x200] ;  /* 0x0002000001087983 */ /* 0x000ee40000300800 */
[----:B------:R-:W3:Y:S01]  /*25080*/  LDL.LU R9, [R1+0x204] ;  /* 0x0002040001097983 */ /* 0x000ee20000300800 */
[----:B0-----:R-:W3:Y:S01]  /*25090*/  LDL.LU R10, [R1+0x208] ;  /* 0x00020800010a7983 */ /* 0x001ee20000300800 */
[----:B------:R-:W3:Y:S01]  /*250a0*/  LDL.LU R11, [R1+0x20c] ;  /* 0x00020c00010b7983 */ /* 0x000ee20000300800 */
[----:B----4-:R-:W-:Y:S02]  /*250b0*/  HMMA.16816.F32.BF16 R16, R16, R6, R24 ;  /* 0x000000061010723c */ /* 0x010fe40000041818 */
[----:B------:R-:W2:Y:S01]  /*250c0*/  LDL.LU.64 R26, [R1+0x3028] ;  /* 0x00302800011a7983 */ /* 0x000ea20000300a00 */
[----:B------:R-:W2:Y:S02]  /*250d0*/  LDL.LU.64 R24, [R1+0x3020] ;  /* 0x0030200001187983 */ /* 0x000ea40000300a00 */
[----:B------:R-:W-:-:S02]  /*250e0*/  IMAD.MOV.U32 R3, RZ, RZ, R22 ;  /* 0x000000ffff037224 */ /* 0x000fc400078e0016 */
[----:B------:R-:W-:Y:S11]  /*250f0*/  IMAD.MOV.U32 R2, RZ, RZ, R23 ;  /* 0x000000ffff027224 */ /* 0x000ff600078e0017 */
[----:B------:R-:W-:Y:S05]  /*25100*/  @!UPT UIADD3 URZ, URZ, URZ, URZ ;  /* 0x0000003f3f3ff290 */ /* 0x000fea000fffe03f */
[----:B------:R-:W-:Y:S01]  /*25110*/  STL.64 [R1+0x3d0], R16 ;  /* 0x0003d01001007387 */ /* 0x000fe20000100a00 */
[----:B------:R0:W-:Y:S03]  /*25120*/  STL.64 [R1+0x3d8], R18 ;  /* 0x0003d81201007387 */ /* 0x0001e60000100a00 */
[----:B0-----:R-:W4:Y:S01]  /*25130*/  LDL.64 R18, [R1+0x98] ;  /* 0x0000980001127983 */ /* 0x001f220000100a00 */
[----:B------:R0:W-:Y:S02]  /*25140*/  STL [R1+0x2f24], R6 ;  /* 0x002f240601007387 */ /* 0x0001e40000100800 */
[----:B------:R1:W-:Y:S02]  /*25150*/  STL [R1+0x2f20], R7 ;  /* 0x002f200701007387 */ /* 0x0003e40000100800 */
[----:B------:R-:W3:Y:S01]  /*25160*/  LDL.LU R4, [R1+0x230] ;  /* 0x0002300001047983 */ /* 0x000ee20000300800 */
[----:B------:R-:W3:Y:S04]  /*25170*/  LDL.LU R5, [R1+0x234] ;  /* 0x0002340001057983 */ /* 0x000ee80000300800 */
[----:B0-----:R-:W3:Y:S01]  /*25180*/  LDL.LU R6, [R1+0x238] ;  /* 0x0002380001067983 */ /* 0x001ee20000300800 */
[----:B-1----:R-:W3:Y:S01]  /*25190*/  LDL.LU R7, [R1+0x23c] ;  /* 0x00023c0001077983 */ /* 0x002ee20000300800 */
[C---:B--2---:R-:W-:Y:S11]  /*251a0*/  HMMA.16816.F32.BF16 R12, R24.reuse, R22, R12 ;  /* 0x00000016180c723c */ /* 0x044ff6000004180c */
[----:B------:R-:W-:Y:S11]  /*251b0*/  @!UPT UIADD3 URZ, URZ, URZ, URZ ;  /* 0x0000003f3f3ff290 */ /* 0x000ff6000fffe03f */
[----:B------:R-:W-:Y:S01]  /*251c0*/  @!UPT UIADD3 URZ, URZ, URZ, URZ ;  /* 0x0000003f3f3ff290 */ /* 0x000fe2000fffe03f */
[----:B------:R-:W-:Y:S01]  /*251d0*/  STL.64 [R1+0xad0], R12 ;  /* 0x000ad00c01007387 */ /* 0x000fe20000100a00 */
[----:B------:R0:W-:Y:S03]  /*251e0*/  STL.64 [R1+0xad8], R14 ;  /* 0x000ad80e01007387 */ /* 0x0001e60000100a00 */
[----:B0-----:R-:W2:Y:S01]  /*251f0*/  LDL.LU.64 R14, [R1+0x3018] ;  /* 0x00301800010e7983 */ /* 0x001ea20000300a00 */
[----:B------:R-:W3:Y:S02]  /*25200*/  LDL.LU.64 R22, [R1+0x3010] ;  /* 0x0030100001167983 */ /* 0x000ee40000300a00 */
[----:B------:R-:W-:Y:S02]  /*25210*/  STL [R1+0x2f2c], R2 ;  /* 0x002f2c0201007387 */ /* 0x000fe40000100800 */
[----:B------:R-:W-:Y:S01]  /*25220*/  STL [R1+0x2f28], R3 ;  /* 0x002f280301007387 */ /* 0x000fe20000100800 */
[C---:B---3--:R-:W-:Y:S11]  /*25230*/  HMMA.16816.F32.BF16 R4, R24.reuse, R22, R4 ;  /* 0x000000161804723c */ /* 0x048ff60000041804 */
[----:B------:R-:W-:Y:S11]  /*25240*/  @!UPT UIADD3 URZ, URZ, URZ, URZ ;  /* 0x0000003f3f3ff290 */ /* 0x000ff6000fffe03f */
[----:B------:R-:W-:Y:S01]  /*25250*/  @!UPT UIADD3 URZ, URZ, URZ, URZ ;  /* 0x0000003f3f3ff290 */ /* 0x000fe2000fffe03f */
[----:B------:R0:W-:Y:S01]  /*25260*/  STL.64 [R1+0xac0], R4 ;  /* 0x000ac00401007387 */ /* 0x0001e20000100a00 */
[----:B------:R-:W-:Y:S02]  /*25270*/  STL.64 [R1+0xac8], R6 ;  /* 0x000ac80601007387 */ /* 0x000fe40000100a00 */
[----:B0-----:R-:W-:Y:S02]  /*25280*/  IMAD.MOV.U32 R5, RZ, RZ, R22 ;  /* 0x000000ffff057224 */ /* 0x001fe400078e0016 */
[----:B------:R-:W-:Y:S02]  /*25290*/  IMAD.MOV.U32 R4, RZ, RZ, R23 ;  /* 0x000000ffff047224 */ /* 0x000fe400078e0017 */
[----:B------:R-:W2:Y:S01]  /*252a0*/  LDL.LU.64 R22, [R1+0x3008] ;  /* 0x0030080001167983 */ /* 0x000ea20000300a00 */
[----:B------:R-:W2:Y:S02]  /*252b0*/  LDL.LU.64 R20, [R1+0x3000] ;  /* 0x0030000001147983 */ /* 0x000ea40000300a00 */
[----:B------:R0:W-:Y:S02]  /*252c0*/  STL [R1+0x2f34], R4 ;  /* 0x002f340401007387 */ /* 0x0001e40000100800 */
[----:B------:R1:W-:Y:S01]  /*252d0*/  STL [R1+0x2f30], R5 ;  /* 0x002f300501007387 */ /* 0x0003e20000100800 */
[----:B0-----:R-:W4:Y:S01]  /*252e0*/  LDL.LU R4, [R1+0x210] ;  /* 0x0002100001047983 */ /* 0x001f220000300800 */
[----:B-1----:R-:W4:Y:S02]  /*252f0*/  LDL.LU R5, [R1+0x214] ;  /* 0x0002140001057983 */ /* 0x002f240000300800 */
[----:B------:R-:W4:Y:S02]  /*25300*/  LDL.LU R6, [R1+0x218] ;  /* 0x0002180001067983 */ /* 0x000f240000300800 */
[----:B------:R-:W4:Y:S01]  /*25310*/  LDL.LU R7, [R1+0x21c] ;  /* 0x00021c0001077983 */ /* 0x000f220000300800 */
        /* <DEDUP_REMOVED lines=8> */
[----:B----4-:R-:W-:Y:S02]  /*253a0*/  HMMA.16816.F32.BF16 R4, R24, R18, R4 ;  /* 0x000000121804723c */ /* 0x010fe40000041804 */
[----:B------:R-:W-:Y:S02]  /*253b0*/  STL [R1+0x2f3c], R20 ;  /* 0x002f3c1401007387 */ /* 0x000fe40000100800 */
[----:B------:R-:W-:Y:S02]  /*253c0*/  STL [R1+0x2f38], R21 ;  /* 0x002f381501007387 */ /* 0x000fe40000100800 */
[----:B-1----:R-:W-:-:S02]  /*253d0*/  IMAD.MOV.U32 R23, RZ, RZ, R18 ;  /* 0x000000ffff177224 */ /* 0x002fc400078e0012 */
[----:B------:R-:W-:Y:S11]  /*253e0*/  IMAD.MOV.U32 R22, RZ, RZ, R19 ;  /* 0x000000ffff167224 */ /* 0x000ff600078e0013 */
[----:B------:R-:W-:Y:S04]  /*253f0*/  @!UPT UIADD3 URZ, URZ, URZ, URZ ;  /* 0x0000003f3f3ff290 */ /* 0x000fe8000fffe03f */
[----:B------:R-:W-:Y:S01]  /*25400*/  STL.64 [R1+0xaa0], R4 ;  /* 0x000aa00401007387 */ /* 0x000fe20000100a00 */
[----:B------:R2:W-:Y:S02]  /*25410*/  STL.64 [R1+0xaa8], R6 ;  /* 0x000aa80601007387 */ /* 0x0005e40000100a00 */
[----:B------:R0:W-:Y:S01]  /*25420*/  STL.64 [R1+0x2f80], R22 ;  /* 0x002f801601007387 */ /* 0x0001e20000100a00 */
[C---:B--2---:R-:W-:Y:S11]  /*25430*/  HMMA.16816.F32.BF16 R4, R24.reuse, R14, R8 ;  /* 0x0000000e1804723c */ /* 0x044ff60000041808 */
[----:B------:R-:W-:Y:S11]  /*25440*/  @!UPT UIADD3 URZ, URZ, URZ, URZ ;  /* 0x0000003f3f3ff290 */ /* 0x000ff6000fffe03f */
[----:B------:R-:W-:Y:S01]  /*25450*/  @!UPT UIADD3 URZ, URZ, URZ, URZ ;  /* 0x0000003f3f3ff290 */ /* 0x000fe2000fffe03f */
[----:B------:R-:W-:Y:S01]  /*25460*/  STL.64 [R1+0xa90], R4 ;  /* 0x000a900401007387 */ /* 0x000fe20000100a00 */
[----:B------:R-:W-:Y:S02]  /*25470*/  STL.64 [R1+0xa98], R6 ;  /* 0x000a980601007387 */ /* 0x000fe40000100a00 */
[----:B------:R-:W2:Y:S02]  /*25480*/  LDL.LU R8, [R1+0x360] ;  /* 0x0003600001087983 */ /* 0x000ea40000300800 */
[----:B------:R-:W2:Y:S01]  /*25490*/  LDL.LU R9, [R1+0x364] ;  /* 0x0003640001097983 */ /* 0x000ea20000300800 */
[----:B------:R-:W3:Y:S01]  /*254a0*/  LDL.LU R10, [R1+0x368] ;  /* 0x00036800010a7983 */ /* 0x000ee20000300800 */
[----:B------:R-:W3:Y:S02]  /*254b0*/  LDL.LU R11, [R1+0x36c] ;  /* 0x00036c00010b7983 */ /* 0x000ee40000300800 */
[----:B------:R-:W4:Y:S02]  /*254c0*/  LDL.LU R20, [R1+0x370] ;  /* 0x0003700001147983 */ /* 0x000f240000300800 */
[----:B------:R-:W4:Y:S01]  /*254d0*/  LDL.LU R21, [R1+0x374] ;  /* 0x0003740001157983 */ /* 0x000f220000300800 */
[----:B0-----:R-:W2:Y:S01]  /*254e0*/  LDL.LU R22, [R1+0x378] ;  /* 0x0003780001167983 */ /* 0x001ea20000300800 */
[----:B------:R-:W2:Y:S03]  /*254f0*/  LDL.LU R23, [R1+0x37c] ;  /* 0x00037c0001177983 */ /* 0x000ea60000300800 */
[----:B--2---:R0:W-:Y:S01]  /*25500*/  STL.64 [R1+0x2f90], R22 ;  /* 0x002f901601007387 */ /* 0x0041e20000100a00 */
[----:B----4-:R-:W-:Y:S03]  /*25510*/  STL.64 [R1+0x2f88], R20 ;  /* 0x002f881401007387 */ /* 0x010fe60000100a00 */
[----:B0-----:R-:W2:Y:S04]  /*25520*/  LDL.64 R22, [R1+0x28] ;  /* 0x0000280001167983 */ /* 0x001ea80000100a00 */
[----:B--2---:R0:W-:Y:S04]  /*25530*/  STL.64 [R1+0x2fa0], R22 ;  /* 0x002fa01601007387 */ /* 0x0041e80000100a00 */
[----:B0-----:R-:W2:Y:S04]  /*25540*/  LDL.64 R22, [R1+0x38] ;  /* 0x0000380001167983 */ /* 0x001ea80000100a00 */
[----:B--2---:R0:W-:Y:S04]  /*25550*/  STL.64 [R1+0x2fb8], R22 ;  /* 0x002fb81601007387 */ /* 0x0041e80000100a00 */
[----:B0-----:R-:W2:Y:S04]  /*25560*/  LDL.64 R22, [R1+0x48] ;  /* 0x0000480001167983 */ /* 0x001ea80000100a00 */
[----:B--2---:R0:W-:Y:S01]  /*25570*/  STL.64 [R1+0x2fd0], R22 ;  /* 0x002fd01601007387 */ /* 0x0041e20000100a00 */
[----:B------:R-:W2:Y:S02]  /*25580*/  LDL.LU R20, [R1+0x3b0] ;  /* 0x0003b00001147983 */ /* 0x000ea40000300800 */
[----:B------:R-:W2:Y:S01]  /*25590*/  LDL.LU R21, [R1+0x3b4] ;  /* 0x0003b40001157983 */ /* 0x000ea20000300800 */
[----:B0-----:R-:W4:Y:S01]  /*255a0*/  LDL.LU R22, [R1+0x3b8] ;  /* 0x0003b80001167983 */ /* 0x001f220000300800 */
[----:B------:R-:W4:Y:S02]  /*255b0*/  LDL.LU R23, [R1+0x3bc] ;  /* 0x0003bc0001177983 */ /* 0x000f240000300800 */
[----:B------:R-:W2:Y:S02]  /*255c0*/  LDL.LU R4, [R1+0x1f0] ;  /* 0x0001f00001047983 */ /* 0x000ea40000300800 */
[----:B------:R-:W3:Y:S01]  /*255d0*/  LDL.LU R5, [R1+0x1f4] ;  /* 0x0001f40001057983 */ /* 0x000ee20000300800 */
[----:B------:R-:W3:Y:S01]  /*255e0*/  LDL.LU R6, [R1+0x1f8] ;  /* 0x0001f80001067983 */ /* 0x000ee20000300800 */
[----:B------:R-:W3:Y:S02]  /*255f0*/  LDL.LU R7, [R1+0x1fc] ;  /* 0x0001fc0001077983 */ /* 0x000ee40000300800 */
[----:B------:R-:W3:Y:S01]  /*25600*/  LDL.64 R18, [R1+0x78] ;  /* 0x0000780001127983 */ /* 0x000ee20000100a00 */
[----:B----4-:R0:W-:Y:S01]  /*25610*/  STL.64 [R1+0x2fe0], R22 ;  /* 0x002fe01601007387 */ /* 0x0101e20000100a00 */
[----:B--2---:R-:W-:Y:S03]  /*25620*/  STL.64 [R1+0x2fd8], R20 ;  /* 0x002fd81401007387 */ /* 0x004fe60000100a00 */
[----:B0-----:R-:W2:Y:S01]  /*25630*/  LDL.64 R22, [R1+0x68] ;  /* 0x0000680001167983 */ /* 0x001ea20000100a00 */
[----:B---3--:R0:W-:Y:S02]  /*25640*/  STL.64 [R1+0x2f78], R10 ;  /* 0x002f780a01007387 */ /* 0x0081e40000100a00 */
[----:B------:R1:W-:Y:S01]  /*25650*/  STL.64 [R1+0x2f70], R8 ;  /* 0x002f700801007387 */ /* 0x0003e20000100a00 */
[----:B0-----:R-:W3:Y:S04]  /*25660*/  LDL.64 R10, [R1+0x18] ;  /* 0x00001800010a7983 */ /* 0x001ee80000100a00 */
[----:B---3--:R0:W-:Y:S01]  /*25670*/  STL.64 [R1+0x2f98], R10 ;  /* 0x002f980a01007387 */ /* 0x0081e20000100a00 */
[----:B-1----:R-:W3:Y:S02]  /*25680*/  LDL.LU R8, [R1+0x380] ;  /* 0x0003800001087983 */ /* 0x002ee40000300800 */
[----:B------:R-:W3:Y:S01]  /*25690*/  LDL.LU R9, [R1+0x384] ;  /* 0x0003840001097983 */ /* 0x000ee20000300800 */
[----:B0-----:R-:W4:Y:S01]  /*256a0*/  LDL.LU R10, [R1+0x388] ;  /* 0x00038800010a7983 */ /* 0x001f220000300800 */
[----:B------:R-:W4:Y:S03]  /*256b0*/  LDL.LU R11, [R1+0x38c] ;  /* 0x00038c00010b7983 */ /* 0x000f260000300800 */
[----:B----4-:R-:W-:Y:S01]  /*256c0*/  STL.64 [R1+0x2fb0], R10 ;  /* 0x002fb00a01007387 */ /* 0x010fe20000100a00 */
[----:B---3--:R0:W-:Y:S03]  /*256d0*/  STL.64 [R1+0x2fa8], R8 ;  /* 0x002fa80801007387 */ /* 0x0081e60000100a00 */
[----:B0-----:R-:W3:Y:S01]  /*256e0*/  LDL.LU R8, [R1+0x390] ;  /* 0x0003900001087983 */ /* 0x001ee20000300800 */
[----:B------:R-:W3:Y:S02]  /*256f0*/  LDL.LU R9, [R1+0x394] ;  /* 0x0003940001097983 */ /* 0x000ee40000300800 */
[----:B------:R-:W4:Y:S02]  /*25700*/  LDL.LU R10, [R1+0x398] ;  /* 0x00039800010a7983 */ /* 0x000f240000300800 */
[----:B------:R-:W4:Y:S02]  /*25710*/  LDL.LU R11, [R1+0x39c] ;  /* 0x00039c00010b7983 */ /* 0x000f240000300800 */
[----:B----4-:R-:W-:Y:S01]  /*25720*/  STL.64 [R1+0x2fc8], R10 ;  /* 0x002fc80a01007387 */ /* 0x010fe20000100a00 */
[----:B---3--:R0:W-:Y:S03]  /*25730*/  STL.64 [R1+0x2fc0], R8 ;  /* 0x002fc00801007387 */ /* 0x0081e60000100a00 */
[----:B0-----:R-:W3:Y:S01]  /*25740*/  LDL.LU R8, [R1+0x3a0] ;  /* 0x0003a00001087983 */ /* 0x001ee20000300800 */
[----:B------:R-:W3:Y:S02]  /*25750*/  LDL.LU R9, [R1+0x3a4] ;  /* 0x0003a40001097983 */ /* 0x000ee40000300800 */
[----:B------:R-:W4:Y:S02]  /*25760*/  LDL.LU R10, [R1+0x3a8] ;  /* 0x0003a800010a7983 */ /* 0x000f240000300800 */
[----:B------:R-:W4:Y:S01]  /*25770*/  LDL.LU R11, [R1+0x3ac] ;  /* 0x0003ac00010b7983 */ /* 0x000f220000300800 */
[----:B------:R-:W-:Y:S01]  /*25780*/  HMMA.16816.F32.BF16 R4, R24, R18, R4 ;  /* 0x000000121804723c */ /* 0x000fe20000041804 */
[----:B------:R-:W-:-:S02]  /*25790*/  IMAD.MOV.U32 R29, RZ, RZ, R14 ;  /* 0x000000ffff1d7224 */ /* 0x000fc400078e000e */
[----:B------:R-:W-:Y:S01]  /*257a0*/  IMAD.MOV.U32 R28, RZ, RZ, R15 ;  /* 0x000000ffff1c7224 */ /* 0x000fe200078e000f */
[----:B----4-:R-:W-:Y:S01]  /*257b0*/  STL.64 [R1+0x2ff0], R10 ;  /* 0x002ff00a01007387 */ /* 0x010fe20000100a00 */
[----:B---3--:R0:W-:Y:S03]  /*257c0*/  STL.64 [R1+0x2fe8], R8 ;  /* 0x002fe80801007387 */ /* 0x0081e60000100a00 */
[----:B0-----:R-:W3:Y:S01]  /*257d0*/  LDL.LU R8, [R1+0x3c0] ;  /* 0x0003c00001087983 */ /* 0x001ee20000300800 */
[----:B------:R-:W3:Y:S02]  /*257e0*/  LDL.LU R9, [R1+0x3c4] ;  /* 0x0003c40001097983 */ /* 0x000ee40000300800 */
[----:B------:R-:W3:Y:S02]  /*257f0*/  LDL.LU R10, [R1+0x3c8] ;  /* 0x0003c800010a7983 */ /* 0x000ee40000300800 */
[----:B------:R-:W3:Y:S01]  /*25800*/  LDL.LU R11, [R1+0x3cc] ;  /* 0x0003cc00010b7983 */ /* 0x000ee20000300800 */
[----:B------:R-:W4:Y:S09]  /*25810*/  LDL.64 R14, [R1+0x8] ;  /* 0x00000800010e7983 */ /* 0x000f320000100a00 */
[----:B------:R-:W-:Y:S02]  /*25820*/  STL.64 [R1+0xa80], R4 ;  /* 0x000a800401007387 */ /* 0x000fe40000100a00 */
[----:B------:R0:W-:Y:S02]  /*25830*/  STL.64 [R1+0xa88], R6 ;  /* 0x000a880601007387 */ /* 0x0001e40000100a00 */
[----:B0-----:R-:W-:-:S02]  /*25840*/  IMAD.MOV.U32 R6, RZ, RZ, R18 ;  /* 0x000000ffff067224 */ /* 0x001fc400078e0012 */
[----:B------:R-:W-:Y:S02]  /*25850*/  IMAD.MOV.U32 R7, RZ, RZ, R19 ;  /* 0x000000ffff077224 */ /* 0x000fe400078e0013 */
[----:B------:R-:W0:Y:S04]  /*25860*/  LDSM.16.MT88.4 R16, [R0+0x2000] ;  /* 0x002000000010783b */ /* 0x000e280000004200 */
[----:B0-----:R0:W-:Y:S01]  /*25870*/  STL.64 [R1+0x2de0], R18 ;  /* 0x002de01201007387 */ /* 0x0011e20000100a00 */
[----:B------:R2:W-:Y:S03]  /*25880*/  STL.64 [R1+0x2dd8], R16 ;  /* 0x002dd81001007387 */ /* 0x0005e60000100a00 */
[----:B0-----:R-:W4:Y:S04]  /*25890*/  LDL R18, [R1+0x58] ;  /* 0x0000580001127983 */ /* 0x001f280000100800 */
[----:B------:R-:W4:Y:S01]  /*258a0*/  LDL R19, [R1+0x5c] ;  /* 0x00005c0001137983 */ /* 0x000f220000100800 */
[----:B--2---:R-:W-:-:S02]  /*258b0*/  IMAD.MOV.U32 R17, RZ, RZ, R22 ;  /* 0x000000ffff117224 */ /* 0x004fc400078e0016 */
[----:B------:R-:W-:Y:S01]  /*258c0*/  IMAD.MOV.U32 R16, RZ, RZ, R23 ;  /* 0x000000ffff107224 */ /* 0x000fe200078e0017 */
[C---:B---3--:R-:W-:Y:S11]  /*258d0*/  HMMA.16816.F32.BF16 R8, R24.reuse, R22, R8 ;  /* 0x000000161808723c */ /* 0x048ff60000041808 */
[----:B------:R-:W-:Y:S11]  /*258e0*/  @!UPT UIADD3 URZ, URZ, URZ, URZ ;  /* 0x0000003f3f3ff290 */ /* 0x000ff6000fffe03f */
[----:B------:R-:W-:Y:S01]  /*258f0*/  @!UPT UIADD3 URZ, URZ, URZ, URZ ;  /* 0x0000003f3f3ff290 */ /* 0x000fe2000fffe03f */
[----:B------:R-:W-:Y:S01]  /*25900*/  STL.64 [R1+0xa70], R8 ;  /* 0x000a700801007387 */ /* 0x000fe20000100a00 */
[----:B------:R0:W-:Y:S03]  /*25910*/  STL.64 [R1+0xa78], R10 ;  /* 0x000a780a01007387 */ /* 0x0001e60000100a00 */
[----:B0-----:R-:W2:Y:S01]  /*25920*/  LDL.LU.64 R10, [R1+0x2ff0] ;  /* 0x002ff000010a7983 */ /* 0x001ea20000300a00 */
[----:B------:R-:W2:Y:S02]  /*25930*/  LDL.LU.64 R8, [R1+0x2fe8] ;  /* 0x002fe80001087983 */ /* 0x000ea40000300a00 */
[----:B------:R-:W4:Y:S02]  /*25940*/  LDL.LU.64 R22, [R1+0x2fe0] ;  /* 0x002fe00001167983 */ /* 0x000f240000300a00 */
[----:B------:R-:W4:Y:S02]  /*25950*/  LDL.LU.64 R20, [R1+0x2fd8] ;  /* 0x002fd80001147983 */ /* 0x000f240000300a00 */
[C---:B----4-:R-:W-:Y:S11]  /*25960*/  HMMA.16816.F32.BF16 R20, R24.reuse, R18, R20 ;  /* 0x000000121814723c */ /* 0x050ff60000041814 */
[----:B------:R-:W-:Y:S11]  /*25970*/  @!UPT UIADD3 URZ, URZ, URZ, URZ ;  /* 0x0000003f3f3ff290 */ /* 0x000ff6000fffe03f */
[----:B------:R-:W-:Y:S01]  /*25980*/  @!UPT UIADD3 URZ, URZ, URZ, URZ ;  /* 0x0000003f3f3ff290 */ /* 0x000fe2000fffe03f */
[----:B------:R-:W-:Y:S01]  /*25990*/  STL.64 [R1+0xa60], R20 ;  /* 0x000a601401007387 */ /* 0x000fe20000100a00 */
[----:B------:R0:W-:Y:S03]  /*259a0*/  STL.64 [R1+0xa68], R22 ;  /* 0x000a681601007387 */ /* 0x0001e60000100a00 */
[----:B0-----:R-:W2:Y:S01]  /*259b0*/  LDL.LU.64 R22, [R1+0x2fd0] ;  /* 0x002fd00001167983 */ /* 0x001ea20000300a00 */
[----:B------:R0:W-:Y:S01]  /*259c0*/  STL.64 [R1+0x2e70], R18 ;  /* 0x002e701201007387 */ /* 0x0001e20000100a00 */
[C---:B--2---:R-:W-:Y:S01]  /*259d0*/  HMMA.16816.F32.BF16 R8, R24.reuse, R22, R8 ;  /* 0x000000161808723c */ /* 0x044fe20000041808 */
[----:B0-----:R-:W-:Y:S02]  /*259e0*/  IMAD.MOV.U32 R19, RZ, RZ, R22 ;  /* 0x000000ffff137224 */ /* 0x001fe400078e0016 */
[----:B------:R-:W-:Y:S11]  /*259f0*/  IMAD.MOV.U32 R18, RZ, RZ, R23 ;  /* 0x000000ffff127224 */ /* 0x000ff600078e0017 */
[----:B------:R-:W-:Y:S09]  /*25a00*/  @!UPT UIADD3 URZ, URZ, URZ, URZ ;  /* 0x0000003f3f3ff290 */ /* 0x000ff2000fffe03f */
[----:B------:R-:W-:Y:S01]  /*25a10*/  STL.64 [R1+0xa50], R8 ;  /* 0x000a500801007387 */ /* 0x000fe20000100a00 */
[----:B------:R0:W-:Y:S03]  /*25a20*/  STL.64 [R1+0xa58], R10 ;  /* 0x000a580a01007387 */ /* 0x0001e60000100a00 */
[----:B0-----:R-:W2:Y:S01]  /*25a30*/  LDL.LU.64 R10, [R1+0x2fc8] ;  /* 0x002fc800010a7983 */ /* 0x001ea20000300a00 */
[----:B------:R-:W2:Y:S02]  /*25a40*/  LDL.LU.64 R8, [R1+0x2fc0] ;  /* 0x002fc00001087983 */ /* 0x000ea40000300a00 */
[----:B------:R-:W2:Y:S02]  /*25a50*/  LDL.LU.64 R22, [R1+0x2fb8] ;  /* 0x002fb80001167983 */ /* 0x000ea40000300a00 */
[----:B------:R-:W-:Y:S01]  /*25a60*/  STL.64 [R1+0x2f50], R18 ;  /* 0x002f501201007387 */ /* 0x000fe20000100a00 */
[----:B------:R0:W-:Y:S04]  /*25a70*/  STL.64 [R1+0x2f48], R16 ;  /* 0x002f481001007387 */ /* 0x0001e80000100a00 */
[----:B0-----:R-:W3:Y:S01]  /*25a80*/  LDL.LU R16, [R1+0x350] ;  /* 0x0003500001107983 */ /* 0x001ee20000300800 */
[----:B------:R-:W3:Y:S02]  /*25a90*/  LDL.LU R17, [R1+0x354] ;  /* 0x0003540001117983 */ /* 0x000ee40000300800 */
[----:B------:R-:W3:Y:S02]  /*25aa0*/  LDL.LU R18, [R1+0x358] ;  /* 0x0003580001127983 */ /* 0x000ee40000300800 */
[----:B------:R-:W3:Y:S01]  /*25ab0*/  LDL.LU R19, [R1+0x35c] ;  /* 0x00035c0001137983 */ /* 0x000ee20000300800 */
        /* <DEDUP_REMOVED lines=18> */
[C---:B--2---:R-:W-:Y:S11]  /*25be0*/  HMMA.16816.F32.BF16 R20, R24.reuse, R10, R20 ;  /* 0x0000000a1814723c */ /* 0x044ff60000041814 */
[----:B------:R-:W-:Y:S11]  /*25bf0*/  @!UPT UIADD3 URZ, URZ, URZ, URZ ;  /* 0x0000003f3f3ff290 */ /* 0x000ff6000fffe03f */
[----:B------:R-:W-:Y:S01]  /*25c00*/  @!UPT UIADD3 URZ, URZ, URZ, URZ ;  /* 0x0000003f3f3ff290 */ /* 0x000fe2000fffe03f */
[----:B------:R0:W-:Y:S01]  /*25c10*/  STL.64 [R1+0xa20], R20 ;  /* 0x000a201401007387 */ /* 0x0001e20000100a00 */
[----:B------:R1:W-:Y:S02]  /*25c20*/  STL.64 [R1+0xa28], R22 ;  /* 0x000a281601007387 */ /* 0x0003e40000100a00 */
[----:B0-----:R-:W-:Y:S01]  /*25c30*/  IMAD.MOV.U32 R20, RZ, RZ, R10 ;  /* 0x000000ffff147224 */ /* 0x001fe200078e000a */
[----:B-1----:R-:W2:Y:S01]  /*25c40*/  LDL.LU.64 R22, [R1+0x2f80] ;  /* 0x002f800001167983 */ /* 0x002ea20000300a00 */
[----:B------:R-:W-:Y:S02]  /*25c50*/  IMAD.MOV.U32 R21, RZ, RZ, R11 ;  /* 0x000000ffff157224 */ /* 0x000fe400078e000b */
[----:B------:R-:W4:Y:S02]  /*25c60*/  LDL.LU.64 R10, [R1+0x2f78] ;  /* 0x002f7800010a7983 */ /* 0x000f240000300a00 */
[----:B------:R-:W4:Y:S02]  /*25c70*/  LDL.LU.64 R8, [R1+0x2f70] ;  /* 0x002f700001087983 */ /* 0x000f240000300a00 */
[C---:B----4-:R-:W-:Y:S11]  /*25c80*/  HMMA.16816.F32.BF16 R8, R24.reuse, R14, R8 ;  /* 0x0000000e1808723c */ /* 0x050ff60000041808 */
[----:B------:R-:W-:Y:S11]  /*25c90*/  @!UPT UIADD3 URZ, URZ, URZ, URZ ;  /* 0x0000003f3f3ff290 */ /* 0x000ff6000fffe03f */
[----:B------:R-:W-:Y:S01]  /*25ca0*/  @!UPT UIADD3 URZ, URZ, URZ, URZ ;  /* 0x0000003f3f3ff290 */ /* 0x000fe2000fffe03f */
[----:B------:R0:W-:Y:S01]  /*25cb0*/  STL.64 [R1+0x3c0], R8 ;  /* 0x0003c00801007387 */ /* 0x0001e20000100a00 */
[----:B------:R1:W-:Y:S02]  /*25cc0*/  STL.64 [R1+0x3c8], R10 ;  /* 0x0003c80a01007387 */ /* 0x0003e40000100a00 */
[----:B0-----:R-:W-:Y:S01]  /*25cd0*/  IMAD.MOV.U32 R8, RZ, RZ, R14 ;  /* 0x000000ffff087224 */ /* 0x001fe200078e000e */
[----:B-1----:R-:W4:Y:S01]  /*25ce0*/  LDL.LU.64 R10, [R1+0x2f68] ;  /* 0x002f6800010a7983 */ /* 0x002f220000300a00 */
[----:B------:R-:W-:Y:S02]  /*25cf0*/  IMAD.MOV.U32 R9, RZ, RZ, R15 ;  /* 0x000000ffff097224 */ /* 0x000fe400078e000f */
[----:B------:R-:W3:Y:S02]  /*25d00*/  LDL.LU.64 R14, [R1+0x2f60] ;  /* 0x002f6000010e7983 */ /* 0x000ee40000300a00 */
[----:B------:R-:W2:Y:S01]  /*25d10*/  LDL.LU.64 R12, [R1+0x2f58] ;  /* 0x002f5800010c7983 */ /* 0x000ea20000300a00 */
[----:B---3--:R-:W-:Y:S11]  /*25d20*/  HMMA.16816.F32.BF16 R16, R24, R14, R16 ;  /* 0x0000000e1810723c */ /* 0x008ff60000041810 */
[----:B------:R-:W-:Y:S11]  /*25d30*/  @!UPT UIADD3 URZ, URZ, URZ, URZ ;  /* 0x0000003f3f3ff290 */ /* 0x000ff6000fffe03f */
[----:B------:R-:W-:Y:S01]  /*25d40*/  @!UPT UIADD3 URZ, URZ, URZ, URZ ;  /* 0x0000003f3f3ff290 */ /* 0x000fe2000fffe03f */
[----:B------:R-:W-:Y:S01]  /*25d50*/  STL.64 [R1+0x3b0], R16 ;  /* 0x0003b01001007387 */ /* 0x000fe20000100a00 */
[----:B------:R0:W-:Y:S03]  /*25d60*/  STL.64 [R1+0x3b8], R18 ;  /* 0x0003b81201007387 */ /* 0x0001e60000100a00 */
[----:B0-----:R-:W3:Y:S01]  /*25d70*/  LDL.LU.64 R18, [R1+0x2f50] ;  /* 0x002f500001127983 */ /* 0x001ee20000300a00 */
[----:B------:R-:W3:Y:S02]  /*25d80*/  LDL.LU.64 R16, [R1+0x2f48] ;  /* 0x002f480001107983 */ /* 0x000ee40000300a00 */
[----:B------:R0:W-:Y:S02]  /*25d90*/  STL.64 [R1+0x2df8], R14 ;  /* 0x002df80e01007387 */ /* 0x0001e40000100a00 */
[----:B--2---:R1:W-:Y:S02]  /*25da0*/  STL.64 [R1+0x2df0], R12 ;  /* 0x002df00c01007387 */ /* 0x0043e40000100a00 */
[----:B0-----:R-:W-:-:S02]  /*25db0*/  IMAD.MOV.U32 R14, RZ, RZ, R8 ;  /* 0x000000ffff0e7224 */ /* 0x001fc400078e0008 */
[----:B------:R-:W-:Y:S01]  /*25dc0*/  IMAD.MOV.U32 R15, RZ, RZ, R9 ;  /* 0x000000ffff0f7224 */ /* 0x000fe200078e0009 */
[----:B------:R-:W2:Y:S01]  /*25dd0*/  LDL.LU R8, [R1+0x2f44] ;  /* 0x002f440001087983 */ /* 0x000ea20000300800 */
[----:B------:R-:W2:Y:S03]  /*25de0*/  LDL.LU R9, [R1+0x2f40] ;  /* 0x002f400001097983 */ /* 0x000ea60000300800 */
[----:B------:R0:W-:Y:S01]  /*25df0*/  STL.64 [R1+0x2e10], R14 ;  /* 0x002e100e01007387 */ /* 0x0001e20000100a00 */
[----:B-1----:R-:W4:Y:S02]  /*25e00*/  LDL.LU R12, [R1+0x340] ;  /* 0x00034000010c7983 */ /* 0x002f240000300800 */
[----:B------:R-:W4:Y:S01]  /*25e10*/  LDL.LU R13, [R1+0x344] ;  /* 0x00034400010d7983 */ /* 0x000f220000300800 */
[----:B0-----:R-:W4:Y:S01]  /*25e20*/  LDL.LU R14, [R1+0x348] ;  /* 0x00034800010e7983 */ /* 0x001f220000300800 */
[----:B------:R-:W4:Y:S02]  /*25e30*/  LDL.LU R15, [R1+0x34c] ;  /* 0x00034c00010f7983 */ /* 0x000f240000300800 */
[----:B----4-:R-:W-:Y:S11]  /*25e40*/  HMMA.16816.F32.BF16 R12, R24, R10, R12 ;  /* 0x0000000a180c723c */ /* 0x010ff6000004180c */
[----:B------:R-:W-:Y:S11]  /*25e50*/  @!UPT UIADD3 URZ, URZ, URZ, URZ ;  /* 0x0000003f3f3ff290 */ /* 0x000ff6000fffe03f */
[----:B------:R-:W-:Y:S01]  /*25e60*/  @!UPT UIADD3 URZ, URZ, URZ, URZ ;  /* 0x0000003f3f3ff290 */ /* 0x000fe2000fffe03f */
[----:B------:R-:W-:Y:S01]  /*25e70*/  STL.64 [R1+0x3a0], R12 ;  /* 0x0003a00c01007387 */ /* 0x000fe20000100a00 */
[----:B------:R0:W-:Y:S02]  /*25e80*/  STL.64 [R1+0x3a8], R14 ;  /* 0x0003a80e01007387 */ /* 0x0001e40000100a00 */
[----:B0-----:R-:W-:Y:S02]  /*25e90*/  IMAD.MOV.U32 R14, RZ, RZ, R20 ;  /* 0x000000ffff0e7224 */ /* 0x001fe400078e0014 */
[----:B------:R-:W-:Y:S01]  /*25ea0*/  IMAD.MOV.U32 R15, RZ, RZ, R21 ;  /* 0x000000ffff0f7224 */ /* 0x000fe200078e0015 */
[----:B------:R-:W4:Y:S01]  /*25eb0*/  LDL.LU R20, [R1+0x2f3c] ;  /* 0x002f3c0001147983 */ /* 0x000f220000300800 */
[----:B------:R-:W4:Y:S03]  /*25ec0*/  LDL.LU R21, [R1+0x2f38] ;  /* 0x002f380001157983 */ /* 0x000f260000300800 */
[----:B------:R-:W-:Y:S01]  /*25ed0*/  STL.64 [R1+0x2e28], R14 ;  /* 0x002e280e01007387 */ /* 0x000fe20000100a00 */
[----:B------:R-:W-:Y:S02]  /*25ee0*/  STL.64 [R1+0x2e08], R10 ;  /* 0x002e080a01007387 */ /* 0x000fe40000100a00 */
[----:B--2---:R0:W-:Y:S02]  /*25ef0*/  STL.64 [R1+0x2e00], R8 ;  /* 0x002e000801007387 */ /* 0x0041e40000100a00 */
[----:B0-----:R-:W2:Y:S01]  /*25f00*/  LDL.LU R8, [R1+0xf0] ;  /* 0x0000f00001087983 */ /* 0x001ea20000300800 */
[----:B------:R-:W2:Y:S02]  /*25f10*/  LDL.LU R9, [R1+0xf4] ;  /* 0x0000f40001097983 */ /* 0x000ea40000300800 */
[----:B------:R-:W2:Y:S02]  /*25f20*/  LDL.LU R10, [R1+0xf8] ;  /* 0x0000f800010a7983 */ /* 0x000ea40000300800 */
[----:B------:R-:W2:Y:S02]  /*25f30*/  LDL.LU R11, [R1+0xfc] ;  /* 0x0000fc00010b7983 */ /* 0x000ea40000300800 */
[----:B------:R-:W-:-:S02]  /*25f40*/  IMAD.MOV.U32 R14, RZ, RZ, R4 ;  /* 0x000000ffff0e7224 */ /* 0x000fc400078e0004 */
[----:B------:R-:W-:Y:S01]  /*25f50*/  IMAD.MOV.U32 R15, RZ, RZ, R5 ;  /* 0x000000ffff0f7224 */ /* 0x000fe200078e0005 */
[----:B------:R-:W4:Y:S01]  /*25f60*/  LDL.LU R4, [R1+0x2f34] ;  /* 0x002f340001047983 */ /* 0x000f220000300800 */
[----:B------:R-:W4:Y:S03]  /*25f70*/  LDL.LU R5, [R1+0x2f30] ;  /* 0x002f300001057983 */ /* 0x000f260000300800 */
[----:B------:R0:W-:Y:S02]  /*25f80*/  STL.64 [R1+0x2e40], R14 ;  /* 0x002e400e01007387 */ /* 0x0001e40000100a00 */
[----:B0-----:R-:W-:Y:S02]  /*25f90*/  IMAD.MOV.U32 R14, RZ, RZ, R2 ;  /* 0x000000ffff0e7224 */ /* 0x001fe400078e0002 */
[----:B------:R-:W-:Y:S01]  /*25fa0*/  IMAD.MOV.U32 R15, RZ, RZ, R3 ;  /* 0x000000ffff0f7224 */ /* 0x000fe200078e0003 */
[----:B------:R-:W4:Y:S01]  /*25fb0*/  LDL.LU R2, [R1+0x2f2c] ;  /* 0x002f2c0001027983 */ /* 0x000f220000300800 */
[----:B------:R-:W4:Y:S03]  /*25fc0*/  LDL.LU R3, [R1+0x2f28] ;  /* 0x002f280001037983 */ /* 0x000f260000300800 */
[----:B------:R3:W-:Y:S02]  /*25fd0*/  STL.64 [R1+0x2e58], R14 ;  /* 0x002e580e01007387 */ /* 0x0007e40000100a00 */
[----:B---3--:R-:W-:-:S02]  /*25fe0*/  IMAD.MOV.U32 R14, RZ, RZ, R19 ;  /* 0x000000ffff0e7224 */ /* 0x008fc400078e0013 */
[----:B------:R-:W-:Y:S02]  /*25ff0*/  IMAD.MOV.U32 R15, RZ, RZ, R18 ;  /* 0x000000ffff0f7224 */ /* 0x000fe400078e0012 */
[----:B------:R-:W-:Y:S02]  /*26000*/  IMAD.MOV.U32 R18, RZ, RZ, R17 ;  /* 0x000000ffff127224 */ /* 0x000fe400078e0011 */
[----:B------:R-:W-:Y:S01]  /*26010*/  IMAD.MOV.U32 R19, RZ, RZ, R16 ;  /* 0x000000ffff137224 */ /* 0x000fe200078e0010 */
[----:B--2---:R-:W-:Y:S01]  /*26020*/  STL.64 [R1+0x2e20], R10 ;  /* 0x002e200a01007387 */ /* 0x004fe20000100a00 */
[----:B------:R0:W-:Y:S03]  /*26030*/  STL.64 [R1+0x2e18], R8 ;  /* 0x002e180801007387 */ /* 0x0001e60000100a00 */
[----:B0-----:R-:W2:Y:S01]  /*26040*/  LDL.LU R8, [R1+0x100] ;  /* 0x0001000001087983 */ /* 0x001ea20000300800 */
[----:B------:R-:W2:Y:S02]  /*26050*/  LDL.LU R9, [R1+0x104] ;  /* 0x0001040001097983 */ /* 0x000ea40000300800 */
[----:B------:R-:W3:Y:S02]  /*26060*/  LDL.LU R10, [R1+0x108] ;  /* 0x00010800010a7983 */ /* 0x000ee40000300800 */
[----:B------:R-:W3:Y:S01]  /*26070*/  LDL.LU R11, [R1+0x10c] ;  /* 0x00010c00010b7983 */ /* 0x000ee20000300800 */
[----:B------:R0:W-:Y:S01]  /*26080*/  STL.64 [R1+0x2e78], R14 ;  /* 0x002e780e01007387 */ /* 0x0001e20000100a00 */
[----:B------:R1:W-:Y:S02]  /*26090*/  STL.64 [R1+0x2e80], R18 ;  /* 0x002e801201007387 */ /* 0x0003e40000100a00 */
[----:B------:R-:W2:Y:S02]  /*260a0*/  LDL.LU R12, [R1+0x150] ;  /* 0x00015000010c7983 */ /* 0x000ea40000300800 */
[----:B------:R-:W2:Y:S01]  /*260b0*/  LDL.LU R13, [R1+0x154] ;  /* 0x00015400010d7983 */ /* 0x000ea20000300800 */
[----:B0-----:R-:W2:Y:S01]  /*260c0*/  LDL.LU R14, [R1+0x158] ;  /* 0x00015800010e7983 */ /* 0x001ea20000300800 */
[----:B------:R-:W2:Y:S02]  /*260d0*/  LDL.LU R15, [R1+0x15c] ;  /* 0x00015c00010f7983 */ /* 0x000ea40000300800 */
[----:B-1----:R-:W-:-:S02]  /*260e0*/  IMAD.MOV.U32 R18, RZ, RZ, R6 ;  /* 0x000000ffff127224 */ /* 0x002fc400078e0006 */
[----:B------:R-:W-:Y:S01]  /*260f0*/  IMAD.MOV.U32 R19, RZ, RZ, R7 ;  /* 0x000000ffff137224 */ /* 0x000fe200078e0007 */
[----:B--2---:R-:W-:Y:S01]  /*26100*/  STL.64 [R1+0x2e90], R14 ;  /* 0x002e900e01007387 */ /* 0x004fe20000100a00 */
[----:B------:R0:W-:Y:S02]  /*26110*/  STL.64 [R1+0x2e88], R12 ;  /* 0x002e880c01007387 */ /* 0x0001e40000100a00 */
[----:B------:R-:W2:Y:S02]  /*26120*/  LDL.LU R6, [R1+0x2f24] ;  /* 0x002f240001067983 */ /* 0x000ea40000300800 */
[----:B------:R-:W2:Y:S01]  /*26130*/  LDL.LU R7, [R1+0x2f20] ;  /* 0x002f200001077983 */ /* 0x000ea20000300800 */
[----:B------:R1:W-:Y:S04]  /*26140*/  STL.64 [R1+0x2e98], R18 ;  /* 0x002e981201007387 */ /* 0x0003e80000100a00 */
[----:B0-----:R-:W2:Y:S01]  /*26150*/  LDL.LU R12, [R1+0x160] ;  /* 0x00016000010c7983 */ /* 0x001ea20000300800 */
[----:B------:R-:W2:Y:S02]  /*26160*/  LDL.LU R13, [R1+0x164] ;  /* 0x00016400010d7983 */ /* 0x000ea40000300800 */
[----:B------:R-:W2:Y:S02]  /*26170*/  LDL.LU R14, [R1+0x168] ;  /* 0x00016800010e7983 */ /* 0x000ea40000300800 */
[----:B------:R-:W2:Y:S02]  /*26180*/  LDL.LU R15, [R1+0x16c] ;  /* 0x00016c00010f7983 */ /* 0x000ea40000300800 */
[----:B-1----:R-:W-:-:S02]  /*26190*/  IMAD.MOV.U32 R18, RZ, RZ, R29 ;  /* 0x000000ffff127224 */ /* 0x002fc400078e001d */
[----:B------:R-:W-:Y:S01]  /*261a0*/  IMAD.MOV.U32 R19, RZ, RZ, R28 ;  /* 0x000000ffff137224 */ /* 0x000fe200078e001c */
[----:B--2---:R-:W-:Y:S01]  /*261b0*/  STL.64 [R1+0x2ea8], R14 ;  /* 0x002ea80e01007387 */ /* 0x004fe20000100a00 */
[----:B------:R0:W-:Y:S03]  /*261c0*/  STL.64 [R1+0x2ea0], R12 ;  /* 0x002ea00c01007387 */ /* 0x0001e60000100a00 */
[----:B------:R1:W-:Y:S01]  /*261d0*/  STL.64 [R1+0x2eb0], R18 ;  /* 0x002eb01201007387 */ /* 0x0003e20000100a00 */
        /* <DEDUP_REMOVED lines=13> */
[----:B----4-:R-:W-:-:S02]  /*262b0*/  IMAD.MOV.U32 R18, RZ, RZ, R21 ;  /* 0x000000ffff127224 */ /* 0x010fc400078e0015 */
[----:B------:R-:W-:Y:S01]  /*262c0*/  IMAD.MOV.U32 R19, RZ, RZ, R20 ;  /* 0x000000ffff137224 */ /* 0x000fe200078e0014 */
[----:B--2---:R-:W-:Y:S01]  /*262d0*/  STL.64 [R1+0x2ed8], R14 ;  /* 0x002ed80e01007387 */ /* 0x004fe20000100a00 */
[----:B------:R-:W-:Y:S03]  /*262e0*/  STL.64 [R1+0x2ed0], R12 ;  /* 0x002ed00c01007387 */ /* 0x000fe60000100a00 */
[----:B------:R0:W-:Y:S02]  /*262f0*/  STL.64 [R1+0x2ee0], R18 ;  /* 0x002ee01201007387 */ /* 0x0001e40000100a00 */
[----:B0-----:R-:W-:Y:S02]  /*26300*/  IMAD.MOV.U32 R18, RZ, RZ, R5 ;  /* 0x000000ffff127224 */ /* 0x001fe400078e0005 */
[----:B------:R-:W-:-:S05]  /*26310*/  IMAD.MOV.U32 R19, RZ, RZ, R4 ;  /* 0x000000ffff137224 */ /* 0x000fca00078e0004 */
[----:B------:R-:W-:Y:S01]  /*26320*/  STL.64 [R1+0x2ef8], R18 ;  /* 0x002ef81201007387 */ /* 0x000fe20000100a00 */
[----:B------:R-:W2:Y:S02]  /*26330*/  LDL.LU R12, [R1+0x190] ;  /* 0x00019000010c7983 */ /* 0x000ea40000300800 */
[----:B------:R-:W2:Y:S02]  /*26340*/  LDL.LU R13, [R1+0x194] ;  /* 0x00019400010d7983 */ /* 0x000ea40000300800 */
[----:B------:R-:W4:Y:S01]  /*26350*/  LDL.LU R14, [R1+0x198] ;  /* 0x00019800010e7983 */ /* 0x000f220000300800 */
[----:B------:R-:W4:Y:S01]  /*26360*/  LDL.LU R15, [R1+0x19c] ;  /* 0x00019c00010f7983 */ /* 0x000f220000300800 */
[----:B------:R-:W2:Y:S02]  /*26370*/  LDL.LU R20, [R1+0x1e0] ;  /* 0x0001e00001147983 */ /* 0x000ea40000300800 */
[----:B------:R-:W3:Y:S02]  /*26380*/  LDL.LU R21, [R1+0x1e4] ;  /* 0x0001e40001157983 */ /* 0x000ee40000300800 */
[----:B------:R-:W3:Y:S01]  /*26390*/  LDL.LU R22, [R1+0x1e8] ;  /* 0x0001e80001167983 */ /* 0x000ee20000300800 */
[----:B------:R-:W3:Y:S04]  /*263a0*/  LDL.LU R23, [R1+0x1ec] ;  /* 0x0001ec0001177983 */ /* 0x000ee80000300800 */
[----:B----4-:R-:W-:Y:S01]  /*263b0*/  STL.64 [R1+0x2ef0], R14 ;  /* 0x002ef00e01007387 */ /* 0x010fe20000100a00 */
[----:B--2---:R0:W-:Y:S03]  /*263c0*/  STL.64 [R1+0x2ee8], R12 ;  /* 0x002ee80c01007387 */ /* 0x0041e60000100a00 */
[----:B0-----:R-:W2:Y:S01]  /*263d0*/  LDL.LU R12, [R1+0x1a0] ;  /* 0x0001a000010c7983 */ /* 0x001ea20000300800 */
[----:B------:R-:W2:Y:S02]  /*263e0*/  LDL.LU R13, [R1+0x1a4] ;  /* 0x0001a400010d7983 */ /* 0x000ea40000300800 */
[----:B------:R-:W4:Y:S02]  /*263f0*/  LDL.LU R14, [R1+0x1a8] ;  /* 0x0001a800010e7983 */ /* 0x000f240000300800 */
[----:B------:R-:W4:Y:S02]  /*26400*/  LDL.LU R15, [R1+0x1ac] ;  /* 0x0001ac00010f7983 */ /* 0x000f240000300800 */
[----:B----4-:R-:W-:Y:S01]  /*26410*/  STL.64 [R1+0x2f08], R14 ;  /* 0x002f080e01007387 */ /* 0x010fe20000100a00 */
[----:B--2---:R0:W-:Y:S03]  /*26420*/  STL.64 [R1+0x2f00], R12 ;  /* 0x002f000c01007387 */ /* 0x0041e60000100a00 */
[----:B0-----:R-:W2:Y:S01]  /*26430*/  LDL.LU R12, [R1+0x1b0] ;  /* 0x0001b000010c7983 */ /* 0x001ea20000300800 */
[----:B------:R-:W2:Y:S02]  /*26440*/  LDL.LU R13, [R1+0x1b4] ;  /* 0x0001b400010d7983 */ /* 0x000ea40000300800 */
[----:B------:R-:W2:Y:S02]  /*26450*/  LDL.LU R14, [R1+0x1b8] ;  /* 0x0001b800010e7983 */ /* 0x000ea40000300800 */
[----:B------:R-:W2:Y:S01]  /*26460*/  LDL.LU R15, [R1+0x1bc] ;  /* 0x0001bc00010f7983 */ /* 0x000ea20000300800 */
[----:B---3--:R-:W-:Y:S01]  /*26470*/  STL.64 [R1+0x2e38], R10 ;  /* 0x002e380a01007387 */ /* 0x008fe20000100a00 */
[----:B------:R0:W-:Y:S03]  /*26480*/  STL.64 [R1+0x2e30], R8 ;  /* 0x002e300801007387 */ /* 0x0001e60000100a00 */
        /* <DEDUP_REMOVED lines=11> */
[----:B----4-:R-:W-:Y:S01]  /*26540*/  STL.64 [R1+0x2e68], R10 ;  /* 0x002e680a01007387 */ /* 0x010fe20000100a00 */
[----:B---3--:R0:W-:Y:S03]  /*26550*/  STL.64 [R1+0x2e60], R8 ;  /* 0x002e600801007387 */ /* 0x0081e60000100a00 */
[----:B0-----:R-:W3:Y:S01]  /*26560*/  LDL.LU R8, [R1+0x130] ;  /* 0x0001300001087983 */ /* 0x001ee20000300800 */
[----:B------:R-:W3:Y:S02]  /*26570*/  LDL.LU R9, [R1+0x134] ;  /* 0x0001340001097983 */ /* 0x000ee40000300800 */
[----:B------:R-:W3:Y:S02]  /*26580*/  LDL.LU R10, [R1+0x138] ;  /* 0x00013800010a7983 */ /* 0x000ee40000300800 */
[----:B------:R-:W3:Y:S01]  /*26590*/  LDL.LU R11, [R1+0x13c] ;  /* 0x00013c00010b7983 */ /* 0x000ee20000300800 */
[----:B------:R-:W2:Y:S01]  /*265a0*/  LDL.LU.64 R22, [R1+0x2f18] ;  /* 0x002f180001167983 */ /* 0x000ea20000300a00 */
[----:B------:R-:W2:Y:S02]  /*265b0*/  LDL.LU.64 R20, [R1+0x2f10] ;  /* 0x002f100001147983 */ /* 0x000ea40000300a00 */
[----:B------:R-:W-:-:S02]  /*265c0*/  IMAD.MOV.U32 R18, RZ, RZ, R3 ;  /* 0x000000ffff127224 */ /* 0x000fc400078e0003 */
[----:B------:R-:W-:-:S07]  /*265d0*/  IMAD.MOV.U32 R19, RZ, RZ, R2 ;  /* 0x000000ffff137224 */ /* 0x000fce00078e0002 */
[----:B------:R0:W-:Y:S01]  /*265e0*/  STL.64 [R1+0x4c0], R24 ;  /* 0x0004c01801007387 */ /* 0x0001e20000100a00 */
[----:B------:R1:W-:Y:S03]  /*265f0*/  STL.64 [R1+0x4c8], R26 ;  /* 0x0004c81a01007387 */ /* 0x0003e60000100a00 */
[----:B0-----:R-:W4:Y:S01]  /*26600*/  LDL.LU R24, [R1+0xe0] ;  /* 0x0000e00001187983 */ /* 0x001f220000300800 */
[----:B------:R-:W4:Y:S02]  /*26610*/  LDL.LU R25, [R1+0xe4] ;  /* 0x0000e40001197983 */ /* 0x000f240000300800 */
[----:B-1----:R-:W4:Y:S02]  /*26620*/  LDL.LU R26, [R1+0xe8] ;  /* 0x0000e800011a7983 */ /* 0x002f240000300800 */
[----:B------:R-:W4:Y:S01]  /*26630*/  LDL.LU R27, [R1+0xec] ;  /* 0x0000ec00011b7983 */ /* 0x000f220000300800 */
[----:B------:R0:W-:Y:S01]  /*26640*/  STL.64 [R1+0x2de8], R6 ;  /* 0x002de80601007387 */ /* 0x0001e20000100a00 */
[----:B------:R-:W3:Y:S02]  /*26650*/  LDL.LU R4, [R1+0x140] ;  /* 0x0001400001047983 */ /* 0x000ee40000300800 */
[----:B------:R-:W3:Y:S01]  /*26660*/  LDL.LU R5, [R1+0x144] ;  /* 0x0001440001057983 */ /* 0x000ee20000300800 */
[----:B0-----:R-:W3:Y:S01]  /*26670*/  LDL.LU R6, [R1+0x148] ;  /* 0x0001480001067983 */ /* 0x001ee20000300800 */
[----:B------:R-:W3:Y:S01]  /*26680*/  LDL.LU R7, [R1+0x14c] ;  /* 0x00014c0001077983 */ /* 0x000ee20000300800 */
[C---:B--2---:R-:W-:Y:S02]  /*26690*/  HMMA.16816.F32.BF16 R16, R20.reuse, R18, R12 ;  /* 0x000000121410723c */ /* 0x044fe4000004180c */
[----:B------:R-:W2:Y:S01]  /*266a0*/  LDL.LU.64 R14, [R1+0x2f08] ;  /* 0x002f0800010e7983 */ /* 0x000ea20000300a00 */
[----:B------:R-:W2:Y:S11]  /*266b0*/  LDL.LU.64 R12, [R1+0x2f00] ;  /* 0x002f0000010c7983 */ /* 0x000eb60000300a00 */
[----:B------:R-:W-:Y:S09]  /*266c0*/  @!UPT UIADD3 URZ, URZ, URZ, URZ ;  /* 0x0000003f3f3ff290 */ /* 0x000ff2000fffe03f */
[----:B------:R-:W-:Y:S01]  /*266d0*/  STL.64 [R1+0x1b0], R16 ;  /* 0x0001b01001007387 */ /* 0x000fe20000100a00 */
        /* <DEDUP_REMOVED lines=38> */
[----:B------:R-:W3:Y:S11]  /*26940*/  LDL.LU.64 R14, [R1+0x2e78] ;  /* 0x002e7800010e7983 */ /* 0x000ef60000300a00 */
[----:B------:R-:W-:Y:S10]  /*26950*/  @!UPT UIADD3 URZ, URZ, URZ, URZ ;  /* 0x0000003f3f3ff290 */ /* 0x000ff4000fffe03f */
[----:B------:R-:W-:Y:S01]  /*26960*/  STL.64 [R1+0x150], R16 ;  /* 0x0001501001007387 */ /* 0x000fe20000100a00 */
[----:B------:R0:W-:Y:S03]  /*26970*/  STL.64 [R1+0x158], R18 ;  /* 0x0001581201007387 */ /* 0x0001e60000100a00 */
[----:B0-----:R-:W2:Y:S01]  /*26980*/  LDL.LU.64 R18, [R1+0x2e70] ;  /* 0x002e700001127983 */ /* 0x001ea20000300a00 */
[C---:B---3--:R-:W-:Y:S08]  /*26990*/  HMMA.16816.F32.BF16 R12, R20.reuse, R14, R8 ;  /* 0x0000000e140c723c */ /* 0x048ff00000041808 */
[C---:B--2---:R-:W-:Y:S01]  /*269a0*/  HMMA.16816.F32.BF16 R16, R20.reuse, R18, R4 ;  /* 0x000000121410723c */ /* 0x044fe20000041804 */
[----:B------:R-:W2:Y:S11]  /*269b0*/  LDL.LU R4, [R1+0x1d0] ;  /* 0x0001d00001047983 */ /* 0x000eb60000300800 */
[----:B------:R-:W-:Y:S11]  /*269c0*/  @!UPT UIADD3 URZ, URZ, URZ, URZ ;  /* 0x0000003f3f3ff290 */ /* 0x000ff6000fffe03f */
[----:B------:R0:W-:Y:S01]  /*269d0*/  STL.64 [R1+0x140], R16 ;  /* 0x0001401001007387 */ /* 0x0001e20000100a00 */
[----:B------:R1:W-:Y:S02]  /*269e0*/  STL.64 [R1+0x148], R18 ;  /* 0x0001481201007387 */ /* 0x0003e40000100a00 */
[----:B------:R-:W2:Y:S02]  /*269f0*/  LDL.LU R5, [R1+0x1d4] ;  /* 0x0001d40001057983 */ /* 0x000ea40000300800 */
[----:B------:R-:W2:Y:S01]  /*26a00*/  LDL.LU R6, [R1+0x1d8] ;  /* 0x0001d80001067983 */ /* 0x000ea20000300800 */
[----:B------:R-:W2:Y:S04]  /*26a10*/  LDL.LU R7, [R1+0x1dc] ;  /* 0x0001dc0001077983 */ /* 0x000ea80000300800 */
[----:B0-----:R-:W3:Y:S01]  /*26a20*/  LDL.LU R16, [R1+0xd0] ;  /* 0x0000d00001107983 */ /* 0x001ee20000300800 */
[----:B------:R-:W3:Y:S02]  /*26a30*/  LDL.LU R17, [R1+0xd4] ;  /* 0x0000d40001117983 */ /* 0x000ee40000300800 */
[----:B-1----:R-:W3:Y:S02]  /*26a40*/  LDL.LU R18, [R1+0xd8] ;  /* 0x0000d80001127983 */ /* 0x002ee40000300800 */
[----:B------:R-:W3:Y:S01]  /*26a50*/  LDL.LU R19, [R1+0xdc] ;  /* 0x0000dc0001137983 */ /* 0x000ee20000300800 */
[----:B------:R-:W2:Y:S01]  /*26a60*/  LDL.LU.64 R10, [R1+0x2e68] ;  /* 0x002e6800010a7983 */ /* 0x000ea20000300a00 */
[----:B------:R-:W2:Y:S02]  /*26a70*/  LDL.LU.64 R8, [R1+0x2e60] ;  /* 0x002e600001087983 */ /* 0x000ea40000300a00 */
[----:B------:R-:W-:Y:S02]  /*26a80*/  STL.64 [R1+0x130], R12 ;  /* 0x0001300c01007387 */ /* 0x000fe40000100a00 */
[----:B------:R0:W-:Y:S02]  /*26a90*/  STL.64 [R1+0x138], R14 ;  /* 0x0001380e01007387 */ /* 0x0001e40000100a00 */
        /* <DEDUP_REMOVED lines=28> */
[----:B0-----:R-:W4:Y:S01]  /*26c60*/  LDL.LU.64 R14, [R1+0x2df8] ;  /* 0x002df800010e7983 */ /* 0x001f220000300a00 */
[----:B------:R-:W2:Y:S01]  /*26c70*/  LDL.LU.64 R12, [R1+0x2df0] ;  /* 0x002df000010c7983 */ /* 0x000ea20000300a00 */
[C---:B----4-:R-:W-:Y:S02]  /*26c80*/  HMMA.16816.F32.BF16 R24, R20.reuse, R14, R24 ;  /* 0x0000000e1418723c */ /* 0x050fe40000041818 */
[----:B------:R0:W-:Y:S01]  /*26c90*/  STL.64 [R1+0x2d20], R14 ;  /* 0x002d200e01007387 */ /* 0x0001e20000100a00 */
[----:B--2---:R1:W-:Y:S11]  /*26ca0*/  STL.64 [R1+0x2d18], R12 ;  /* 0x002d180c01007387 */ /* 0x0043f60000100a00 */
[----:B------:R-:W-:Y:S09]  /*26cb0*/  @!UPT UIADD3 URZ, URZ, URZ, URZ ;  /* 0x0000003f3f3ff290 */ /* 0x000ff2000fffe03f */
[----:B------:R-:W-:Y:S01]  /*26cc0*/  STL.64 [R1+0xe0], R24 ;  /* 0x0000e01801007387 */ /* 0x000fe20000100a00 */
[----:B------:R-:W-:Y:S02]  /*26cd0*/  STL.64 [R1+0xe8], R26 ;  /* 0x0000e81a01007387 */ /* 0x000fe40000100a00 */
[----:B0-----:R-:W2:Y:S02]  /*26ce0*/  LDL.64 R14, [R1+0x98] ;  /* 0x00009800010e7983 */ /* 0x001ea40000100a00 */
[----:B------:R-:W0:Y:S01]  /*26cf0*/  LDSM.16.MT88.4 R24, [R0+0x2080] ;  /* 0x002080000018783b */ /* 0x000e220000004200 */
[C---:B------:R-:W-:Y:S01]  /*26d00*/  HMMA.16816.F32.BF16 R4, R20.reuse, R10, R4 ;  /* 0x0000000a1404723c */ /* 0x040fe20000041804 */
[----:B--2---:R2:W-:Y:S02]  /*26d10*/  STL.64 [R1+0x2dc0], R14 ;  /* 0x002dc00e01007387 */ /* 0x0045e40000100a00 */
[----:B-1----:R-:W4:Y:S02]  /*26d20*/  LDL.LU R12, [R1+0x870] ;  /* 0x00087000010c7983 */ /* 0x002f240000300800 */
[----:B------:R-:W4:Y:S01]  /*26d30*/  LDL.LU R13, [R1+0x874] ;  /* 0x00087400010d7983 */ /* 0x000f220000300800 */
[----:B--2---:R-:W2:Y:S01]  /*26d40*/  LDL.LU R14, [R1+0x878] ;  /* 0x00087800010e7983 */ /* 0x004ea20000300800 */
[----:B------:R-:W2:Y:S03]  /*26d50*/  LDL.LU R15, [R1+0x87c] ;  /* 0x00087c00010f7983 */ /* 0x000ea60000300800 */
[----:B--2---:R1:W-:Y:S01]  /*26d60*/  STL.64 [R1+0x2dd0], R14 ;  /* 0x002dd00e01007387 */ /* 0x0043e20000100a00 */
[----:B----4-:R-:W-:Y:S03]  /*26d70*/  STL.64 [R1+0x2dc8], R12 ;  /* 0x002dc80c01007387 */ /* 0x010fe60000100a00 */
[----:B-1----:R-:W2:Y:S01]  /*26d80*/  LDL.64 R14, [R1+0xc8] ;  /* 0x0000c800010e7983 */ /* 0x002ea20000100a00 */
[----:B0-----:R0:W-:Y:S02]  /*26d90*/  STL [R1+0x2cd8], R24 ;  /* 0x002cd81801007387 */ /* 0x0011e40000100800 */
[----:B------:R1:W-:Y:S02]  /*26da0*/  STL [R1+0x2cd4], R25 ;  /* 0x002cd41901007387 */ /* 0x0003e40000100800 */
[----:B------:R4:W-:Y:S01]  /*26db0*/  STL [R1+0x2cd0], R26 ;  /* 0x002cd01a01007387 */ /* 0x0009e20000100800 */
[----:B------:R3:W-:Y:S04]  /*26dc0*/  STL [R1+0x2ccc], R27 ;  /* 0x002ccc1b01007387 */ /* 0x0007e80000100800 */
[----:B0-----:R-:W2:Y:S01]  /*26dd0*/  LDL.LU R24, [R1+0x850] ;  /* 0x0008500001187983 */ /* 0x001ea20000300800 */
[----:B-1----:R-:W2:Y:S02]  /*26de0*/  LDL.LU R25, [R1+0x854] ;  /* 0x0008540001197983 */ /* 0x002ea40000300800 */
[----:B----4-:R-:W4:Y:S02]  /*26df0*/  LDL.LU R26, [R1+0x858] ;  /* 0x00085800011a7983 */ /* 0x010f240000300800 */
[----:B---3--:R-:W4:Y:S01]  /*26e00*/  LDL.LU R27, [R1+0x85c] ;  /* 0x00085c00011b7983 */ /* 0x008f220000300800 */
[----:B------:R-:W-:Y:S01]  /*26e10*/  STL.64 [R1+0x390], R4 ;  /* 0x0003900401007387 */ /* 0x000fe20000100a00 */
[----:B------:R0:W-:Y:S03]  /*26e20*/  STL.64 [R1+0x398], R6 ;  /* 0x0003980601007387 */ /* 0x0001e60000100a00 */
[----:B0-----:R-:W3:Y:S01]  /*26e30*/  LDL.LU.64 R6, [R1+0x2de8] ;  /* 0x002de80001067983 */ /* 0x001ee20000300a00 */
[----:B------:R0:W-:Y:S02]  /*26e40*/  STL.64 [R1+0x2d10], R10 ;  /* 0x002d100a01007387 */ /* 0x0001e40000100a00 */
[----:B------:R-:W-:Y:S01]  /*26e50*/  STL.64 [R1+0x2d08], R8 ;  /* 0x002d080801007387 */ /* 0x000fe20000100a00 */
[----:B0-----:R-:W2:Y:S01]  /*26e60*/  LDL.64 R10, [R1+0xa8] ;  /* 0x0000a800010a7983 */ /* 0x001ea20000100a00 */
[----:B---3--:R-:W-:Y:S03]  /*26e70*/  HMMA.16816.F32.BF16 R20, R20, R6, R16 ;  /* 0x000000061414723c */ /* 0x008fe60000041810 */
[----:B------:R-:W3:Y:S01]  /*26e80*/  LDL.LU.64 R18, [R1+0x2de0] ;  /* 0x002de00001127983 */ /* 0x000ee20000300a00 */
[----:B------:R-:W3:Y:S11]  /*26e90*/  LDL.LU.64 R16, [R1+0x2dd8] ;  /* 0x002dd80001107983 */ /* 0x000ef60000300a00 */
[----:B------:R-:W-:Y:S08]  /*26ea0*/  @!UPT UIADD3 URZ, URZ, URZ, URZ ;  /* 0x0000003f3f3ff290 */ /* 0x000ff0000fffe03f */
[----:B------:R0:W-:Y:S01]  /*26eb0*/  STL.64 [R1+0xd0], R20 ;  /* 0x0000d01401007387 */ /* 0x0001e20000100a00 */
[----:B------:R1:W-:Y:S03]  /*26ec0*/  STL.64 [R1+0xd8], R22 ;  /* 0x0000d81601007387 */ /* 0x0003e60000100a00 */
[----:B0-----:R-:W3:Y:S01]  /*26ed0*/  LDL.LU R20, [R1+0x860] ;  /* 0x0008600001147983 */ /* 0x001ee20000300800 */
[----:B------:R-:W3:Y:S02]  /*26ee0*/  LDL.LU R21, [R1+0x864] ;  /* 0x0008640001157983 */ /* 0x000ee40000300800 */
[----:B-1----:R-:W3:Y:S02]  /*26ef0*/  LDL.LU R22, [R1+0x868] ;  /* 0x0008680001167983 */ /* 0x002ee40000300800 */
[----:B------:R-:W3:Y:S01]  /*26f00*/  LDL.LU R23, [R1+0x86c] ;  /* 0x00086c0001177983 */ /* 0x000ee20000300800 */
[----:B------:R0:W-:Y:S01]  /*26f10*/  STL [R1+0x2ce0], R6 ;  /* 0x002ce00601007387 */ /* 0x0001e20000100800 */
[----:B------:R1:W-:Y:S02]  /*26f20*/  STL [R1+0x2cdc], R7 ;  /* 0x002cdc0701007387 */ /* 0x0003e40000100800 */
[----:B------:R-:W3:Y:S02]  /*26f30*/  LDL.LU R4, [R1+0x880] ;  /* 0x0008800001047983 */ /* 0x000ee40000300800 */
[----:B------:R-:W3:Y:S01]  /*26f40*/  LDL.LU R5, [R1+0x884] ;  /* 0x0008840001057983 */ /* 0x000ee20000300800 */
[----:B0-----:R-:W3:Y:S01]  /*26f50*/  LDL.LU R6, [R1+0x888] ;  /* 0x0008880001067983 */ /* 0x001ee20000300800 */
[----:B-1----:R-:W3:Y:S02]  /*26f60*/  LDL.LU R7, [R1+0x88c] ;  /* 0x00088c0001077983 */ /* 0x002ee40000300800 */
[----:B--2---:R-:W-:Y:S01]  /*26f70*/  IMAD.MOV.U32 R2, RZ, RZ, R15 ;  /* 0x000000ffff027224 */ /* 0x004fe200078e000f */
[C---:B---3--:R-:W-:Y:S11]  /*26f80*/  HMMA.16816.F32.BF16 R4, R16.reuse, R14, R4 ;  /* 0x0000000e1004723c */ /* 0x048ff60000041804 */
[----:B------:R-:W-:Y:S11]  /*26f90*/  @!UPT UIADD3 URZ, URZ, URZ, URZ ;  /* 0x0000003f3f3ff290 */ /* 0x000ff6000fffe03f */
[----:B------:R-:W-:Y:S01]  /*26fa0*/  @!UPT UIADD3 URZ, URZ, URZ, URZ ;  /* 0x0000003f3f3ff290 */ /* 0x000fe2000fffe03f */
[----:B------:R0:W-:Y:S01]  /*26fb0*/  STL.64 [R1+0xb40], R4 ;  /* 0x000b400401007387 */ /* 0x0001e20000100a00 */
[----:B------:R1:W-:Y:S02]  /*26fc0*/  STL.64 [R1+0xb48], R6 ;  /* 0x000b480601007387 */ /* 0x0003e40000100a00 */
[----:B0-----:R-:W-:Y:S02]  /*26fd0*/  IMAD.MOV.U32 R4, RZ, RZ, R14 ;  /* 0x000000ffff047224 */ /* 0x001fe400078e000e */
[----:B------:R-:W2:Y:S01]  /*26fe0*/  LDL.LU.64 R14, [R1+0x2dd0] ;  /* 0x002dd000010e7983 */ /* 0x000ea20000300a00 */
[----:B------:R-:W2:Y:S02]  /*26ff0*/  LDL.LU.64 R12, [R1+0x2dc8] ;  /* 0x002dc800010c7983 */ /* 0x000ea40000300a00 */
[----:B------:R-:W-:Y:S02]  /*27000*/  STL [R1+0x2ce8], R2 ;  /* 0x002ce80201007387 */ /* 0x000fe40000100800 */
[----:B------:R-:W-:Y:S01]  /*27010*/  STL [R1+0x2ce4], R4 ;  /* 0x002ce40401007387 */ /* 0x000fe20000100800 */
[----:B-1----:R-:W2:Y:S02]  /*27020*/  LDL.64 R6, [R1+0xb8] ;  /* 0x0000b80001067983 */ /* 0x002ea40000100a00 */
[----:B--2---:R-:W-:Y:S11]  /*27030*/  HMMA.16816.F32.BF16 R12, R16, R6, R12 ;  /* 0x00000006100c723c */ /* 0x004ff6000004180c */
[----:B------:R-:W-:Y:S11]  /*27040*/  @!UPT UIADD3 URZ, URZ, URZ, URZ ;  /* 0x0000003f3f3ff290 */ /* 0x000ff6000fffe03f */
[----:B------:R-:W-:Y:S01]  /*27050*/  @!UPT UIADD3 URZ, URZ, URZ, URZ ;  /* 0x0000003f3f3ff290 */ /* 0x000fe2000fffe03f */
[----:B------:R-:W-:Y:S01]  /*27060*/  STL.64 [R1+0xb30], R12 ;  /* 0x000b300c01007387 */ /* 0x000fe20000100a00 */
[----:B------:R0:W-:Y:S03]  /*27070*/  STL.64 [R1+0xb38], R14 ;  /* 0x000b380e01007387 */ /* 0x0001e60000100a00 */
[----:B0-----:R-:W4:Y:S01]  /*27080*/  LDL.LU.64 R14, [R1+0x2dc0] ;  /* 0x002dc000010e7983 */ /* 0x001f220000300a00 */
[----:B------:R-:W-:Y:S02]  /*27090*/  IMAD.MOV.U32 R5, RZ, RZ, R7 ;  /* 0x000000ffff057224 */ /* 0x000fe400078e0007 */
[----:B------:R-:W-:-:S03]  /*270a0*/  IMAD.MOV.U32 R28, RZ, RZ, R6 ;  /* 0x000000ffff1c7224 */ /* 0x000fc600078e0006 */
[----:B------:R0:W-:Y:S02]  /*270b0*/  STL [R1+0x2cf0], R5 ;  /* 0x002cf00501007387 */ /* 0x0001e40000100800 */
[C---:B0-----:R-:W-:Y:S02]  /*270c0*/  HMMA.16816.F32.BF16 R4, R16.reuse, R10, R20 ;  /* 0x0000000a1004723c */ /* 0x041fe40000041814 */
[----:B------:R-:W-:Y:S01]  /*270d0*/  STL [R1+0x2cec], R28 ;  /* 0x002cec1c01007387 */ /* 0x000fe20000100800 */
[----:B------:R-:W-:Y:S02]  /*270e0*/  IMAD.MOV.U32 R29, RZ, RZ, R11 ;  /* 0x000000ffff1d7224 */ /* 0x000fe400078e000b */
[----:B------:R-:W-:Y:S11]  /*270f0*/  IMAD.MOV.U32 R3, RZ, RZ, R10 ;  /* 0x000000ffff037224 */ /* 0x000ff600078e000a */
[----:B------:R-:W-:Y:S07]  /*27100*/  @!UPT UIADD3 URZ, URZ, URZ, URZ ;  /* 0x0000003f3f3ff290 */ /* 0x000fee000fffe03f */
[----:B------:R-:W-:Y:S01]  /*27110*/  STL.64 [R1+0xb20], R4 ;  /* 0x000b200401007387 */ /* 0x000fe20000100a00 */
[----:B------:R4:W-:Y:S02]  /*27120*/  STL.64 [R1+0xb28], R6 ;  /* 0x000b280601007387 */ /* 0x0009e40000100a00 */
[----:B------:R-:W-:Y:S02]  /*27130*/  STL [R1+0x2cf8], R29 ;  /* 0x002cf81d01007387 */ /* 0x000fe40000100800 */
[----:B------:R-:W-:Y:S01]  /*27140*/  STL [R1+0x2cf4], R3 ;  /* 0x002cf40301007387 */ /* 0x000fe20000100800 */
[----:B----4-:R-:W-:Y:S07]  /*27150*/  HMMA.16816.F32.BF16 R4, R16, R14, R24 ;  /* 0x0000000e1004723c */ /* 0x010fee0000041818 */
[----:B------:R-:W-:-:S02]  /*27160*/  IMAD.MOV.U32 R26, RZ, RZ, R14 ;  /* 0x000000ffff1a7224 */ /* 0x000fc400078e000e */
[----:B------:R-:W-:Y:S11]  /*27170*/  IMAD.MOV.U32 R27, RZ, RZ, R15 ;  /* 0x000000ffff1b7224 */ /* 0x000ff600078e000f */
[----:B------:R-:W-:Y:S03]  /*27180*/  @!UPT UIADD3 URZ, URZ, URZ, URZ ;  /* 0x0000003f3f3ff290 */ /* 0x000fe6000fffe03f */
[----:B------:R-:W-:Y:S01]  /*27190*/  STL.64 [R1+0xb10], R4 ;  /* 0x000b100401007387 */ /* 0x000fe20000100a00 */
[----:B------:R-:W-:Y:S02]  /*271a0*/  STL.64 [R1+0xb18], R6 ;  /* 0x000b180601007387 */ /* 0x000fe40000100a00 */
[----:B------:R-:W2:Y:S02]  /*271b0*/  LDL R14, [R1+0x8] ;  /* 0x00000800010e7983 */ /* 0x000ea40000100800 */
[----:B------:R-:W2:Y:S02]  /*271c0*/  LDL R15, [R1+0xc] ;  /* 0x00000c00010f7983 */ /* 0x000ea40000100800 */
[----:B--2---:R0:W-:Y:S01]  /*271d0*/  STL.64 [R1+0x2d38], R14 ;  /* 0x002d380e01007387 */ /* 0x0041e20000100a00 */
[----:B------:R-:W2:Y:S02]  /*271e0*/  LDL.LU R8, [R1+0x760] ;  /* 0x0007600001087983 */ /* 0x000ea40000300800 */
[----:B------:R-:W2:Y:S02]  /*271f0*/  LDL.LU R9, [R1+0x764] ;  /* 0x0007640001097983 */ /* 0x000ea40000300800 */
[----:B------:R-:W3:Y:S01]  /*27200*/  LDL.LU R10, [R1+0x768] ;  /* 0x00076800010a7983 */ /* 0x000ee20000300800 */
[----:B------:R-:W3:Y:S04]  /*27210*/  LDL.LU R11, [R1+0x76c] ;  /* 0x00076c00010b7983 */ /* 0x000ee80000300800 */
[----:B0-----:R-:W4:Y:S04]  /*27220*/  LDL.64 R14, [R1+0x18] ;  /* 0x00001800010e7983 */ /* 0x001f280000100a00 */
[----:B----4-:R0:W-:Y:S04]  /*27230*/  STL.64 [R1+0x2d50], R14 ;  /* 0x002d500e01007387 */ /* 0x0101e80000100a00 */
[----:B0-----:R-:W4:Y:S04]  /*27240*/  LDL.64 R14, [R1+0x28] ;  /* 0x00002800010e7983 */ /* 0x001f280000100a00 */
[----:B----4-:R-:W-:Y:S01]  /*27250*/  STL.64 [R1+0x2d68], R14 ;  /* 0x002d680e01007387 */ /* 0x010fe20000100a00 */
[----:B---3--:R-:W-:Y:S02]  /*27260*/  STL.64 [R1+0x2d30], R10 ;  /* 0x002d300a01007387 */ /* 0x008fe40000100a00 */
[----:B--2---:R0:W-:Y:S02]  /*27270*/  STL.64 [R1+0x2d28], R8 ;  /* 0x002d280801007387 */ /* 0x0041e40000100a00 */
[----:B0-----:R-:W2:Y:S01]  /*27280*/  LDL.LU R8, [R1+0x800] ;  /* 0x0008000001087983 */ /* 0x001ea20000300800 */
[----:B------:R-:W2:Y:S02]  /*27290*/  LDL.LU R9, [R1+0x804] ;  /* 0x0008040001097983 */ /* 0x000ea40000300800 */
[----:B------:R-:W3:Y:S02]  /*272a0*/  LDL.LU R10, [R1+0x808] ;  /* 0x00080800010a7983 */ /* 0x000ee40000300800 */
[----:B------:R-:W3:Y:S01]  /*272b0*/  LDL.LU R11, [R1+0x80c] ;  /* 0x00080c00010b7983 */ /* 0x000ee20000300800 */
[----:B------:R-:W4:Y:S01]  /*272c0*/  LDL.LU R4, [R1+0x830] ;  /* 0x0008300001047983 */ /* 0x000f220000300800 */
[----:B------:R-:W4:Y:S02]  /*272d0*/  LDL.LU R5, [R1+0x834] ;  /* 0x0008340001057983 */ /* 0x000f240000300800 */
[----:B------:R-:W2:Y:S02]  /*272e0*/  LDL.LU R6, [R1+0x838] ;  /* 0x0008380001067983 */ /* 0x000ea40000300800 */
[----:B------:R-:W2:Y:S02]  /*272f0*/  LDL.LU R7, [R1+0x83c] ;  /* 0x00083c0001077983 */ /* 0x000ea40000300800 */
[----:B--2---:R0:W-:Y:S01]  /*27300*/  STL.64 [R1+0x2db8], R6 ;  /* 0x002db80601007387 */ /* 0x0041e20000100a00 */
[----:B----4-:R-:W-:Y:S02]  /*27310*/  STL.64 [R1+0x2db0], R4 ;  /* 0x002db00401007387 */ /* 0x010fe40000100a00 */
[----:B------:R-:W2:Y:S01]  /*27320*/  LDL.64 R22, [R1+0x68] ;  /* 0x0000680001167983 */ /* 0x000ea20000100a00 */
[----:B0-----:R-:W4:Y:S04]  /*27330*/  LDL.64 R6, [R1+0x88] ;  /* 0x0000880001067983 */ /* 0x001f280000100a00 */
[----:B--2---:R0:W-:Y:S01]  /*27340*/  STL.64 [R1+0x2da8], R22 ;  /* 0x002da81601007387 */ /* 0x0041e20000100a00 */
[----:B------:R-:W2:Y:S03]  /*27350*/  LDL.64 R14, [R1+0x38] ;  /* 0x00003800010e7983 */ /* 0x000ea60000100a00 */
[----:B0-----:R-:W3:Y:S04]  /*27360*/  LDL.64 R22, [R1+0x78] ;  /* 0x0000780001167983 */ /* 0x001ee80000100a00 */
[----:B--2---:R0:W-:Y:S04]  /*27370*/  STL.64 [R1+0x2d80], R14 ;  /* 0x002d800e01007387 */ /* 0x0041e80000100a00 */
[----:B0-----:R-:W2:Y:S04]  /*27380*/  LDL.64 R14, [R1+0x48] ;  /* 0x00004800010e7983 */ /* 0x001ea80000100a00 */
[----:B--2---:R-:W-:Y:S01]  /*27390*/  STL.64 [R1+0x2d98], R14 ;  /* 0x002d980e01007387 */ /* 0x004fe20000100a00 */
[----:B---3--:R-:W-:Y:S02]  /*273a0*/  STL.64 [R1+0x2d48], R10 ;  /* 0x002d480a01007387 */ /* 0x008fe40000100a00 */
[----:B------:R0:W-:Y:S02]  /*273b0*/  STL.64 [R1+0x2d40], R8 ;  /* 0x002d400801007387 */ /* 0x0001e40000100a00 */
[----:B0-----:R-:W2:Y:S01]  /*273c0*/  LDL.LU R8, [R1+0x810] ;  /* 0x0008100001087983 */ /* 0x001ea20000300800 */
[----:B------:R-:W2:Y:S02]  /*273d0*/  LDL.LU R9, [R1+0x814] ;  /* 0x0008140001097983 */ /* 0x000ea40000300800 */
[----:B------:R-:W3:Y:S02]  /*273e0*/  LDL.LU R10, [R1+0x818] ;  /* 0x00081800010a7983 */ /* 0x000ee40000300800 */
[----:B------:R-:W3:Y:S01]  /*273f0*/  LDL.LU R11, [R1+0x81c] ;  /* 0x00081c00010b7983 */ /* 0x000ee20000300800 */
[----:B------:R-:W2:Y:S04]  /*27400*/  LDL.64 R14, [R1+0x58] ;  /* 0x00005800010e7983 */ /* 0x000ea80000100a00 */
[----:B--2---:R0:W-:Y:S01]  /*27410*/  STL.64 [R1+0x2da0], R14 ;  /* 0x002da00e01007387 */ /* 0x0041e20000100a00 */
[----:B------:R-:W2:Y:S02]  /*27420*/  LDL.LU R12, [R1+0x820] ;  /* 0x00082000010c7983 */ /* 0x000ea40000300800 */
[----:B------:R-:W2:Y:S01]  /*27430*/  LDL.LU R13, [R1+0x824] ;  /* 0x00082400010d7983 */ /* 0x000ea20000300800 */
[----:B0-----:R-:W2:Y:S01]  /*27440*/  LDL.LU R14, [R1+0x828] ;  /* 0x00082800010e7983 */ /* 0x001ea20000300800 */
[----:B------:R-:W2:Y:S02]  /*27450*/  LDL.LU R15, [R1+0x82c] ;  /* 0x00082c00010f7983 */ /* 0x000ea40000300800 */
[----:B---3--:R-:W-:Y:S02]  /*27460*/  STL.64 [R1+0x2d60], R10 ;  /* 0x002d600a01007387 */ /* 0x008fe40000100a00 */
[----:B------:R0:W-:Y:S02]  /*27470*/  STL.64 [R1+0x2d58], R8 ;  /* 0x002d580801007387 */ /* 0x0001e40000100a00 */
[----:B0-----:R-:W3:Y:S01]  /*27480*/  LDL.LU R8, [R1+0x890] ;  /* 0x0008900001087983 */ /* 0x001ee20000300800 */
[----:B------:R-:W3:Y:S02]  /*27490*/  LDL.LU R9, [R1+0x894] ;  /* 0x0008940001097983 */ /* 0x000ee40000300800 */
[----:B------:R-:W2:Y:S02]  /*274a0*/  LDL.LU R10, [R1+0x898] ;  /* 0x00089800010a7983 */ /* 0x000ea40000300800 */
[----:B------:R-:W2:Y:S02]  /*274b0*/  LDL.LU R11, [R1+0x89c] ;  /* 0x00089c00010b7983 */ /* 0x000ea40000300800 */
[----:B--2---:R-:W-:Y:S01]  /*274c0*/  STL.64 [R1+0x2d78], R10 ;  /* 0x002d780a01007387 */ /* 0x004fe20000100a00 */
[----:B---3--:R0:W-:Y:S03]  /*274d0*/  STL.64 [R1+0x2d70], R8 ;  /* 0x002d700801007387 */ /* 0x0081e60000100a00 */
[----:B0-----:R-:W2:Y:S01]  /*274e0*/  LDL.LU R8, [R1+0x8a0] ;  /* 0x0008a00001087983 */ /* 0x001ea20000300800 */
[----:B------:R-:W2:Y:S02]  /*274f0*/  LDL.LU R9, [R1+0x8a4] ;  /* 0x0008a40001097983 */ /* 0x000ea40000300800 */
[----:B------:R-:W3:Y:S02]  /*27500*/  LDL.LU R10, [R1+0x8a8] ;  /* 0x0008a800010a7983 */ /* 0x000ee40000300800 */
[----:B------:R-:W3:Y:S02]  /*27510*/  LDL.LU R11, [R1+0x8ac] ;  /* 0x0008ac00010b7983 */ /* 0x000ee40000300800 */
[----:B---3--:R-:W-:Y:S01]  /*27520*/  STL.64 [R1+0x2d90], R10 ;  /* 0x002d900a01007387 */ /* 0x008fe20000100a00 */
[----:B--2---:R0:W-:Y:S03]  /*27530*/  STL.64 [R1+0x2d88], R8 ;  /* 0x002d880801007387 */ /* 0x0041e60000100a00 */
[----:B0-----:R-:W2:Y:S01]  /*27540*/  LDL.LU R8, [R1+0x8b0] ;  /* 0x0008b00001087983 */ /* 0x001ea20000300800 */
[----:B------:R-:W2:Y:S02]  /*27550*/  LDL.LU R9, [R1+0x8b4] ;  /* 0x0008b40001097983 */ /* 0x000ea40000300800 */
[----:B------:R-:W2:Y:S02]  /*27560*/  LDL.LU R10, [R1+0x8b8] ;  /* 0x0008b800010a7983 */ /* 0x000ea40000300800 */
[----:B------:R-:W2:Y:S01]  /*27570*/  LDL.LU R11, [R1+0x8bc] ;  /* 0x0008bc00010b7983 */ /* 0x000ea20000300800 */
[----:B------:R-:W-:Y:S01]  /*27580*/  STL [R1+0x2d00], R27 ;  /* 0x002d001b01007387 */ /* 0x000fe20000100800 */
[----:B------:R0:W-:Y:S02]  /*27590*/  STL [R1+0x2cfc], R26 ;  /* 0x002cfc1a01007387 */ /* 0x0001e40000100800 */
[----:B------:R-:W4:Y:S02]  /*275a0*/  LDL.LU R24, [R1+0x840] ;  /* 0x0008400001187983 */ /* 0x000f240000300800 */
[----:B------:R-:W4:Y:S01]  /*275b0*/  LDL.LU R25, [R1+0x844] ;  /* 0x0008440001197983 */ /* 0x000f220000300800 */
[----:B0-----:R-:W4:Y:S01]  /*275c0*/  LDL.LU R26, [R1+0x848] ;  /* 0x00084800011a7983 */ /* 0x001f220000300800 */
[----:B------:R-:W4:Y:S02]  /*275d0*/  LDL.LU R27, [R1+0x84c] ;  /* 0x00084c00011b7983 */ /* 0x000f240000300800 */
[C---:B----4-:R-:W-:Y:S11]  /*275e0*/  HMMA.16816.F32.BF16 R24, R16.reuse, R6, R24 ;  /* 0x000000061018723c */ /* 0x050ff60000041818 */
[----:B------:R-:W-:Y:S11]  /*275f0*/  @!UPT UIADD3 URZ, URZ, URZ, URZ ;  /* 0x0000003f3f3ff290 */ /* 0x000ff6000fffe03f */
[----:B------:R-:W-:Y:S01]  /*27600*/  @!UPT UIADD3 URZ, URZ, URZ, URZ ;  /* 0x0000003f3f3ff290 */ /* 0x000fe2000fffe03f */
[----:B------:R0:W-:Y:S01]  /*27610*/  STL.64 [R1+0xb00], R24 ;  /* 0x000b001801007387 */ /* 0x0001e20000100a00 */
[----:B------:R-:W-:Y:S02]  /*27620*/  STL.64 [R1+0xb08], R26 ;  /* 0x000b081a01007387 */ /* 0x000fe40000100a00 */
[----:B0-----:R-:W-:Y:S02]  /*27630*/  IMAD.MOV.U32 R24, RZ, RZ, R6 ;  /* 0x000000ffff187224 */ /* 0x001fe400078e0006 */
[----:B------:R-:W-:Y:S02]  /*27640*/  IMAD.MOV.U32 R25, RZ, RZ, R7 ;  /* 0x000000ffff197224 */ /* 0x000fe400078e0007 */
[----:B------:R-:W3:Y:S01]  /*27650*/  LDL.LU.64 R6, [R1+0x2db8] ;  /* 0x002db80001067983 */ /* 0x000ee20000300a00 */
[----:B------:R-:W3:Y:S02]  /*27660*/  LDL.LU.64 R4, [R1+0x2db0] ;  /* 0x002db00001047983 */ /* 0x000ee40000300a00 */
[C---:B---3--:R-:W-:Y:S11]  /*27670*/  HMMA.16816.F32.BF16 R4, R16.reuse, R22, R4 ;  /* 0x000000161004723c */ /* 0x048ff60000041804 */
[----:B------:R-:W-:Y:S11]  /*27680*/  @!UPT UIADD3 URZ, URZ, URZ, URZ ;  /* 0x0000003f3f3ff290 */ /* 0x000ff6000fffe03f */
[----:B------:R-:W-:Y:S01]  /*27690*/  @!UPT UIADD3 URZ, URZ, URZ, URZ ;  /* 0x0000003f3f3ff290 */ /* 0x000fe2000fffe03f */
[----:B------:R-:W-:Y:S01]  /*276a0*/  STL.64 [R1+0xaf0], R4 ;  /* 0x000af00401007387 */ /* 0x000fe20000100a00 */
[----:B------:R0:W-:Y:S02]  /*276b0*/  STL.64 [R1+0xaf8], R6 ;  /* 0x000af80601007387 */ /* 0x0001e40000100a00 */
[----:B0-----:R-:W-:Y:S02]  /*276c0*/  IMAD.MOV.U32 R6, RZ, RZ, R22 ;  /* 0x000000ffff067224 */ /* 0x001fe400078e0016 */
[----:B------:R-:W-:Y:S02]  /*276d0*/  IMAD.MOV.U32 R7, RZ, RZ, R23 ;  /* 0x000000ffff077224 */ /* 0x000fe400078e0017 */
[----:B------:R-:W3:Y:S02]  /*276e0*/  LDL.LU.64 R22, [R1+0x2da8] ;  /* 0x002da80001167983 */ /* 0x000ee40000300a00 */
[----:B---3--:R-:W-:Y:S01]  /*276f0*/  HMMA.16816.F32.BF16 R12, R16, R22, R12 ;  /* 0x00000016100c723c */ /* 0x008fe2000004180c */
[----:B------:R-:W-:-:S02]  /*27700*/  IMAD.MOV.U32 R2, RZ, RZ, R22 ;  /* 0x000000ffff027224 */ /* 0x000fc400078e0016 */
[----:B------:R-:W-:Y:S02]  /*27710*/  IMAD.MOV.U32 R4, RZ, RZ, R23 ;  /* 0x000000ffff047224 */ /* 0x000fe400078e0017 */
[----:B------:R-:W0:Y:S11]  /*27720*/  LDSM.16.MT88.4 R20, [R0+0x2100] ;  /* 0x002100000014783b */ /* 0x000e360000004200 */
[----:B------:R-:W-:Y:S07]  /*27730*/  @!UPT UIADD3 URZ, URZ, URZ, URZ ;  /* 0x0000003f3f3ff290 */ /* 0x000fee000fffe03f */
[----:B------:R-:W-:Y:S01]  /*27740*/  STL.64 [R1+0xae0], R12 ;  /* 0x000ae00c01007387 */ /* 0x000fe20000100a00 */
[----:B------:R1:W-:Y:S03]  /*27750*/  STL.64 [R1+0xae8], R14 ;  /* 0x000ae80e01007387 */ /* 0x0003e60000100a00 */
[----:B-1----:R-:W3:Y:S04]  /*27760*/  LDL.LU.64 R14, [R1+0x2da0] ;  /* 0x002da000010e7983 */ /* 0x002ee80000300a00 */
[----:B0-----:R-:W-:Y:S01]  /*27770*/  STL.64 [R1+0x2b70], R22 ;  /* 0x002b701601007387 */ /* 0x001fe20000100a00 */
[----:B------:R0:W-:Y:S03]  /*27780*/  STL.64 [R1+0x2b68], R20 ;  /* 0x002b681401007387 */ /* 0x0001e60000100a00 */
[----:B0-----:R-:W3:Y:S01]  /*27790*/  LDL.LU R20, [R1+0x8c0] ;  /* 0x0008c00001147983 */ /* 0x001ee20000300800 */
[----:B------:R-:W3:Y:S02]  /*277a0*/  LDL.LU R21, [R1+0x8c4] ;  /* 0x0008c40001157983 */ /* 0x000ee40000300800 */
[----:B------:R-:W3:Y:S02]  /*277b0*/  LDL.LU R22, [R1+0x8c8] ;  /* 0x0008c80001167983 */ /* 0x000ee40000300800 */
[----:B------:R-:W3:Y:S02]  /*277c0*/  LDL.LU R23, [R1+0x8cc] ;  /* 0x0008cc0001177983 */ /* 0x000ee40000300800 */
[C---:B---3--:R-:W-:Y:S11]  /*277d0*/  HMMA.16816.F32.BF16 R20, R16.reuse, R14, R20 ;  /* 0x0000000e1014723c */ /* 0x048ff60000041814 */
[----:B------:R-:W-:Y:S11]  /*277e0*/  @!UPT UIADD3 URZ, URZ, URZ, URZ ;  /* 0x0000003f3f3ff290 */ /* 0x000ff6000fffe03f */
[----:B------:R-:W-:Y:S01]  /*277f0*/  @!UPT UIADD3 URZ, URZ, URZ, URZ ;  /* 0x0000003f3f3ff290 */ /* 0x000fe2000fffe03f */
[----:B------:R0:W-:Y:S01]  /*27800*/  STL.64 [R1+0x880], R20 ;  /* 0x0008801401007387 */ /* 0x0001e20000100a00 */
[----:B------:R1:W-:Y:S02]  /*27810*/  STL.64 [R1+0x888], R22 ;  /* 0x0008881601007387 */ /* 0x0003e40000100a00 */
[----:B0-----:R-:W-:Y:S02]  /*27820*/  IMAD.MOV.U32 R21, RZ, RZ, R14 ;  /* 0x000000ffff157224 */ /* 0x001fe400078e000e */
[----:B------:R-:W-:Y:S02]  /*27830*/  IMAD.MOV.U32 R20, RZ, RZ, R15 ;  /* 0x000000ffff147224 */ /* 0x000fe400078e000f */
[----:B------:R-:W2:Y:S02]  /*27840*/  LDL.LU.64 R14, [R1+0x2d98] ;  /* 0x002d9800010e7983 */ /* 0x000ea40000300a00 */
[----:B--2---:R-:W-:Y:S01]  /*27850*/  HMMA.16816.F32.BF16 R8, R16, R14, R8 ;  /* 0x0000000e1008723c */ /* 0x004fe20000041808 */
[----:B-1----:R-:W-:-:S02]  /*27860*/  IMAD.MOV.U32 R23, RZ, RZ, R14 ;  /* 0x000000ffff177224 */ /* 0x002fc400078e000e */
        /* <DEDUP_REMOVED lines=38> */
[----:B------:R-:W-:Y:S01]  /*27ad0*/  STL.64 [R1+0x830], R12 ;  /* 0x0008300c01007387 */ /* 0x000fe20000100a00 */
[----:B------:R0:W-:Y:S03]  /*27ae0*/  STL.64 [R1+0x838], R14 ;  /* 0x0008380e01007387 */ /* 0x0001e60000100a00 */
[----:B0-----:R-:W2:Y:S01]  /*27af0*/  LDL.LU.64 R14, [R1+0x2d20] ;  /* 0x002d2000010e7983 */ /* 0x001ea20000300a00 */
[----:B------:R-:W3:Y:S01]  /*27b00*/  LDL.LU.64 R12, [R1+0x2d18] ;  /* 0x002d1800010c7983 */ /* 0x000ee20000300a00 */
[C---:B--2---:R-:W-:Y:S11]  /*27b10*/  HMMA.16816.F32.BF16 R8, R16.reuse, R14, R8 ;  /* 0x0000000e1008723c */ /* 0x044ff60000041808 */
[----:B------:R-:W-:Y:S11]  /*27b20*/  @!UPT UIADD3 URZ, URZ, URZ, URZ ;  /* 0x0000003f3f3ff290 */ /* 0x000ff6000fffe03f */
[----:B------:R-:W-:Y:S01]  /*27b30*/  @!UPT UIADD3 URZ, URZ, URZ, URZ ;  /* 0x0000003f3f3ff290 */ /* 0x000fe2000fffe03f */
[----:B------:R-:W-:Y:S01]  /*27b40*/  STL.64 [R1+0x820], R8 ;  /* 0x0008200801007387 */ /* 0x000fe20000100a00 */
[----:B------:R0:W-:Y:S03]  /*27b50*/  STL.64 [R1+0x828], R10 ;  /* 0x0008280a01007387 */ /* 0x0001e60000100a00 */
[----:B0-----:R-:W2:Y:S01]  /*27b60*/  LDL.LU.64 R10, [R1+0x2d10] ;  /* 0x002d1000010a7983 */ /* 0x001ea20000300a00 */
[----:B------:R-:W4:Y:S02]  /*27b70*/  LDL.LU.64 R8, [R1+0x2d08] ;  /* 0x002d080001087983 */ /* 0x000f240000300a00 */
[----:B------:R-:W-:Y:S02]  /*27b80*/  STL.64 [R1+0x2b90], R14 ;  /* 0x002b900e01007387 */ /* 0x000fe40000100a00 */
[----:B---3--:R0:W-:Y:S02]  /*27b90*/  STL.64 [R1+0x2b88], R12 ;  /* 0x002b880c01007387 */ /* 0x0081e40000100a00 */
[----:B0-----:R-:W2:Y:S01]  /*27ba0*/  LDL.LU R12, [R1+0x6e0] ;  /* 0x0006e000010c7983 */ /* 0x001ea20000300800 */
[----:B------:R-:W2:Y:S02]  /*27bb0*/  LDL.LU R13, [R1+0x6e4] ;  /* 0x0006e400010d7983 */ /* 0x000ea40000300800 */
[----:B------:R-:W2:Y:S02]  /*27bc0*/  LDL.LU R14, [R1+0x6e8] ;  /* 0x0006e800010e7983 */ /* 0x000ea40000300800 */
[----:B------:R-:W2:Y:S02]  /*27bd0*/  LDL.LU R15, [R1+0x6ec] ;  /* 0x0006ec00010f7983 */ /* 0x000ea40000300800 */
[----:B--2---:R-:W-:Y:S11]  /*27be0*/  HMMA.16816.F32.BF16 R12, R16, R10, R12 ;  /* 0x0000000a100c723c */ /* 0x004ff6000004180c */
[----:B------:R-:W-:Y:S11]  /*27bf0*/  @!UPT UIADD3 URZ, URZ, URZ, URZ ;  /* 0x0000003f3f3ff290 */ /* 0x000ff6000fffe03f */
[----:B------:R-:W-:Y:S01]  /*27c00*/  @!UPT UIADD3 URZ, URZ, URZ, URZ ;  /* 0x0000003f3f3ff290 */ /* 0x000fe2000fffe03f */
[----:B------:R-:W-:Y:S01]  /*27c10*/  STL.64 [R1+0x810], R12 ;  /* 0x0008100c01007387 */ /* 0x000fe20000100a00 */
[----:B------:R0:W-:Y:S03]  /*27c20*/  STL.64 [R1+0x818], R14 ;  /* 0x0008180e01007387 */ /* 0x0001e60000100a00 */
[----:B0-----:R-:W2:Y:S04]  /*27c30*/  LDL.LU.64 R14, [R1+0x8] ;  /* 0x00000800010e7983 */ /* 0x001ea80000300a00 */
[----:B--2---:R0:W-:Y:S02]  /*27c40*/  STL.64 [R1+0x2ba8], R14 ;  /* 0x002ba80e01007387 */ /* 0x0041e40000100a00 */
[----:B0-----:R-:W-:-:S02]  /*27c50*/  IMAD.MOV.U32 R14, RZ, RZ, R27 ;  /* 0x000000ffff0e7224 */ /* 0x001fc400078e001b */
[----:B------:R-:W-:Y:S01]  /*27c60*/  IMAD.MOV.U32 R15, RZ, RZ, R26 ;  /* 0x000000ffff0f7224 */ /* 0x000fe200078e001a */
[----:B------:R-:W2:Y:S01]  /*27c70*/  LDL.LU R27, [R1+0x2d00] ;  /* 0x002d0000011b7983 */ /* 0x000ea20000300800 */
[----:B------:R-:W3:Y:S03]  /*27c80*/  LDL.LU R26, [R1+0x2cfc] ;  /* 0x002cfc00011a7983 */ /* 0x000ee60000300800 */
[----:B------:R-:W-:Y:S01]  /*27c90*/  STL.64 [R1+0x2bc0], R14 ;  /* 0x002bc00e01007387 */ /* 0x000fe20000100a00 */
[----:B------:R-:W-:Y:S02]  /*27ca0*/  STL.64 [R1+0x2b80], R10 ;  /* 0x002b800a01007387 */ /* 0x000fe40000100a00 */
[----:B----4-:R0:W-:Y:S02]  /*27cb0*/  STL.64 [R1+0x2b78], R8 ;  /* 0x002b780801007387 */ /* 0x0101e40000100a00 */
[----:B0-----:R-:W4:Y:S01]  /*27cc0*/  LDL.LU R8, [R1+0x5f0] ;  /* 0x0005f00001087983 */ /* 0x001f220000300800 */
[----:B------:R-:W4:Y:S02]  /*27cd0*/  LDL.LU R9, [R1+0x5f4] ;  /* 0x0005f40001097983 */ /* 0x000f240000300800 */
[----:B------:R-:W2:Y:S02]  /*27ce0*/  LDL.LU R10, [R1+0x5f8] ;  /* 0x0005f800010a7983 */ /* 0x000ea40000300800 */
[----:B------:R-:W2:Y:S02]  /*27cf0*/  LDL.LU R11, [R1+0x5fc] ;  /* 0x0005fc00010b7983 */ /* 0x000ea40000300800 */
[----:B------:R-:W-:-:S02]  /*27d00*/  IMAD.MOV.U32 R14, RZ, RZ, R29 ;  /* 0x000000ffff0e7224 */ /* 0x000fc400078e001d */
[----:B------:R-:W-:Y:S01]  /*27d10*/  IMAD.MOV.U32 R15, RZ, RZ, R3 ;  /* 0x000000ffff0f7224 */ /* 0x000fe200078e0003 */
[----:B------:R-:W3:Y:S01]  /*27d20*/  LDL.LU R29, [R1+0x2cf8] ;  /* 0x002cf800011d7983 */ /* 0x000ee20000300800 */
[----:B------:R-:W3:Y:S03]  /*27d30*/  LDL.LU R3, [R1+0x2cf4] ;  /* 0x002cf40001037983 */ /* 0x000ee60000300800 */
[----:B------:R-:W-:Y:S04]  /*27d40*/  STL.64 [R1+0x2bd8], R14 ;  /* 0x002bd80e01007387 */ /* 0x000fe80000100a00 */
[----:B--2---:R-:W-:Y:S01]  /*27d50*/  STL.64 [R1+0x2ba0], R10 ;  /* 0x002ba00a01007387 */ /* 0x004fe20000100a00 */
[----:B----4-:R0:W-:Y:S03]  /*27d60*/  STL.64 [R1+0x2b98], R8 ;  /* 0x002b980801007387 */ /* 0x0101e60000100a00 */
[----:B0-----:R-:W2:Y:S01]  /*27d70*/  LDL.LU R8, [R1+0x600] ;  /* 0x0006000001087983 */ /* 0x001ea20000300800 */
[----:B------:R-:W2:Y:S02]  /*27d80*/  LDL.LU R9, [R1+0x604] ;  /* 0x0006040001097983 */ /* 0x000ea40000300800 */
[----:B------:R-:W4:Y:S02]  /*27d90*/  LDL.LU R10, [R1+0x608] ;  /* 0x00060800010a7983 */ /* 0x000f240000300800 */
[----:B------:R-:W4:Y:S02]  /*27da0*/  LDL.LU R11, [R1+0x60c] ;  /* 0x00060c00010b7983 */ /* 0x000f240000300800 */
[----:B------:R-:W-:-:S02]  /*27db0*/  IMAD.MOV.U32 R14, RZ, RZ, R5 ;  /* 0x000000ffff0e7224 */ /* 0x000fc400078e0005 */
[----:B------:R-:W-:Y:S01]  /*27dc0*/  IMAD.MOV.U32 R15, RZ, RZ, R28 ;  /* 0x000000ffff0f7224 */ /* 0x000fe200078e001c */
[----:B------:R-:W3:Y:S01]  /*27dd0*/  LDL.LU R5, [R1+0x2cf0] ;  /* 0x002cf00001057983 */ /* 0x000ee20000300800 */
[----:B------:R-:W3:Y:S03]  /*27de0*/  LDL.LU R28, [R1+0x2cec] ;  /* 0x002cec00011c7983 */ /* 0x000ee60000300800 */
[----:B------:R-:W-:Y:S04]  /*27df0*/  STL.64 [R1+0x2bf0], R14 ;  /* 0x002bf00e01007387 */ /* 0x000fe80000100a00 */
[----:B----4-:R-:W-:Y:S01]  /*27e00*/  STL.64 [R1+0x2bb8], R10 ;  /* 0x002bb80a01007387 */ /* 0x010fe20000100a00 */
[----:B--2---:R0:W-:Y:S03]  /*27e10*/  STL.64 [R1+0x2bb0], R8 ;  /* 0x002bb00801007387 */ /* 0x0041e60000100a00 */
[----:B0-----:R-:W2:Y:S01]  /*27e20*/  LDL.LU R8, [R1+0x610] ;  /* 0x0006100001087983 */ /* 0x001ea20000300800 */
[----:B------:R-:W2:Y:S02]  /*27e30*/  LDL.LU R9, [R1+0x614] ;  /* 0x0006140001097983 */ /* 0x000ea40000300800 */
[----:B------:R-:W4:Y:S02]  /*27e40*/  LDL.LU R10, [R1+0x618] ;  /* 0x00061800010a7983 */ /* 0x000f240000300800 */
[----:B------:R-:W4:Y:S02]  /*27e50*/  LDL.LU R11, [R1+0x61c] ;  /* 0x00061c00010b7983 */ /* 0x000f240000300800 */
[----:B------:R-:W-:-:S02]  /*27e60*/  IMAD.MOV.U32 R14, RZ, RZ, R23 ;  /* 0x000000ffff0e7224 */ /* 0x000fc400078e0017 */
[----:B------:R-:W-:-:S05]  /*27e70*/  IMAD.MOV.U32 R15, RZ, RZ, R22 ;  /* 0x000000ffff0f7224 */ /* 0x000fca00078e0016 */
        /* <DEDUP_REMOVED lines=20> */
[----:B------:R0:W-:Y:S02]  /*27fc0*/  STL.64 [R1+0x2c38], R14 ;  /* 0x002c380e01007387 */ /* 0x0001e40000100a00 */
[----:B0-----:R-:W-:Y:S02]  /*27fd0*/  IMAD.MOV.U32 R14, RZ, RZ, R6 ;  /* 0x000000ffff0e7224 */ /* 0x001fe400078e0006 */
        /* <DEDUP_REMOVED lines=21> */
[----:B---3--:R-:W-:-:S02]  /*28130*/  IMAD.MOV.U32 R14, RZ, RZ, R26 ;  /* 0x000000ffff0e7224 */ /* 0x008fc400078e001a */
        /* <DEDUP_REMOVED lines=12> */
[----:B------:R-:W3:Y:S04]  /*28200*/  LDL.LU R3, [R1+0x2cc8] ;  /* 0x002cc80001037983 */ /* 0x000ee80000300800 */
        /* <DEDUP_REMOVED lines=10> */
[----:B------:R-:W3:Y:S02]  /*282b0*/  LDL.LU R21, [R1+0x6d4] ;  /* 0x0006d40001157983 */ /* 0x000ee40000300800 */
[----:B------:R-:W3:Y:S02]  /*282c0*/  LDL.LU R22, [R1+0x6d8] ;  /* 0x0006d80001167983 */ /* 0x000ee40000300800 */
[----:B------:R-:W3:Y:S01]  /*282d0*/  LDL.LU R23, [R1+0x6dc] ;  /* 0x0006dc0001177983 */ /* 0x000ee20000300800 */
[----:B------:R-:W-:Y:S04]  /*282e0*/  STL.64 [R1+0x2cb0], R14 ;  /* 0x002cb00e01007387 */ /* 0x000fe80000100a00 */
        /* <DEDUP_REMOVED lines=23> */
[----:B------:R-:W4:Y:S01]  /*28460*/  LDL.LU R11, [R1+0x6bc] ;  /* 0x0006bc00010b7983 */ /* 0x000f220000300800 */
[----:B---3--:R-:W-:Y:S01]  /*28470*/  HMMA.16816.F32.BF16 R20, R16, R6, R20 ;  /* 0x000000061014723c */ /* 0x008fe20000041814 */
[----:B------:R-:W0:Y:S04]  /*28480*/  LDSM.16.MT88.4 R16, [R0+0x2180] ;  /* 0x002180000010783b */ /* 0x000e280000004200 */
[----:B----4-:R-:W-:Y:S01]  /*28490*/  STL.64 [R1+0x2cc0], R10 ;  /* 0x002cc00a01007387 */ /* 0x010fe20000100a00 */
[----:B--2---:R1:W-:Y:S03]  /*284a0*/  STL.64 [R1+0x2cb8], R8 ;  /* 0x002cb80801007387 */ /* 0x0043e60000100a00 */
[----:B-1----:R-:W2:Y:S01]  /*284b0*/  LDL.LU R8, [R1+0x6c0] ;  /* 0x0006c00001087983 */ /* 0x002ea20000300800 */
[----:B------:R-:W2:Y:S02]  /*284c0*/  LDL.LU R9, [R1+0x6c4] ;  /* 0x0006c40001097983 */ /* 0x000ea40000300800 */
[----:B------:R-:W2:Y:S02]  /*284d0*/  LDL.LU R10, [R1+0x6c8] ;  /* 0x0006c800010a7983 */ /* 0x000ea40000300800 */
[----:B------:R-:W2:Y:S02]  /*284e0*/  LDL.LU R11, [R1+0x6cc] ;  /* 0x0006cc00010b7983 */ /* 0x000ea40000300800 */
[----:B------:R-:W-:-:S02]  /*284f0*/  IMAD.MOV.U32 R14, RZ, RZ, R4 ;  /* 0x000000ffff0e7224 */ /* 0x000fc400078e0004 */
[----:B------:R-:W-:-:S05]  /*28500*/  IMAD.MOV.U32 R15, RZ, RZ, R2 ;  /* 0x000000ffff0f7224 */ /* 0x000fca00078e0002 */
[----:B------:R1:W-:Y:S01]  /*28510*/  STL.64 [R1+0x800], R20 ;  /* 0x0008001401007387 */ /* 0x0003e20000100a00 */
[----:B------:R3:W-:Y:S03]  /*28520*/  STL.64 [R1+0x808], R22 ;  /* 0x0008081601007387 */ /* 0x0007e60000100a00 */
[----:B-1----:R-:W4:Y:S01]  /*28530*/  LDL.LU R20, [R1+0x5e0] ;  /* 0x0005e00001147983 */ /* 0x002f220000300800 */
[----:B------:R-:W4:Y:S02]  /*28540*/  LDL.LU R21, [R1+0x5e4] ;  /* 0x0005e40001157983 */ /* 0x000f240000300800 */
[----:B---3--:R-:W4:Y:S02]  /*28550*/  LDL.LU R22, [R1+0x5e8] ;  /* 0x0005e80001167983 */ /* 0x008f240000300800 */
[----:B------:R-:W4:Y:S01]  /*28560*/  LDL.LU R23, [R1+0x5ec] ;  /* 0x0005ec0001177983 */ /* 0x000f220000300800 */
[----:B0-----:R-:W-:Y:S01]  /*28570*/  STL.64 [R1+0x2a38], R18 ;  /* 0x002a381201007387 */ /* 0x001fe20000100a00 */
[----:B------:R0:W-:Y:S03]  /*28580*/  STL.64 [R1+0x2a30], R16 ;  /* 0x002a301001007387 */ /* 0x0001e60000100a00 */
[----:B0-----:R-:W3:Y:S01]  /*28590*/  LDL.LU R16, [R1+0x5d0] ;  /* 0x0005d00001107983 */ /* 0x001ee20000300800 */
[----:B------:R-:W3:Y:S02]  /*285a0*/  LDL.LU R17, [R1+0x5d4] ;  /* 0x0005d40001117983 */ /* 0x000ee40000300800 */
[----:B------:R-:W3:Y:S02]  /*285b0*/  LDL.LU R18, [R1+0x5d8] ;  /* 0x0005d80001127983 */ /* 0x000ee40000300800 */
[----:B------:R-:W3:Y:S01]  /*285c0*/  LDL.LU R19, [R1+0x5dc] ;  /* 0x0005dc0001137983 */ /* 0x000ee20000300800 */
[C---:B--2---:R-:W-:Y:S01]  /*285d0*/  HMMA.16816.F32.BF16 R12, R24.reuse, R14, R8 ;  /* 0x0000000e180c723c */ /* 0x044fe20000041808 */
[----:B------:R-:W2:Y:S01]  /*285e0*/  LDL.LU.64 R10, [R1+0x2cc0] ;  /* 0x002cc000010a7983 */ /* 0x000ea20000300a00 */
[----:B------:R-:W2:Y:S11]  /*285f0*/  LDL.LU.64 R8, [R1+0x2cb8] ;  /* 0x002cb80001087983 */ /* 0x000eb60000300a00 */
[----:B------:R-:W-:Y:S10]  /*28600*/  @!UPT UIADD3 URZ, URZ, URZ, URZ ;  /* 0x0000003f3f3ff290 */ /* 0x000ff4000fffe03f */
        /* <DEDUP_REMOVED lines=89> */
[----:B------:R-:W3:Y:S01]  /*28ba0*/  LDL.LU.64 R12, [R1+0x2b88] ;  /* 0x002b8800010c7983 */ /* 0x000ee20000300a00 */
[C---:B--2---:R-:W-:Y:S11]  /*28bb0*/  HMMA.16816.F32.BF16 R8, R24.reuse, R14, R8 ;  /* 0x0000000e1808723c */ /* 0x044ff60000041808 */
[----:B------:R-:W-:Y:S11]  /*28bc0*/  @!UPT UIADD3 URZ, URZ, URZ, URZ ;  /* 0x0000003f3f3ff290 */ /* 0x000ff6000fffe03f */
[----:B------:R-:W-:Y:S01]  /*28bd0*/  @!UPT UIADD3 URZ, URZ, URZ, URZ ;  /* 0x0000003f3f3ff290 */ /* 0x000fe2000fffe03f */
[----:B------:R-:W-:Y:S01]  /*28be0*/  STL.64 [R1+0x6f0], R8 ;  /* 0x0006f00801007387 */ /* 0x000fe20000100a00 */
[----:B------:R0:W-:Y:S03]  /*28bf0*/  STL.64 [R1+0x6f8], R10 ;  /* 0x0006f80a01007387 */ /* 0x0001e60000100a00 */
[----:B0-----:R-:W4:Y:S01]  /*28c00*/  LDL.LU.64 R10, [R1+0x2b80] ;  /* 0x002b8000010a7983 */ /* 0x001f220000300a00 */
[----:B------:R-:W2:Y:S02]  /*28c10*/  LDL.LU.64 R8, [R1+0x2b78] ;  /* 0x002b780001087983 */ /* 0x000ea40000300a00 */
[----:B------:R-:W-:Y:S02]  /*28c20*/  STL.64 [R1+0x2ad8], R14 ;  /* 0x002ad80e01007387 */ /* 0x000fe40000100a00 */
[----:B---3--:R0:W-:Y:S02]  /*28c30*/  STL.64 [R1+0x2b50], R12 ;  /* 0x002b500c01007387 */ /* 0x0081e40000100a00 */
[----:B0-----:R-:W3:Y:S01]  /*28c40*/  LDL.LU R12, [R1+0x5b0] ;  /* 0x0005b000010c7983 */ /* 0x001ee20000300800 */
[----:B------:R-:W3:Y:S02]  /*28c50*/  LDL.LU R13, [R1+0x5b4] ;  /* 0x0005b400010d7983 */ /* 0x000ee40000300800 */
[----:B------:R-:W2:Y:S02]  /*28c60*/  LDL.LU R14, [R1+0x5b8] ;  /* 0x0005b800010e7983 */ /* 0x000ea40000300800 */
[----:B------:R-:W2:Y:S01]  /*28c70*/  LDL.LU R15, [R1+0x5bc] ;  /* 0x0005bc00010f7983 */ /* 0x000ea20000300800 */
[C---:B----4-:R-:W-:Y:S08]  /*28c80*/  HMMA.16816.F32.BF16 R20, R24.reuse, R10, R20 ;  /* 0x0000000a1814723c */ /* 0x050ff00000041814 */
[----:B------:R-:W-:Y:S01]  /*28c90*/  HMMA.16816.F32.BF16 R24, R24, R6, R16 ;  /* 0x000000061818723c */ /* 0x000fe20000041810 */
[----:B--2---:R0:W-:Y:S01]  /*28ca0*/  STL.64 [R1+0x2b60], R14 ;  /* 0x002b600e01007387 */ /* 0x0041e20000100a00 */
[----:B---3--:R-:W-:Y:S03]  /*28cb0*/  STL.64 [R1+0x2b58], R12 ;  /* 0x002b580c01007387 */ /* 0x008fe60000100a00 */
[----:B0-----:R-:W2:Y:S10]  /*28cc0*/  LDL.LU.64 R14, [R1+0xc8] ;  /* 0x0000c800010e7983 */ /* 0x001eb40000300a00 */
[----:B------:R-:W-:Y:S02]  /*28cd0*/  STL.64 [R1+0x6e0], R20 ;  /* 0x0006e01401007387 */ /* 0x000fe40000100a00 */
[----:B------:R0:W-:Y:S02]  /*28ce0*/  STL.64 [R1+0x6e8], R22 ;  /* 0x0006e81601007387 */ /* 0x0001e40000100a00 */
[----:B0-----:R-:W2:Y:S01]  /*28cf0*/  LDL.LU.64 R22, [R1+0x2b70] ;  /* 0x002b700001167983 */ /* 0x001ea20000300a00 */
[----:B------:R-:W2:Y:S02]  /*28d00*/  LDL.LU.64 R20, [R1+0x2b68] ;  /* 0x002b680001147983 */ /* 0x000ea40000300a00 */
[----:B------:R-:W-:Y:S02]  /*28d10*/  STL [R1+0x2a78], R10 ;  /* 0x002a780a01007387 */ /* 0x000fe40000100800 */
[----:B------:R0:W-:Y:S01]  /*28d20*/  STL [R1+0x2a64], R11 ;  /* 0x002a640b01007387 */ /* 0x0001e20000100800 */
[----:B------:R-:W3:Y:S01]  /*28d30*/  LDL.LU R16, [R1+0x5a0] ;  /* 0x0005a00001107983 */ /* 0x000ee20000300800 */
[----:B------:R-:W3:Y:S02]  /*28d40*/  LDL.LU R17, [R1+0x5a4] ;  /* 0x0005a40001117983 */ /* 0x000ee40000300800 */
[----:B------:R-:W3:Y:S02]  /*28d50*/  LDL.LU R18, [R1+0x5a8] ;  /* 0x0005a80001127983 */ /* 0x000ee40000300800 */
[----:B------:R-:W3:Y:S01]  /*28d60*/  LDL.LU R19, [R1+0x5ac] ;  /* 0x0005ac0001137983 */ /* 0x000ee20000300800 */
[----:B0-----:R-:W4:Y:S01]  /*28d70*/  LDL.LU.64 R10, [R1+0x98] ;  /* 0x00009800010a7983 */ /* 0x001f220000300a00 */
[----:B------:R0:W-:Y:S02]  /*28d80*/  STL.64 [R1+0x2a40], R6 ;  /* 0x002a400601007387 */ /* 0x0001e40000100a00 */
[----:B------:R-:W2:Y:S02]  /*28d90*/  LDL.LU R4, [R1+0x5c0] ;  /* 0x0005c00001047983 */ /* 0x000ea40000300800 */
[----:B------:R-:W2:Y:S01]  /*28da0*/  LDL.LU R5, [R1+0x5c4] ;  /* 0x0005c40001057983 */ /* 0x000ea20000300800 */
[----:B0-----:R-:W2:Y:S01]  /*28db0*/  LDL.LU R6, [R1+0x5c8] ;  /* 0x0005c80001067983 */ /* 0x001ea20000300800 */
[----:B------:R-:W2:Y:S02]  /*28dc0*/  LDL.LU R7, [R1+0x5cc] ;  /* 0x0005cc0001077983 */ /* 0x000ea40000300800 */
[----:B------:R-:W-:Y:S02]  /*28dd0*/  STL [R1+0x21f4], R24 ;  /* 0x0021f41801007387 */ /* 0x000fe40000100800 */
[----:B------:R-:W-:Y:S01]  /*28de0*/  STL [R1+0x21f0], R25 ;  /* 0x0021f01901007387 */ /* 0x000fe20000100800 */
[----:B------:R-:W-:Y:S01]  /*28df0*/  STL [R1+0x21ec], R26 ;  /* 0x0021ec1a01007387 */ /* 0x000fe20000100800 */
[----:B------:R0:W-:Y:S03]  /*28e00*/  STL [R1+0x21e8], R27 ;  /* 0x0021e81b01007387 */ /* 0x0001e60000100800 */
[----:B0-----:R-:W3:Y:S01]  /*28e10*/  LDL.LU.64 R26, [R1+0xb8] ;  /* 0x0000b800011a7983 */ /* 0x001ee20000300a00 */
[C---:B--2---:R-:W-:Y:S11]  /*28e20*/  HMMA.16816.F32.BF16 R4, R20.reuse, R14, R4 ;  /* 0x0000000e1404723c */ /* 0x044ff60000041804 */
[----:B------:R-:W-:Y:S11]  /*28e30*/  @!UPT UIADD3 URZ, URZ, URZ, URZ ;  /* 0x0000003f3f3ff290 */ /* 0x000ff6000fffe03f */
[----:B------:R-:W-:Y:S01]  /*28e40*/  @!UPT UIADD3 URZ, URZ, URZ, URZ ;  /* 0x0000003f3f3ff290 */ /* 0x000fe2000fffe03f */
[----:B------:R0:W-:Y:S01]  /*28e50*/  STL.64 [R1+0xa10], R4 ;  /* 0x000a100401007387 */ /* 0x0001e20000100a00 */
[----:B------:R1:W-:Y:S02]  /*28e60*/  STL.64 [R1+0xa18], R6 ;  /* 0x000a180601007387 */ /* 0x0003e40000100a00 */
[----:B0-----:R-:W-:Y:S02]  /*28e70*/  IMAD.MOV.U32 R5, RZ, RZ, R14 ;  /* 0x000000ffff057224 */ /* 0x001fe400078e000e */
[----:B------:R-:W-:Y:S02]  /*28e80*/  IMAD.MOV.U32 R4, RZ, RZ, R15 ;  /* 0x000000ffff047224 */ /* 0x000fe400078e000f */
[----:B------:R-:W3:Y:S01]  /*28e90*/  LDL.LU.64 R14, [R1+0x2b60] ;  /* 0x002b6000010e7983 */ /* 0x000ee20000300a00 */
[----:B------:R-:W3:Y:S02]  /*28ea0*/  LDL.LU.64 R12, [R1+0x2b58] ;  /* 0x002b5800010c7983 */ /* 0x000ee40000300a00 */
[----:B---3--:R-:W-:Y:S11]  /*28eb0*/  HMMA.16816.F32.BF16 R12, R20, R26, R12 ;  /* 0x0000001a140c723c */ /* 0x008ff6000004180c */
[----:B------:R-:W-:Y:S11]  /*28ec0*/  @!UPT UIADD3 URZ, URZ, URZ, URZ ;  /* 0x0000003f3f3ff290 */ /* 0x000ff6000fffe03f */
[----:B------:R-:W-:Y:S02]  /*28ed0*/  @!UPT UIADD3 URZ, URZ, URZ, URZ ;  /* 0x0000003f3f3ff290 */ /* 0x000fe4000fffe03f */
[----:B------:R-:W-:Y:S02]  /*28ee0*/  IMAD.MOV.U32 R24, RZ, RZ, R12 ;  /* 0x000000ffff187224 */ /* 0x000fe400078e000c */
[----:B------:R-:W-:Y:S02]  /*28ef0*/  IMAD.MOV.U32 R25, RZ, RZ, R13 ;  /* 0x000000ffff197224 */ /* 0x000fe400078e000d */
[----:B------:R-:W2:Y:S01]  /*28f00*/  LDL.LU.64 R12, [R1+0x2b50] ;  /* 0x002b5000010c7983 */ /* 0x000ea20000300a00 */
[----:B-1----:R-:W-:Y:S02]  /*28f10*/  IMAD.MOV.U32 R7, RZ, RZ, R26 ;  /* 0x000000ffff077224 */ /* 0x002fe400078e001a */
[----:B------:R-:W-:Y:S02]  /*28f20*/  IMAD.MOV.U32 R6, RZ, RZ, R27 ;  /* 0x000000ffff067224 */ /* 0x000fe400078e001b */
[----:B------:R-:W-:Y:S02]  /*28f30*/  IMAD.MOV.U32 R26, RZ, RZ, R14 ;  /* 0x000000ffff1a7224 */ /* 0x000fe400078e000e */
[----:B------:R-:W-:Y:S01]  /*28f40*/  IMAD.MOV.U32 R27, RZ, RZ, R15 ;  /* 0x000000ffff1b7224 */ /* 0x000fe200078e000f */
[----:B------:R-:W-:Y:S01]  /*28f50*/  STL.64 [R1+0x2a70], R6 ;  /* 0x002a700601007387 */ /* 0x000fe20000100a00 */
[----:B------:R0:W-:Y:S03]  /*28f60*/  STL.64 [R1+0x2a68], R4 ;  /* 0x002a680401007387 */ /* 0x0001e60000100a00 */
[----:B0-----:R-:W4:Y:S01]  /*28f70*/  LDL.LU R4, [R1+0x590] ;  /* 0x0005900001047983 */ /* 0x001f220000300800 */
[----:B------:R-:W4:Y:S02]  /*28f80*/  LDL.LU R5, [R1+0x594] ;  /* 0x0005940001057983 */ /* 0x000f240000300800 */
[----:B------:R-:W4:Y:S02]  /*28f90*/  LDL.LU R6, [R1+0x598] ;  /* 0x0005980001067983 */ /* 0x000f240000300800 */
[----:B------:R-:W4:Y:S01]  /*28fa0*/  LDL.LU R7, [R1+0x59c] ;  /* 0x00059c0001077983 */ /* 0x000f220000300800 */
[----:B------:R0:W-:Y:S01]  /*28fb0*/  STL.64 [R1+0x2200], R26 ;  /* 0x0022001a01007387 */ /* 0x0001e20000100a00 */
[----:B------:R1:W-:Y:S02]  /*28fc0*/  STL.64 [R1+0x21f8], R24 ;  /* 0x0021f81801007387 */ /* 0x0003e40000100a00 */
[----:B0-----:R-:W-:-:S02]  /*28fd0*/  IMAD.MOV.U32 R26, RZ, RZ, R8 ;  /* 0x000000ffff1a7224 */ /* 0x001fc400078e0008 */
[----:B------:R-:W-:Y:S02]  /*28fe0*/  IMAD.MOV.U32 R27, RZ, RZ, R3 ;  /* 0x000000ffff1b7224 */ /* 0x000fe400078e0003 */
[----:B-1----:R-:W-:Y:S02]  /*28ff0*/  IMAD.MOV.U32 R25, RZ, RZ, R9 ;  /* 0x000000ffff197224 */ /* 0x002fe400078e0009 */
[----:B--2---:R-:W-:Y:S02]  /*29000*/  IMAD.MOV.U32 R24, RZ, RZ, R13 ;  /* 0x000000ffff187224 */ /* 0x004fe400078e000d */
[----:B------:R-:W2:Y:S01]  /*29010*/  LDL.LU R13, [R1+0x2b48] ;  /* 0x002b4800010d7983 */ /* 0x000ea20000300800 */
[----:B------:R0:W-:Y:S02]  /*29020*/  STL.64 [R1+0x28f0], R26 ;  /* 0x0028f01a01007387 */ /* 0x0001e40000100a00 */
[----:B------:R-:W-:Y:S01]  /*29030*/  STL.64 [R1+0x28e8], R24 ;  /* 0x0028e81801007387 */ /* 0x000fe20000100a00 */
[----:B0-----:R-:W3:Y:S01]  /*29040*/  LDL.LU.64 R26, [R1+0xa8] ;  /* 0x0000a800011a7983 */ /* 0x001ee20000300a00 */
[C---:B----4-:R-:W-:Y:S08]  /*29050*/  HMMA.16816.F32.BF16 R4, R20.reuse, R10, R4 ;  /* 0x0000000a1404723c */ /* 0x050ff00000041804 */
[----:B---3--:R-:W-:Y:S11]  /*29060*/  HMMA.16816.F32.BF16 R16, R20, R26, R16 ;  /* 0x0000001a1410723c */ /* 0x008ff60000041810 */
[----:B------:R-:W-:Y:S11]  /*29070*/  @!UPT UIADD3 URZ, URZ, URZ, URZ ;  /* 0x0000003f3f3ff290 */ /* 0x000ff6000fffe03f */
[----:B------:R-:W-:Y:S01]  /*29080*/  @!UPT UIADD3 URZ, URZ, URZ, URZ ;  /* 0x0000003f3f3ff290 */ /* 0x000fe2000fffe03f */
[----:B------:R0:W-:Y:S01]  /*29090*/  STL.64 [R1+0x9f0], R16 ;  /* 0x0009f01001007387 */ /* 0x0001e20000100a00 */
[----:B------:R1:W-:Y:S02]  /*290a0*/  STL.64 [R1+0x9f8], R18 ;  /* 0x0009f81201007387 */ /* 0x0003e40000100a00 */
[----:B0-----:R-:W-:Y:S02]  /*290b0*/  IMAD.MOV.U32 R16, RZ, RZ, R27 ;  /* 0x000000ffff107224 */ /* 0x001fe400078e001b */
[----:B------:R-:W-:Y:S02]  /*290c0*/  IMAD.MOV.U32 R17, RZ, RZ, R26 ;  /* 0x000000ffff117224 */ /* 0x000fe400078e001a */
[----:B-1----:R-:W-:Y:S02]  /*290d0*/  IMAD.MOV.U32 R19, RZ, RZ, R10 ;  /* 0x000000ffff137224 */ /* 0x002fe400078e000a */
[----:B------:R-:W-:Y:S01]  /*290e0*/  IMAD.MOV.U32 R18, RZ, RZ, R11 ;  /* 0x000000ffff127224 */ /* 0x000fe200078e000b */
[----:B------:R-:W-:Y:S01]  /*290f0*/  STL [R1+0x2a80], R16 ;  /* 0x002a801001007387 */ /* 0x000fe20000100800 */
[----:B------:R-:W-:Y:S02]  /*29100*/  STL [R1+0x2a7c], R17 ;  /* 0x002a7c1101007387 */ /* 0x000fe40000100800 */
[----:B------:R0:W-:Y:S02]  /*29110*/  STL.64 [R1+0x9e0], R4 ;  /* 0x0009e00401007387 */ /* 0x0001e40000100a00 */
[----:B------:R1:W-:Y:S01]  /*29120*/  STL.64 [R1+0x9e8], R6 ;  /* 0x0009e80601007387 */ /* 0x0003e20000100a00 */
[----:B------:R-:W-:Y:S01]  /*29130*/  STL [R1+0x2a84], R19 ;  /* 0x002a841301007387 */ /* 0x000fe20000100800 */
[----:B------:R-:W-:Y:S02]  /*29140*/  STL [R1+0x2ac0], R18 ;  /* 0x002ac01201007387 */ /* 0x000fe40000100800 */
[----:B------:R-:W3:Y:S02]  /*29150*/  LDL.LU R24, [R1+0x260] ;  /* 0x0002600001187983 */ /* 0x000ee40000300800 */
[----:B------:R-:W3:Y:S01]  /*29160*/  LDL.LU R25, [R1+0x264] ;  /* 0x0002640001197983 */ /* 0x000ee20000300800 */
[----:B0-----:R-:W4:Y:S01]  /*29170*/  LDL.LU R4, [R1+0x4f0] ;  /* 0x0004f00001047983 */ /* 0x001f220000300800 */
[----:B------:R-:W4:Y:S02]  /*29180*/  LDL.LU R5, [R1+0x4f4] ;  /* 0x0004f40001057983 */ /* 0x000f240000300800 */
[----:B-1----:R-:W3:Y:S02]  /*29190*/  LDL.LU R6, [R1+0x4f8] ;  /* 0x0004f80001067983 */ /* 0x002ee40000300800 */
[----:B------:R-:W3:Y:S02]  /*291a0*/  LDL.LU R7, [R1+0x4fc] ;  /* 0x0004fc0001077983 */ /* 0x000ee40000300800 */
[----:B------:R-:W-:-:S02]  /*291b0*/  IMAD.MOV.U32 R27, RZ, RZ, R12 ;  /* 0x000000ffff1b7224 */ /* 0x000fc400078e000c */
[----:B--2---:R-:W-:Y:S01]  /*291c0*/  IMAD.MOV.U32 R26, RZ, RZ, R13 ;  /* 0x000000ffff1a7224 */ /* 0x004fe200078e000d */
[----:B---3--:R-:W-:Y:S01]  /*291d0*/  STL.64 [R1+0x2a90], R6 ;  /* 0x002a900601007387 */ /* 0x008fe20000100a00 */
[----:B----4-:R0:W-:Y:S03]  /*291e0*/  STL.64 [R1+0x2a88], R4 ;  /* 0x002a880401007387 */ /* 0x0101e60000100a00 */
[----:B0-----:R-:W2:Y:S01]  /*291f0*/  LDL.LU R4, [R1+0x500] ;  /* 0x0005000001047983 */ /* 0x001ea20000300800 */
[----:B------:R-:W2:Y:S02]  /*29200*/  LDL.LU R5, [R1+0x504] ;  /* 0x0005040001057983 */ /* 0x000ea40000300800 */
[----:B------:R-:W3:Y:S02]  /*29210*/  LDL.LU R6, [R1+0x508] ;  /* 0x0005080001067983 */ /* 0x000ee40000300800 */
[----:B------:R-:W3:Y:S01]  /*29220*/  LDL.LU R7, [R1+0x50c] ;  /* 0x00050c0001077983 */ /* 0x000ee20000300800 */
[----:B------:R-:W4:Y:S01]  /*29230*/  LDL.LU R16, [R1+0x520] ;  /* 0x0005200001107983 */ /* 0x000f220000300800 */
[----:B------:R-:W4:Y:S02]  /*29240*/  LDL.LU R17, [R1+0x524] ;  /* 0x0005240001117983 */ /* 0x000f240000300800 */
[----:B------:R-:W2:Y:S02]  /*29250*/  LDL.LU R18, [R1+0x528] ;  /* 0x0005280001127983 */ /* 0x000ea40000300800 */
[----:B------:R-:W2:Y:S01]  /*29260*/  LDL.LU R19, [R1+0x52c] ;  /* 0x00052c0001137983 */ /* 0x000ea20000300800 */
[----:B------:R-:W2:Y:S01]  /*29270*/  LDL.LU R12, [R1+0x530] ;  /* 0x00053000010c7983 */ /* 0x000ea20000300800 */
[----:B------:R-:W2:Y:S02]  /*29280*/  LDL.LU R13, [R1+0x534] ;  /* 0x00053400010d7983 */ /* 0x000ea40000300800 */
[----:B------:R-:W2:Y:S02]  /*29290*/  LDL.LU R14, [R1+0x538] ;  /* 0x00053800010e7983 */ /* 0x000ea40000300800 */
[----:B------:R-:W2:Y:S02]  /*292a0*/  LDL.LU R15, [R1+0x53c] ;  /* 0x00053c00010f7983 */ /* 0x000ea40000300800 */
[----:B--2---:R0:W-:Y:S01]  /*292b0*/  STL.64 [R1+0x2ae8], R14 ;  /* 0x002ae80e01007387 */ /* 0x0041e20000100a00 */
[----:B------:R-:W-:Y:S03]  /*292c0*/  STL.64 [R1+0x2ae0], R12 ;  /* 0x002ae00c01007387 */ /* 0x000fe60000100a00 */
[----:B0-----:R-:W2:Y:S04]  /*292d0*/  LDL.LU.64 R14, [R1+0x48] ;  /* 0x00004800010e7983 */ /* 0x001ea80000300a00 */
[----:B--2---:R0:W-:Y:S04]  /*292e0*/  STL.64 [R1+0x2af8], R14 ;  /* 0x002af80e01007387 */ /* 0x0041e80000100a00 */
[----:B0-----:R-:W2:Y:S04]  /*292f0*/  LDL.LU.64 R14, [R1+0x58] ;  /* 0x00005800010e7983 */ /* 0x001ea80000300a00 */
[----:B--2---:R0:W-:Y:S04]  /*29300*/  STL.64 [R1+0x2b10], R14 ;  /* 0x002b100e01007387 */ /* 0x0041e80000100a00 */
[----:B0-----:R-:W2:Y:S04]  /*29310*/  LDL.LU.64 R14, [R1+0x68] ;  /* 0x00006800010e7983 */ /* 0x001ea80000300a00 */
[----:B--2---:R-:W-:Y:S01]  /*29320*/  STL.64 [R1+0x2b28], R14 ;  /* 0x002b280e01007387 */ /* 0x004fe20000100a00 */
[----:B------:R0:W-:Y:S02]  /*29330*/  STL.64 [R1+0x2ad0], R18 ;  /* 0x002ad01201007387 */ /* 0x0001e40000100a00 */
[----:B----4-:R1:W-:Y:S01]  /*29340*/  STL.64 [R1+0x2ac8], R16 ;  /* 0x002ac81001007387 */ /* 0x0103e20000100a00 */
[----:B0-----:R-:W2:Y:S04]  /*29350*/  LDL.LU.64 R18, [R1+0x38] ;  /* 0x0000380001127983 */ /* 0x001ea80000300a00 */
[----:B--2---:R0:W-:Y:S01]  /*29360*/  STL.64 [R1+0x2af0], R18 ;  /* 0x002af01201007387 */ /* 0x0041e20000100a00 */
[----:B-1----:R-:W2:Y:S02]  /*29370*/  LDL.LU R16, [R1+0x540] ;  /* 0x0005400001107983 */ /* 0x002ea40000300800 */
[----:B------:R-:W2:Y:S01]  /*29380*/  LDL.LU R17, [R1+0x544] ;  /* 0x0005440001117983 */ /* 0x000ea20000300800 */
[----:B0-----:R-:W4:Y:S01]  /*29390*/  LDL.LU R18, [R1+0x548] ;  /* 0x0005480001127983 */ /* 0x001f220000300800 */
[----:B------:R-:W4:Y:S02]  /*293a0*/  LDL.LU R19, [R1+0x54c] ;  /* 0x00054c0001137983 */ /* 0x000f240000300800 */
[----:B------:R-:W2:Y:S02]  /*293b0*/  LDL.LU R8, [R1+0x570] ;  /* 0x0005700001087983 */ /* 0x000ea40000300800 */
[----:B------:R-:W2:Y:S01]  /*293c0*/  LDL.LU R9, [R1+0x574] ;  /* 0x0005740001097983 */ /* 0x000ea20000300800 */
[----:B------:R-:W2:Y:S01]  /*293d0*/  LDL.LU R10, [R1+0x578] ;  /* 0x00057800010a7983 */ /* 0x000ea20000300800 */
[----:B------:R-:W2:Y:S03]  /*293e0*/  LDL.LU R11, [R1+0x57c] ;  /* 0x00057c00010b7983 */ /* 0x000ea60000300800 */
[----:B--2---:R0:W-:Y:S01]  /*293f0*/  STL.64 [R1+0x2b38], R10 ;  /* 0x002b380a01007387 */ /* 0x0041e20000100a00 */
[----:B------:R-:W-:Y:S03]  /*29400*/  STL.64 [R1+0x2b30], R8 ;  /* 0x002b300801007387 */ /* 0x000fe60000100a00 */
[----:B0-----:R-:W2:Y:S01]  /*29410*/  LDL.LU.64 R10, [R1+0x88] ;  /* 0x00008800010a7983 */ /* 0x001ea20000300a00 */
[----:B------:R-:W2:Y:S03]  /*29420*/  LDL.LU.64 R14, [R1+0x78] ;  /* 0x00007800010e7983 */ /* 0x000ea60000300a00 */
[----:B--2---:R0:W-:Y:S01]  /*29430*/  STL.64 [R1+0x2b40], R14 ;  /* 0x002b400e01007387 */ /* 0x0041e20000100a00 */
[----:B------:R-:W2:Y:S02]  /*29440*/  LDL.LU R12, [R1+0x580] ;  /* 0x00058000010c7983 */ /* 0x000ea40000300800 */
[----:B------:R-:W2:Y:S01]  /*29450*/  LDL.LU R13, [R1+0x584] ;  /* 0x00058400010d7983 */ /* 0x000ea20000300800 */
[----:B0-----:R-:W2:Y:S01]  /*29460*/  LDL.LU R14, [R1+0x588] ;  /* 0x00058800010e7983 */ /* 0x001ea20000300800 */
[----:B------:R-:W2:Y:S02]  /*29470*/  LDL.LU R15, [R1+0x58c] ;  /* 0x00058c00010f7983 */ /* 0x000ea40000300800 */
[----:B----4-:R-:W-:Y:S02]  /*29480*/  STL.64 [R1+0x2b08], R18 ;  /* 0x002b081201007387 */ /* 0x010fe40000100a00 */
[----:B------:R0:W-:Y:S02]  /*29490*/  STL.64 [R1+0x2b00], R16 ;  /* 0x002b001001007387 */ /* 0x0001e40000100a00 */
[----:B0-----:R-:W4:Y:S01]  /*294a0*/  LDL.LU R16, [R1+0x550] ;  /* 0x0005500001107983 */ /* 0x001f220000300800 */
[----:B------:R-:W4:Y:S02]  /*294b0*/  LDL.LU R17, [R1+0x554] ;  /* 0x0005540001117983 */ /* 0x000f240000300800 */
[----:B------:R-:W2:Y:S02]  /*294c0*/  LDL.LU R18, [R1+0x558] ;  /* 0x0005580001127983 */ /* 0x000ea40000300800 */
[----:B------:R-:W2:Y:S02]  /*294d0*/  LDL.LU R19, [R1+0x55c] ;  /* 0x00055c0001137983 */ /* 0x000ea40000300800 */
[----:B--2---:R-:W-:Y:S01]  /*294e0*/  STL.64 [R1+0x2b20], R18 ;  /* 0x002b201201007387 */ /* 0x004fe20000100a00 */
[----:B----4-:R0:W-:Y:S03]  /*294f0*/  STL.64 [R1+0x2b18], R16 ;  /* 0x002b181001007387 */ /* 0x0101e60000100a00 */
[----:B0-----:R-:W2:Y:S01]  /*29500*/  LDL.LU R16, [R1+0x560] ;  /* 0x0005600001107983 */ /* 0x001ea20000300800 */
[----:B------:R-:W2:Y:S02]  /*29510*/  LDL.LU R17, [R1+0x564] ;  /* 0x0005640001117983 */ /* 0x000ea40000300800 */
[----:B------:R-:W2:Y:S02]  /*29520*/  LDL.LU R18, [R1+0x568] ;  /* 0x0005680001127983 */ /* 0x000ea40000300800 */
[----:B------:R-:W2:Y:S01]  /*29530*/  LDL.LU R19, [R1+0x56c] ;  /* 0x00056c0001137983 */ /* 0x000ea20000300800 */
[----:B---3--:R0:W-:Y:S01]  /*29540*/  STL.64 [R1+0x2aa0], R6 ;  /* 0x002aa00601007387 */ /* 0x0081e20000100a00 */
[----:B------:R-:W-:Y:S03]  /*29550*/  STL.64 [R1+0x2a98], R4 ;  /* 0x002a980401007387 */ /* 0x000fe60000100a00 */
[----:B0-----:R-:W3:Y:S01]  /*29560*/  LDL.LU.64 R6, [R1+0x18] ;  /* 0x0000180001067983 */ /* 0x001ee20000300a00 */
[----:B------:R-:W-:Y:S03]  /*29570*/  HMMA.16816.F32.BF16 R12, R20, R10, R12 ;  /* 0x0000000a140c723c */ /* 0x000fe6000004180c */
[----:B---3--:R0:W-:Y:S04]  /*29580*/  STL.64 [R1+0x2ab8], R6 ;  /* 0x002ab80601007387 */ /* 0x0081e80000100a00 */
[----:B0-----:R-:W3:Y:S01]  /*29590*/  LDL.LU.64 R6, [R1+0x28] ;  /* 0x0000280001067983 */ /* 0x001ee20000300a00 */
[----:B------:R-:W-:Y:S02]  /*295a0*/  STL.64 [R1+0x2900], R26 ;  /* 0x0029001a01007387 */ /* 0x000fe40000100a00 */
[----:B------:R0:W-:Y:S11]  /*295b0*/  STL.64 [R1+0x28f8], R24 ;  /* 0x0028f81801007387 */ /* 0x0001f60000100a00 */
[----:B------:R-:W-:Y:S02]  /*295c0*/  @!UPT UIADD3 URZ, URZ, URZ, URZ ;  /* 0x0000003f3f3ff290 */ /* 0x000fe4000fffe03f */
[----:B------:R-:W-:Y:S01]  /*295d0*/  STL.64 [R1+0x9d0], R12 ;  /* 0x0009d00c01007387 */ /* 0x000fe20000100a00 */
[----:B------:R1:W-:Y:S01]  /*295e0*/  STL.64 [R1+0x9d8], R14 ;  /* 0x0009d80e01007387 */ /* 0x0003e20000100a00 */
[----:B0-----:R-:W-:Y:S02]  /*295f0*/  IMAD.MOV.U32 R25, RZ, RZ, R10 ;  /* 0x000000ffff197224 */ /* 0x001fe400078e000a */
[----:B------:R-:W-:Y:S01]  /*29600*/  IMAD.MOV.U32 R24, RZ, RZ, R11 ;  /* 0x000000ffff187224 */ /* 0x000fe200078e000b */
[----:B-1----:R-:W4:Y:S01]  /*29610*/  LDL.LU.64 R14, [R1+0x2b40] ;  /* 0x002b4000010e7983 */ /* 0x002f220000300a00 */
[----:B------:R-:W4:Y:S02]  /*29620*/  LDL.LU.64 R10, [R1+0x2b38] ;  /* 0x002b3800010a7983 */ /* 0x000f240000300a00 */
[----:B------:R-:W4:Y:S02]  /*29630*/  LDL.LU.64 R8, [R1+0x2b30] ;  /* 0x002b300001087983 */ /* 0x000f240000300a00 */
[----:B------:R-:W-:-:S02]  /*29640*/  IMAD.MOV.U32 R26, RZ, RZ, R2 ;  /* 0x000000ffff1a7224 */ /* 0x000fc400078e0002 */
[----:B------:R-:W-:-:S05]  /*29650*/  IMAD.MOV.U32 R27, RZ, RZ, R0 ;  /* 0x000000ffff1b7224 */ /* 0x000fca00078e0000 */
[----:B------:R-:W-:Y:S01]  /*29660*/  STL.64 [R1+0x2ab0], R26 ;  /* 0x002ab01a01007387 */ /* 0x000fe20000100a00 */
[----:B------:R0:W-:Y:S03]  /*29670*/  STL.64 [R1+0x2aa8], R24 ;  /* 0x002aa81801007387 */ /* 0x0001e60000100a00 */
[----:B0-----:R-:W2:Y:S01]  /*29680*/  LDL.LU R24, [R1+0x510] ;  /* 0x0005100001187983 */ /* 0x001ea20000300800 */
[----:B------:R-:W2:Y:S02]  /*29690*/  LDL.LU R25, [R1+0x514] ;  /* 0x0005140001197983 */ /* 0x000ea40000300800 */
[----:B------:R-:W2:Y:S02]  /*296a0*/  LDL.LU R26, [R1+0x518] ;  /* 0x00051800011a7983 */ /* 0x000ea40000300800 */
[----:B------:R-:W2:Y:S01]  /*296b0*/  LDL.LU R27, [R1+0x51c] ;  /* 0x00051c00011b7983 */ /* 0x000ea20000300800 */
[C---:B----4-:R-:W-:Y:S11]  /*296c0*/  HMMA.16816.F32.BF16 R8, R20.reuse, R14, R8 ;  /* 0x0000000e1408723c */ /* 0x050ff60000041808 */
[----:B------:R-:W-:Y:S11]  /*296d0*/  @!UPT UIADD3 URZ, URZ, URZ, URZ ;  /* 0x0000003f3f3ff290 */ /* 0x000ff6000fffe03f */
[----:B------:R-:W-:Y:S01]  /*296e0*/  @!UPT UIADD3 URZ, URZ, URZ, URZ ;  /* 0x0000003f3f3ff290 */ /* 0x000fe2000fffe03f */
[----:B------:R0:W-:Y:S01]  /*296f0*/  STL.64 [R1+0x9c0], R8 ;  /* 0x0009c00801007387 */ /* 0x0001e20000100a00 */
[----:B------:R-:W-:Y:S02]  /*29700*/  STL.64 [R1+0x9c8], R10 ;  /* 0x0009c80a01007387 */ /* 0x000fe40000100a00 */
[----:B0-----:R-:W-:Y:S02]  /*29710*/  IMAD.MOV.U32 R8, RZ, RZ, R14 ;  /* 0x000000ffff087224 */ /* 0x001fe400078e000e */
[----:B------:R-:W-:Y:S02]  /*29720*/  IMAD.MOV.U32 R9, RZ, RZ, R15 ;  /* 0x000000ffff097224 */ /* 0x000fe400078e000f */
        /* <DEDUP_REMOVED lines=38> */
[----:B---3--:R-:W-:Y:S01]  /*29990*/  IMAD.MOV.U32 R10, RZ, RZ, R7 ;  /* 0x000000ffff0a7224 */ /* 0x008fe200078e0007 */
[C---:B----4-:R-:W-:Y:S11]  /*299a0*/  HMMA.16816.F32.BF16 R16, R20.reuse, R6, R16 ;  /* 0x000000061410723c */ /* 0x050ff60000041810 */
[----:B------:R-:W-:Y:S11]  /*299b0*/  @!UPT UIADD3 URZ, URZ, URZ, URZ ;  /* 0x0000003f3f3ff290 */ /* 0x000ff6000fffe03f */
[----:B------:R-:W-:Y:S01]  /*299c0*/  @!UPT UIADD3 URZ, URZ, URZ, URZ ;  /* 0x0000003f3f3ff290 */ /* 0x000fe2000fffe03f */
[----:B------:R0:W-:Y:S01]  /*299d0*/  STL.64 [R1+0x970], R16 ;  /* 0x0009701001007387 */ /* 0x0001e20000100a00 */
[----:B------:R1:W-:Y:S02]  /*299e0*/  STL.64 [R1+0x978], R18 ;  /* 0x0009781201007387 */ /* 0x0003e40000100a00 */
[----:B0-----:R-:W-:Y:S01]  /*299f0*/  IMAD.MOV.U32 R17, RZ, RZ, R6 ;  /* 0x000000ffff117224 */ /* 0x001fe200078e0006 */
[----:B-1----:R-:W3:Y:S01]  /*29a00*/  LDL.LU R18, [R1+0x2ac0] ;  /* 0x002ac00001127983 */ /* 0x002ee20000300800 */
[----:B------:R-:W4:Y:S02]  /*29a10*/  LDL.LU.64 R6, [R1+0x2ab8] ;  /* 0x002ab80001067983 */ /* 0x000f240000300a00 */
[C---:B----4-:R-:W-:Y:S01]  /*29a20*/  HMMA.16816.F32.BF16 R24, R20.reuse, R6, R24 ;  /* 0x000000061418723c */ /* 0x050fe20000041818 */
[----:B------:R-:W-:Y:S02]  /*29a30*/  IMAD.MOV.U32 R19, RZ, RZ, R6 ;  /* 0x000000ffff137224 */ /* 0x000fe400078e0006 */
[----:B------:R-:W-:Y:S11]  /*29a40*/  IMAD.MOV.U32 R16, RZ, RZ, R7 ;  /* 0x000000ffff107224 */ /* 0x000ff600078e0007 */
[----:B------:R-:W-:Y:S09]  /*29a50*/  @!UPT UIADD3 URZ, URZ, URZ, URZ ;  /* 0x0000003f3f3ff290 */ /* 0x000ff2000fffe03f */
[----:B------:R-:W-:Y:S01]  /*29a60*/  STL.64 [R1+0x960], R24 ;  /* 0x0009601801007387 */ /* 0x000fe20000100a00 */
[----:B------:R0:W-:Y:S03]  /*29a70*/  STL.64 [R1+0x968], R26 ;  /* 0x0009681a01007387 */ /* 0x0001e60000100a00 */
[----:B0-----:R-:W4:Y:S01]  /*29a80*/  LDL.LU.64 R26, [R1+0x2ab0] ;  /* 0x002ab000011a7983 */ /* 0x001f220000300a00 */
[----:B------:R-:W2:Y:S02]  /*29a90*/  LDL.LU.64 R24, [R1+0x2aa8] ;  /* 0x002aa80001187983 */ /* 0x000ea40000300a00 */
[----:B------:R-:W4:Y:S02]  /*29aa0*/  LDL.LU.64 R6, [R1+0x2aa0] ;  /* 0x002aa00001067983 */ /* 0x000f240000300a00 */
[----:B------:R-:W4:Y:S02]  /*29ab0*/  LDL.LU.64 R4, [R1+0x2a98] ;  /* 0x002a980001047983 */ /* 0x000f240000300a00 */
[----:B----4-:R-:W-:Y:S11]  /*29ac0*/  HMMA.16816.F32.BF16 R4, R20, R26, R4 ;  /* 0x0000001a1404723c */ /* 0x010ff60000041804 */
[----:B------:R-:W-:Y:S11]  /*29ad0*/  @!UPT UIADD3 URZ, URZ, URZ, URZ ;  /* 0x0000003f3f3ff290 */ /* 0x000ff6000fffe03f */
[----:B------:R-:W-:Y:S01]  /*29ae0*/  @!UPT UIADD3 URZ, URZ, URZ, URZ ;  /* 0x0000003f3f3ff290 */ /* 0x000fe2000fffe03f */
[----:B------:R-:W-:Y:S01]  /*29af0*/  STL.64 [R1+0x950], R4 ;  /* 0x0009500401007387 */ /* 0x000fe20000100a00 */
[----:B------:R0:W-:Y:S03]  /*29b00*/  STL.64 [R1+0x958], R6 ;  /* 0x0009580601007387 */ /* 0x0001e60000100a00 */
[----:B0-----:R-:W2:Y:S01]  /*29b10*/  LDL.LU.64 R6, [R1+0x2a90] ;  /* 0x002a900001067983 */ /* 0x001ea20000300a00 */
[----:B------:R-:W2:Y:S02]  /*29b20*/  LDL.LU.64 R4, [R1+0x2a88] ;  /* 0x002a880001047983 */ /* 0x000ea40000300a00 */
[----:B------:R0:W-:Y:S02]  /*29b30*/  STL.64 [R1+0x2910], R26 ;  /* 0x0029101a01007387 */ /* 0x0001e40000100a00 */
[----:B0-----:R-:W-:Y:S02]  /*29b40*/  IMAD.MOV.U32 R26, RZ, RZ, R19 ;  /* 0x000000ffff1a7224 */ /* 0x001fe400078e0013 */
[----:B------:R-:W-:Y:S01]  /*29b50*/  IMAD.MOV.U32 R27, RZ, RZ, R16 ;  /* 0x000000ffff1b7224 */ /* 0x000fe200078e0010 */
[----:B------:R-:W4:Y:S01]  /*29b60*/  LDL.LU R19, [R1+0x2a84] ;  /* 0x002a840001137983 */ /* 0x000f220000300800 */
[----:B------:R-:W3:Y:S03]  /*29b70*/  LDL.LU R16, [R1+0x2a80] ;  /* 0x002a800001107983 */ /* 0x000ee60000300800 */
[----:B------:R0:W-:Y:S02]  /*29b80*/  STL.64 [R1+0x2928], R26 ;  /* 0x0029281a01007387 */ /* 0x0001e40000100a00 */
[----:B0-----:R-:W-:-:S02]  /*29b90*/  IMAD.MOV.U32 R26, RZ, RZ, R17 ;  /* 0x000000ffff1a7224 */ /* 0x001fc400078e0011 */
[----:B------:R-:W-:Y:S01]  /*29ba0*/  IMAD.MOV.U32 R27, RZ, RZ, R10 ;  /* 0x000000ffff1b7224 */ /* 0x000fe200078e000a */
[----:B------:R-:W3:Y:S01]  /*29bb0*/  LDL.LU R17, [R1+0x2a7c] ;  /* 0x002a7c0001117983 */ /* 0x000ee20000300800 */
[----:B------:R-:W3:Y:S03]  /*29bc0*/  LDL.LU R10, [R1+0x2a78] ;  /* 0x002a7800010a7983 */ /* 0x000ee60000300800 */
[----:B------:R0:W-:Y:S02]  /*29bd0*/  STL.64 [R1+0x2940], R26 ;  /* 0x0029401a01007387 */ /* 0x0001e40000100a00 */
[----:B0-----:R-:W-:Y:S02]  /*29be0*/  IMAD.MOV.U32 R26, RZ, RZ, R13 ;  /* 0x000000ffff1a7224 */ /* 0x001fe400078e000d */
[----:B------:R-:W-:Y:S01]  /*29bf0*/  IMAD.MOV.U32 R27, RZ, RZ, R12 ;  /* 0x000000ffff1b7224 */ /* 0x000fe200078e000c */
        /* <DEDUP_REMOVED lines=8> */
[----:B------:R0:W-:Y:S01]  /*29c80*/  STL.64 [R1+0x2908], R14 ;  /* 0x0029080e01007387 */ /* 0x0001e20000100a00 */
[----:B------:R-:W2:Y:S01]  /*29c90*/  LDL.LU R12, [R1+0x270] ;  /* 0x00027000010c7983 */ /* 0x000ea20000300800 */
[----:B------:R-:W2:Y:S03]  /*29ca0*/  LDL.LU R13, [R1+0x274] ;  /* 0x00027400010d7983 */ /* 0x000ea60000300800 */
[----:B0-----:R-:W2:Y:S01]  /*29cb0*/  LDL.LU R14, [R1+0x278] ;  /* 0x00027800010e7983 */ /* 0x001ea20000300800 */
[----:B------:R-:W2:Y:S02]  /*29cc0*/  LDL.LU R15, [R1+0x27c] ;  /* 0x00027c00010f7983 */ /* 0x000ea40000300800 */
[----:B------:R-:W-:-:S02]  /*29cd0*/  IMAD.MOV.U32 R26, RZ, RZ, R11 ;  /* 0x000000ffff1a7224 */ /* 0x000fc400078e000b */
[----:B------:R-:W-:Y:S01]  /*29ce0*/  IMAD.MOV.U32 R27, RZ, RZ, R28 ;  /* 0x000000ffff1b7224 */ /* 0x000fe200078e001c */
[----:B------:R-:W3:Y:S01]  /*29cf0*/  LDL.LU R11, [R1+0x2a64] ;  /* 0x002a6400010b7983 */ /* 0x000ee20000300800 */
[----:B------:R-:W3:Y:S03]  /*29d00*/  LDL.LU R28, [R1+0x2a60] ;  /* 0x002a6000011c7983 */ /* 0x000ee60000300800 */
[----:B------:R-:W-:Y:S04]  /*29d10*/  STL.64 [R1+0x2970], R26 ;  /* 0x0029701a01007387 */ /* 0x000fe80000100a00 */
[----:B--2---:R-:W-:Y:S01]  /*29d20*/  STL.64 [R1+0x2920], R14 ;  /* 0x0029200e01007387 */ /* 0x004fe20000100a00 */
[----:B------:R0:W-:Y:S03]  /*29d30*/  STL.64 [R1+0x2918], R12 ;  /* 0x0029180c01007387 */ /* 0x0001e60000100a00 */
[----:B0-----:R-:W2:Y:S01]  /*29d40*/  LDL.LU R12, [R1+0x280] ;  /* 0x00028000010c7983 */ /* 0x001ea20000300800 */
[----:B------:R-:W2:Y:S02]  /*29d50*/  LDL.LU R13, [R1+0x284] ;  /* 0x00028400010d7983 */ /* 0x000ea40000300800 */
        /* <DEDUP_REMOVED lines=30> */
[----:B------:R-:W-:-:S05]  /*29f40*/  IMAD.MOV.U32 R27, RZ, RZ, R24 ;  /* 0x000000ffff1b7224 */ /* 0x000fca00078e0018 */
[----:B------:R-:W-:Y:S04]  /*29f50*/  STL.64 [R1+0x29d0], R26 ;  /* 0x0029d01a01007387 */ /* 0x000fe80000100a00 */
[----:B--2---:R-:W-:Y:S01]  /*29f60*/  STL.64 [R1+0x2968], R14 ;  /* 0x0029680e01007387 */ /* 0x004fe20000100a00 */
[----:B------:R0:W-:Y:S03]  /*29f70*/  STL.64 [R1+0x2960], R12 ;  /* 0x0029600c01007387 */ /* 0x0001e60000100a00 */
[----:B0-----:R-:W2:Y:S01]  /*29f80*/  LDL.LU R12, [R1+0x2b0] ;  /* 0x0002b000010c7983 */ /* 0x001ea20000300800 */
[----:B------:R-:W2:Y:S02]  /*29f90*/  LDL.LU R13, [R1+0x2b4] ;  /* 0x0002b400010d7983 */ /* 0x000ea40000300800 */
[----:B------:R-:W2:Y:S02]  /*29fa0*/  LDL.LU R14, [R1+0x2b8] ;  /* 0x0002b800010e7983 */ /* 0x000ea40000300800 */
[----:B------:R-:W2:Y:S02]  /*29fb0*/  LDL.LU R15, [R1+0x2bc] ;  /* 0x0002bc00010f7983 */ /* 0x000ea40000300800 */
[----:B----4-:R-:W-:-:S02]  /*29fc0*/  IMAD.MOV.U32 R26, RZ, RZ, R19 ;  /* 0x000000ffff1a7224 */ /* 0x010fc400078e0013 */
[----:B---3--:R-:W-:-:S05]  /*29fd0*/  IMAD.MOV.U32 R27, RZ, RZ, R18 ;  /* 0x000000ffff1b7224 */ /* 0x008fca00078e0012 */
[----:B------:R-:W-:Y:S04]  /*29fe0*/  STL.64 [R1+0x29e8], R26 ;  /* 0x0029e81a01007387 */ /* 0x000fe80000100a00 */
[----:B--2---:R-:W-:Y:S01]  /*29ff0*/  STL.64 [R1+0x2980], R14 ;  /* 0x0029800e01007387 */ /* 0x004fe20000100a00 */
[----:B------:R0:W-:Y:S03]  /*2a000*/  STL.64 [R1+0x2978], R12 ;  /* 0x0029780c01007387 */ /* 0x0001e60000100a00 */
[----:B0-----:R-:W2:Y:S01]  /*2a010*/  LDL.LU R12, [R1+0x2c0] ;  /* 0x0002c000010c7983 */ /* 0x001ea20000300800 */
[----:B------:R-:W2:Y:S02]  /*2a020*/  LDL.LU R13, [R1+0x2c4] ;  /* 0x0002c400010d7983 */ /* 0x000ea40000300800 */
[----:B------:R-:W3:Y:S02]  /*2a030*/  LDL.LU R14, [R1+0x2c8] ;  /* 0x0002c800010e7983 */ /* 0x000ee40000300800 */
[----:B------:R-:W3:Y:S02]  /*2a040*/  LDL.LU R15, [R1+0x2cc] ;  /* 0x0002cc00010f7983 */ /* 0x000ee40000300800 */
[----:B------:R-:W-:-:S02]  /*2a050*/  IMAD.MOV.U32 R26, RZ, RZ, R17 ;  /* 0x000000ffff1a7224 */ /* 0x000fc400078e0011 */
[----:B------:R-:W-:-:S05]  /*2a060*/  IMAD.MOV.U32 R27, RZ, RZ, R16 ;  /* 0x000000ffff1b7224 */ /* 0x000fca00078e0010 */
[----:B------:R-:W-:Y:S04]  /*2a070*/  STL.64 [R1+0x2a00], R26 ;  /* 0x002a001a01007387 */ /* 0x000fe80000100a00 */
[----:B---3--:R-:W-:Y:S01]  /*2a080*/  STL.64 [R1+0x2998], R14 ;  /* 0x0029980e01007387 */ /* 0x008fe20000100a00 */
[----:B--2---:R0:W-:Y:S03]  /*2a090*/  STL.64 [R1+0x2990], R12 ;  /* 0x0029900c01007387 */ /* 0x0041e60000100a00 */
        /* <DEDUP_REMOVED lines=12> */
[----:B------:R-:W3:Y:S01]  /*2a160*/  LDL.LU R15, [R1+0x2ec] ;  /* 0x0002ec00010f7983 */ /* 0x000ee20000300800 */
[----:B------:R-:W4:Y:S01]  /*2a170*/  LDL.LU R16, [R1+0x440] ;  /* 0x0004400001107983 */ /* 0x000f220000300800 */
[----:B------:R-:W4:Y:S02]  /*2a180*/  LDL.LU R17, [R1+0x444] ;  /* 0x0004440001117983 */ /* 0x000f240000300800 */
[----:B------:R-:W4:Y:S02]  /*2a190*/  LDL.LU R18, [R1+0x448] ;  /* 0x0004480001127983 */ /* 0x000f240000300800 */
[----:B------:R-:W-:Y:S01]  /*2a1a0*/  IMAD.MOV.U32 R27, RZ, RZ, R4 ;  /* 0x000000ffff1b7224 */ /* 0x000fe200078e0004 */
[----:B------:R-:W4:Y:S01]  /*2a1b0*/  LDL.LU R19, [R1+0x44c] ;  /* 0x00044c0001137983 */ /* 0x000f220000300800 */
[----:B------:R-:W-:-:S02]  /*2a1c0*/  IMAD.MOV.U32 R26, RZ, RZ, R5 ;  /* 0x000000ffff1a7224 */ /* 0x000fc400078e0005 */
[----:B------:R-:W4:Y:S02]  /*2a1d0*/  LDL.LU R4, [R1+0x4e0] ;  /* 0x0004e00001047983 */ /* 0x000f240000300800 */
[----:B------:R-:W4:Y:S01]  /*2a1e0*/  LDL.LU R5, [R1+0x4e4] ;  /* 0x0004e40001057983 */ /* 0x000f220000300800 */
[----:B------:R-:W4:Y:S01]  /*2a1f0*/  LDL.LU R6, [R1+0x4e8] ;  /* 0x0004e80001067983 */ /* 0x000f220000300800 */
[----:B------:R-:W4:Y:S03]  /*2a200*/  LDL.LU R7, [R1+0x4ec] ;  /* 0x0004ec0001077983 */ /* 0x000f260000300800 */
[----:B---3--:R-:W-:Y:S01]  /*2a210*/  STL.64 [R1+0x29c8], R14 ;  /* 0x0029c80e01007387 */ /* 0x008fe20000100a00 */
[----:B--2---:R0:W-:Y:S03]  /*2a220*/  STL.64 [R1+0x29c0], R12 ;  /* 0x0029c00c01007387 */ /* 0x0041e60000100a00 */
        /* <DEDUP_REMOVED lines=15> */
[----:B------:R-:W3:Y:S01]  /*2a320*/  LDL.LU R15, [R1+0x31c] ;  /* 0x00031c00010f7983 */ /* 0x000ee20000300800 */
[C---:B----4-:R-:W-:Y:S01]  /*2a330*/  HMMA.16816.F32.BF16 R4, R20.reuse, R10, R4 ;  /* 0x0000000a1404723c */ /* 0x050fe20000041804 */
        /* <DEDUP_REMOVED lines=11> */
[----:B------:R-:W2:Y:S02]  /*2a3f0*/  LDL.LU R15, [R1+0x33c] ;  /* 0x00033c00010f7983 */ /* 0x000ea40000300800 */
[----:B------:R-:W-:Y:S01]  /*2a400*/  STL.64 [R1+0x930], R4 ;  /* 0x0009300401007387 */ /* 0x000fe20000100a00 */
[----:B------:R0:W-:Y:S03]  /*2a410*/  STL.64 [R1+0x938], R6 ;  /* 0x0009380601007387 */ /* 0x0001e60000100a00 */
[----:B0-----:R-:W3:Y:S02]  /*2a420*/  LDL.LU.64 R6, [R1+0x2a40] ;  /* 0x002a400001067983 */ /* 0x001ee40000300a00 */
[----:B---3--:R-:W-:Y:S02]  /*2a430*/  HMMA.16816.F32.BF16 R20, R20, R6, R16 ;  /* 0x000000061414723c */ /* 0x008fe40000041810 */
[----:B------:R-:W2:Y:S01]  /*2a440*/  LDL.LU.64 R18, [R1+0x2a38] ;  /* 0x002a380001127983 */ /* 0x000ea20000300a00 */
[----:B------:R-:W2:Y:S11]  /*2a450*/  LDL.LU.64 R16, [R1+0x2a30] ;  /* 0x002a300001107983 */ /* 0x000eb60000300a00 */
[----:B------:R-:W-:Y:S09]  /*2a460*/  @!UPT UIADD3 URZ, URZ, URZ, URZ ;  /* 0x0000003f3f3ff290 */ /* 0x000ff2000fffe03f */
[----:B------:R-:W-:Y:S01]  /*2a470*/  STL.64 [R1+0x6b0], R20 ;  /* 0x0006b01401007387 */ /* 0x000fe20000100a00 */
[----:B------:R-:W-:Y:S01]  /*2a480*/  STL.64 [R1+0x6b8], R22 ;  /* 0x0006b81601007387 */ /* 0x000fe20000100a00 */
        /* <DEDUP_REMOVED lines=42> */
[----:B------:R-:W3:Y:S01]  /*2a730*/  LDL R4, [R1+0xce4] ;  /* 0x000ce40001047983 */ /* 0x000ee20000100800 */
        /* <DEDUP_REMOVED lines=42> */
[----:B--2---:R-:W-:Y:S02]  /*2a9e0*/  HMMA.16816.F32.BF16 R24, R16, R26, R12 ;  /* 0x0000001a1018723c */ /* 0x004fe4000004180c */
[----:B------:R-:W2:Y:S11]  /*2a9f0*/  LDL.LU.64 R14, [R1+0x2908] ;  /* 0x00290800010e7983 */ /* 0x000eb60000300a00 */
[----:B------:R-:W-:Y:S10]  /*2aa00*/  @!UPT UIADD3 URZ, URZ, URZ, URZ ;  /* 0x0000003f3f3ff290 */ /* 0x000ff4000fffe03f */
[----:B------:R-:W-:Y:S01]  /*2aa10*/  STL.64 [R1+0x5e0], R24 ;  /* 0x0005e01801007387 */ /* 0x000fe20000100a00 */
[----:B------:R0:W-:Y:S03]  /*2aa20*/  STL.64 [R1+0x5e8], R26 ;  /* 0x0005e81a01007387 */ /* 0x0001e60000100a00 */
[----:B0-----:R-:W2:Y:S01]  /*2aa30*/  LDL.LU.64 R26, [R1+0x2900] ;  /* 0x00290000011a7983 */ /* 0x001ea20000300a00 */
[----:B------:R-:W2:Y:S02]  /*2aa40*/  LDL.LU.64 R24, [R1+0x28f8] ;  /* 0x0028f80001187983 */ /* 0x000ea40000300a00 */
[----:B------:R-:W-:Y:S02]  /*2aa50*/  IMAD.MOV.U32 R20, RZ, RZ, R9 ;  /* 0x000000ffff147224 */ /* 0x000fe400078e0009 */
[----:B------:R-:W-:Y:S02]  /*2aa60*/  IMAD.MOV.U32 R21, RZ, RZ, R8 ;  /* 0x000000ffff157224 */ /* 0x000fe400078e0008 */
[----:B------:R-:W-:-:S02]  /*2aa70*/  IMAD.MOV.U32 R22, RZ, RZ, R3 ;  /* 0x000000ffff167224 */ /* 0x000fc400078e0003 */
[----:B------:R-:W-:Y:S01]  /*2aa80*/  IMAD.MOV.U32 R23, RZ, RZ, R0 ;  /* 0x000000ffff177224 */ /* 0x000fe200078e0000 */
[C---:B--2---:R-:W-:Y:S01]  /*2aa90*/  HMMA.16816.F32.BF16 R12, R16.reuse, R14, R24 ;  /* 0x0000000e100c723c */ /* 0x044fe20000041818 */
[----:B------:R-:W2:Y:S01]  /*2aaa0*/  LDL.LU.64 R26, [R1+0x28f0] ;  /* 0x0028f000011a7983 */ /* 0x000ea20000300a00 */
[----:B------:R-:W2:Y:S06]  /*2aab0*/  LDL.LU.64 R24, [R1+0x28e8] ;  /* 0x0028e80001187983 */ /* 0x000eac0000300a00 */
[C---:B------:R-:W-:Y:S01]  /*2aac0*/  HMMA.16816.F32.BF16 R8, R16.reuse, R10, R20 ;  /* 0x0000000a1008723c */ /* 0x040fe20000041814 */
[----:B---3--:R-:W-:Y:S11]  /*2aad0*/  LDSM.16.M88.4 R20, [R4+0xa800] ;  /* 0x00a800000414783b */ /* 0x008ff60000000200 */
[----:B------:R-:W-:Y:S03]  /*2aae0*/  @!UPT UIADD3 URZ, URZ, URZ, URZ ;  /* 0x0000003f3f3ff290 */ /* 0x000fe6000fffe03f */
[----:B------:R-:W-:Y:S01]  /*2aaf0*/  STL.64 [R1+0x5c0], R12 ;  /* 0x0005c00c01007387 */ /* 0x000fe20000100a00 */
[----:B------:R2:W-:Y:S07]  /*2ab00*/  STL.64 [R1+0x5c8], R14 ;  /* 0x0005c80e01007387 */ /* 0x0005ee0000100a00 */
[----:B------:R-:W-:Y:S02]  /*2ab10*/  STL.64 [R1+0x5b0], R8 ;  /* 0x0005b00801007387 */ /* 0x000fe40000100a00 */
[----:B------:R-:W-:Y:S02]  /*2ab20*/  STL.64 [R1+0x5b8], R10 ;  /* 0x0005b80a01007387 */ /* 0x000fe40000100a00 */
[----:B------:R-:W0:Y:S01]  /*2ab30*/  LDSM.16.M88.4 R8, [R4+0x8800] ;  /* 0x008800000408783b */ /* 0x000e220000000200 */
[----:B--2---:R-:W-:Y:S03]  /*2ab40*/  HMMA.16816.F32.BF16 R12, R16, R6, R24 ;  /* 0x00000006100c723c */ /* 0x004fe60000041818 */
[----:B------:R-:W-:Y:S04]  /*2ab50*/  LDSM.16.M88.4 R24, [R4+0xa000] ;  /* 0x00a000000418783b */ /* 0x000fe80000000200 */
[----:B------:R-:W-:Y:S11]  /*2ab60*/  LDSM.16.MT88.4 R16, [R28+0x4000] ;  /* 0x004000001c10783b */ /* 0x000ff60000004200 */
[----:B------:R-:W-:Y:S05]  /*2ab70*/  @!UPT UIADD3 URZ, URZ, URZ, URZ ;  /* 0x0000003f3f3ff290 */ /* 0x000fea000fffe03f */
[----:B------:R-:W-:Y:S01]  /*2ab80*/  STL.64 [R1+0x380], R12 ;  /* 0x0003800c01007387 */ /* 0x000fe20000100a00 */
[----:B------:R-:W-:Y:S02]  /*2ab90*/  IMAD.MOV.U32 R3, RZ, RZ, R14 ;  /* 0x000000ffff037224 */ /* 0x000fe400078e000e */
[----:B------:R-:W-:Y:S02]  /*2aba0*/  IMAD.MOV.U32 R0, RZ, RZ, R15 ;  /* 0x000000ffff007224 */ /* 0x000fe400078e000f */
[----:B------:R-:W1:Y:S04]  /*2abb0*/  LDSM.16.M88.4 R12, [R4+0x8000] ;  /* 0x00800000040c783b */ /* 0x000e680000000200 */
[----:B------:R0:W-:Y:S01]  /*2abc0*/  STL [R1+0x1fe4], R0 ;  /* 0x001fe40001007387 */ /* 0x0001e20000100800 */
[----:B------:R2:W-:Y:S02]  /*2abd0*/  STL [R1+0x1fe0], R3 ;  /* 0x001fe00301007387 */ /* 0x0005e40000100800 */
[----:B0-----:R-:W-:-:S02]  /*2abe0*/  IMAD.MOV.U32 R0, RZ, RZ, R9 ;  /* 0x000000ffff007224 */ /* 0x001fc400078e0009 */
[----:B--2---:R-:W-:Y:S01]  /*2abf0*/  IMAD.MOV.U32 R3, RZ, RZ, R8 ;  /* 0x000000ffff037224 */ /* 0x004fe200078e0008 */
[----:B-1----:R-:W-:Y:S01]  /*2ac00*/  STL.64 [R1+0xc0], R12 ;  /* 0x0000c00c01007387 */ /* 0x002fe20000100a00 */
[----:B------:R-:W-:Y:S02]  /*2ac10*/  STL.64 [R1+0xc8], R14 ;  /* 0x0000c80e01007387 */ /* 0x000fe40000100a00 */
[----:B------:R-:W0:Y:S04]  /*2ac20*/  LDSM.16.M88.4 R12, [R4+0x9000] ;  /* 0x00900000040c783b */ /* 0x000e280000000200 */
[----:B------:R-:W-:Y:S01]  /*2ac30*/  STL.64 [R1+0xb0], R8 ;  /* 0x0000b00801007387 */ /* 0x000fe20000100a00 */
[----:B------:R-:W-:Y:S02]  /*2ac40*/  STL.64 [R1+0xb8], R10 ;  /* 0x0000b80a01007387 */ /* 0x000fe40000100a00 */
[----:B------:R-:W1:Y:S02]  /*2ac50*/  LDSM.16.M88.4 R8, [R4+0x9800] ;  /* 0x009800000408783b */ /* 0x000e640000000200 */
[----:B0-----:R-:W-:Y:S02]  /*2ac60*/  STL.64 [R1+0xa0], R12 ;  /* 0x0000a00c01007387 */ /* 0x001fe40000100a00 */
[----:B------:R-:W-:Y:S02]  /*2ac70*/  STL.64 [R1+0xa8], R14 ;  /* 0x0000a80e01007387 */ /* 0x000fe40000100a00 */
[----:B------:R-:W0:Y:S04]  /*2ac80*/  LDSM.16.M88.4 R12, [R4+0xb000] ;  /* 0x00b00000040c783b */ /* 0x000e280000000200 */
[----:B-1----:R-:W-:Y:S01]  /*2ac90*/  STL.64 [R1+0x90], R8 ;  /* 0x0000900801007387 */ /* 0x002fe20000100a00 */
[----:B------:R-:W-:Y:S02]  /*2aca0*/  STL.64 [R1+0x98], R10 ;  /* 0x0000980a01007387 */ /* 0x000fe40000100a00 */
[----:B------:R-:W1:Y:S04]  /*2acb0*/  LDSM.16.M88.4 R8, [R4+0xb800] ;  /* 0x00b800000408783b */ /* 0x000e680000000200 */
[----:B------:R-:W-:Y:S02]  /*2acc0*/  STL.64 [R1+0x70], R20 ;  /* 0x0000701401007387 */ /* 0x000fe40000100a00 */
[----:B------:R-:W-:Y:S01]  /*2acd0*/  STL.64 [R1+0x78], R22 ;  /* 0x0000781601007387 */ /* 0x000fe20000100a00 */
[----:B------:R-:W-:Y:S04]  /*2ace0*/  STL.64 [R1+0x80], R24 ;  /* 0x0000801801007387 */ /* 0x000fe80000100a00 */
[----:B------:R-:W-:Y:S04]  /*2acf0*/  LDSM.16.M88.4 R20, [R4+0xd000] ;  /* 0x00d000000414783b */ /* 0x000fe80000000200 */
[----:B0-----:R-:W-:Y:S01]  /*2ad00*/  STL.64 [R1+0x60], R12 ;  /* 0x0000600c01007387 */ /* 0x001fe20000100a00 */
[----:B------:R-:W-:Y:S02]  /*2ad10*/  STL.64 [R1+0x68], R14 ;  /* 0x0000680e01007387 */ /* 0x000fe40000100a00 */
[----:B------:R-:W-:Y:S02]  /*2ad20*/  STL.64 [R1+0x88], R26 ;  /* 0x0000881a01007387 */ /* 0x000fe40000100a00 */
[----:B-1----:R-:W-:Y:S01]  /*2ad30*/  STL.64 [R1+0x50], R8 ;  /* 0x0000500801007387 */ /* 0x002fe20000100a00 */
[----:B------:R-:W0:Y:S04]  /*2ad40*/  LDSM.16.M88.4 R12, [R4+0xc000] ;  /* 0x00c00000040c783b */ /* 0x000e280000000200 */
[----:B------:R-:W-:Y:S02]  /*2ad50*/  STL.64 [R1+0x58], R10 ;  /* 0x0000580a01007387 */ /* 0x000fe40000100a00 */
[----:B------:R-:W1:Y:S02]  /*2ad60*/  LDSM.16.M88.4 R8, [R4+0xc800] ;  /* 0x00c800000408783b */ /* 0x000e640000000200 */
[----:B0-----:R-:W-:Y:S02]  /*2ad70*/  STL.64 [R1+0x40], R12 ;  /* 0x0000400c01007387 */ /* 0x001fe40000100a00 */
[----:B------:R-:W-:Y:S02]  /*2ad80*/  STL.64 [R1+0x48], R14 ;  /* 0x0000480e01007387 */ /* 0x000fe40000100a00 */
[----:B-1----:R-:W-:Y:S02]  /*2ad90*/  STL.64 [R1+0x30], R8 ;  /* 0x0000300801007387 */ /* 0x002fe40000100a00 */
[----:B------:R-:W-:Y:S02]  /*2ada0*/  STL.64 [R1+0x38], R10 ;  /* 0x0000380a01007387 */ /* 0x000fe40000100a00 */
[----:B------:R-:W0:Y:S04]  /*2adb0*/  LDSM.16.M88.4 R8, [R4+0xe000] ;  /* 0x00e000000408783b */ /* 0x000e280000000200 */
[----:B------:R-:W1:Y:S04]  /*2adc0*/  LDSM.16.M88.4 R12, [R4+0xd800] ;  /* 0x00d80000040c783b */ /* 0x000e680000000200 */
[----:B------:R-:W-:Y:S01]  /*2add0*/  STL.64 [R1+0x20], R20 ;  /* 0x0000201401007387 */ /* 0x000fe20000100a00 */
[----:B------:R-:W-:Y:S02]  /*2ade0*/  STL.64 [R1+0x28], R22 ;  /* 0x0000281601007387 */ /* 0x000fe40000100a00 */
[----:B------:R-:W-:Y:S01]  /*2adf0*/  LDSM.16.MT88.4 R20, [R28+0x4080] ;  /* 0x004080001c14783b */ /* 0x000fe20000004200 */
[----:B0-----:R-:W-:Y:S03]  /*2ae00*/  STL.64 [R1], R8 ;  /* 0x0000000801007387 */ /* 0x001fe60000100a00 */
[----:B-1----:R-:W-:Y:S02]  /*2ae10*/  STL.64 [R1+0x10], R12 ;  /* 0x0000100c01007387 */ /* 0x002fe40000100a00 */
[----:B------:R-:W-:Y:S02]  /*2ae20*/  STL.64 [R1+0x18], R14 ;  /* 0x0000180e01007387 */ /* 0x000fe40000100a00 */
[----:B------:R-:W0:Y:S04]  /*2ae30*/  LDSM.16.M88.4 R12, [R4+0xe800] ;  /* 0x00e80000040c783b */ /* 0x000e280000000200 */
[----:B------:R-:W-:Y:S01]  /*2ae40*/  STL.64 [R1+0x8], R10 ;  /* 0x0000080a01007387 */ /* 0x000fe20000100a00 */
[----:B------:R-:W-:-:S02]  /*2ae50*/  IMAD.MOV.U32 R26, RZ, RZ, R9 ;  /* 0x000000ffff1a7224 */ /* 0x000fc400078e0009 */
[----:B------:R-:W1:Y:S02]  /*2ae60*/  LDSM.16.M88.4 R8, [R4+0xf000] ;  /* 0x00f000000408783b */ /* 0x000e640000000200 */
[----:B------:R-:W2:Y:S04]  /*2ae70*/  LDSM.16.M88.4 R4, [R4+0xf800] ;  /* 0x00f800000404783b */ /* 0x000ea80000000200 */
[----:B------:R-:W-:Y:S01]  /*2ae80*/  STL [R1+0x2890], R26 ;  /* 0x0028901a01007387 */ /* 0x000fe20000100800 */
[----:B------:R3:W-:Y:S03]  /*2ae90*/  STL.64 [R1+0x2888], R24 ;  /* 0x0028881801007387 */ /* 0x0007e60000100a00 */
[----:B0-----:R-:W-:Y:S01]  /*2aea0*/  STL [R1+0x1efc], R14 ;  /* 0x001efc0e01007387 */ /* 0x001fe20000100800 */
[----:B------:R-:W-:Y:S02]  /*2aeb0*/  STL [R1+0x1ef8], R15 ;  /* 0x001ef80f01007387 */ /* 0x000fe40000100800 */
[----:B------:R0:W-:Y:S02]  /*2aec0*/  STL.64 [R1+0x27f8], R12 ;  /* 0x0027f80c01007387 */ /* 0x0001e40000100a00 */
[----:B-1----:R-:W-:Y:S01]  /*2aed0*/  STL [R1+0x1e9c], R10 ;  /* 0x001e9c0a01007387 */ /* 0x002fe20000100800 */
[----:B------:R-:W-:Y:S01]  /*2aee0*/  STL [R1+0x1e98], R11 ;  /* 0x001e980b01007387 */ /* 0x000fe20000100800 */
[----:B---3--:R-:W3:Y:S03]  /*2aef0*/  LDL.64 R24, [R1+0x90] ;  /* 0x0000900001187983 */ /* 0x008ee60000100a00 */
[----:B---3--:R-:W-:Y:S01]  /*2af00*/  STL.64 [R1+0x28a0], R24 ;  /* 0x0028a01801007387 */ /* 0x008fe20000100a00 */
[----:B0-----:R-:W3:Y:S03]  /*2af10*/  LDL.64 R12, [R1+0x70] ;  /* 0x00007000010c7983 */ /* 0x001ee60000100a00 */
[----:B---3--:R0:W-:Y:S04]  /*2af20*/  STL.64 [R1+0x2898], R12 ;  /* 0x0028980c01007387 */ /* 0x0081e80000100a00 */
        /* <DEDUP_REMOVED lines=9> */
[----:B------:R-:W4:Y:S02]  /*2afc0*/  LDL.LU R15, [R1+0xc1c] ;  /* 0x000c1c00010f7983 */ /* 0x000f240000300800 */
[----:B----4-:R-:W-:Y:S01]  /*2afd0*/  STL.64 [R1+0x28c0], R14 ;  /* 0x0028c00e01007387 */ /* 0x010fe20000100a00 */
[----:B---3--:R0:W-:Y:S02]  /*2afe0*/  STL.64 [R1+0x28b8], R12 ;  /* 0x0028b80c01007387 */ /* 0x0081e40000100a00 */
[----:B0-----:R-:W-:-:S02]  /*2aff0*/  IMAD.MOV.U32 R12, RZ, RZ, R3 ;  /* 0x000000ffff0c7224 */ /* 0x001fc400078e0003 */
[----:B------:R-:W-:-:S05]  /*2b000*/  IMAD.MOV.U32 R13, RZ, RZ, R0 ;  /* 0x000000ffff0d7224 */ /* 0x000fca00078e0000 */
[----:B------:R0:W-:Y:S04]  /*2b010*/  STL.64 [R1+0x28d0], R12 ;  /* 0x0028d00c01007387 */ /* 0x0001e80000100a00 */
[----:B0-----:R-:W3:Y:S01]  /*2b020*/  LDL.LU R12, [R1+0xc30] ;  /* 0x000c3000010c7983 */ /* 0x001ee20000300800 */
[----:B------:R-:W3:Y:S02]  /*2b030*/  LDL.LU R13, [R1+0xc34] ;  /* 0x000c3400010d7983 */ /* 0x000ee40000300800 */
[----:B------:R-:W3:Y:S02]  /*2b040*/  LDL.LU R14, [R1+0xc38] ;  /* 0x000c3800010e7983 */ /* 0x000ee40000300800 */
[----:B------:R-:W3:Y:S01]  /*2b050*/  LDL.LU R15, [R1+0xc3c] ;  /* 0x000c3c00010f7983 */ /* 0x000ee20000300800 */
[----:B------:R-:W4:Y:S04]  /*2b060*/  LDL.64 R24, [R1+0xa0] ;  /* 0x0000a00001187983 */ /* 0x000f280000100a00 */
[----:B----4-:R0:W-:Y:S04]  /*2b070*/  STL.64 [R1+0x28c8], R24 ;  /* 0x0028c81801007387 */ /* 0x0101e80000100a00 */
[----:B0-----:R-:W4:Y:S01]  /*2b080*/  LDL.LU R24, [R1+0xc20] ;  /* 0x000c200001187983 */ /* 0x001f220000300800 */
[----:B------:R-:W4:Y:S02]  /*2b090*/  LDL.LU R25, [R1+0xc24] ;  /* 0x000c240001197983 */ /* 0x000f240000300800 */
[----:B------:R-:W2:Y:S02]  /*2b0a0*/  LDL.LU R26, [R1+0xc28] ;  /* 0x000c2800011a7983 */ /* 0x000ea40000300800 */
[----:B------:R-:W2:Y:S02]  /*2b0b0*/  LDL.LU R27, [R1+0xc2c] ;  /* 0x000c2c00011b7983 */ /* 0x000ea40000300800 */
[----:B--2---:R-:W-:Y:S01]  /*2b0c0*/  STL.64 [R1+0x28e0], R26 ;  /* 0x0028e01a01007387 */ /* 0x004fe20000100a00 */
[----:B----4-:R0:W-:Y:S03]  /*2b0d0*/  STL.64 [R1+0x28d8], R24 ;  /* 0x0028d81801007387 */ /* 0x0101e60000100a00 */
[----:B0-----:R-:W3:Y:S01]  /*2b0e0*/  LDL.64 R24, [R1+0xc0] ;  /* 0x0000c00001187983 */ /* 0x001ee20000100a00 */
[----:B------:R-:W-:Y:S02]  /*2b0f0*/  STL [R1+0x1f7c], R6 ;  /* 0x001f7c0601007387 */ /* 0x000fe40000100800 */
[----:B------:R-:W-:Y:S02]  /*2b100*/  STL [R1+0x1f78], R7 ;  /* 0x001f780701007387 */ /* 0x000fe40000100800 */
[----:B------:R0:W-:Y:S01]  /*2b110*/  STL [R1+0x27c0], R20 ;  /* 0x0027c01401007387 */ /* 0x0001e20000100800 */
[----:B------:R1:W-:Y:S01]  /*2b120*/  STL [R1+0x27bc], R21 ;  /* 0x0027bc1501007387 */ /* 0x0003e20000100800 */
[----:B------:R2:W-:Y:S02]  /*2b130*/  STL [R1+0x27b8], R22 ;  /* 0x0027b81601007387 */ /* 0x0005e40000100800 */
[----:B------:R4:W-:Y:S01]  /*2b140*/  STL [R1+0x27b4], R23 ;  /* 0x0027b41701007387 */ /* 0x0009e20000100800 */
[----:B0-----:R-:W2:Y:S01]  /*2b150*/  LDL.LU R20, [R1+0xbe0] ;  /* 0x000be00001147983 */ /* 0x001ea20000300800 */
[----:B-1----:R-:W2:Y:S02]  /*2b160*/  LDL.LU R21, [R1+0xbe4] ;  /* 0x000be40001157983 */ /* 0x002ea40000300800 */
[----:B------:R-:W-:Y:S02]  /*2b170*/  STL [R1+0x27b0], R28 ;  /* 0x0027b01c01007387 */ /* 0x000fe40000100800 */
[----:B------:R-:W2:Y:S01]  /*2b180*/  LDL.LU.64 R26, [R1+0x28e0] ;  /* 0x0028e000011a7983 */ /* 0x000ea20000300a00 */
[----:B---3--:R-:W-:Y:S01]  /*2b190*/  HMMA.16816.F32.BF16 R12, R16, R24, R12 ;  /* 0x00000018100c723c */ /* 0x008fe2000004180c */
[----:B------:R-:W-:-:S02]  /*2b1a0*/  IMAD.MOV.U32 R11, RZ, RZ, R24 ;  /* 0x000000ffff0b7224 */ /* 0x000fc400078e0018 */
[----:B------:R-:W-:Y:S02]  /*2b1b0*/  IMAD.MOV.U32 R10, RZ, RZ, R25 ;  /* 0x000000ffff0a7224 */ /* 0x000fe400078e0019 */
[----:B------:R-:W3:Y:S11]  /*2b1c0*/  LDL.LU.64 R24, [R1+0x28d8] ;  /* 0x0028d80001187983 */ /* 0x000ef60000300a00 */
[----:B------:R-:W-:Y:S08]  /*2b1d0*/  @!UPT UIADD3 URZ, URZ, URZ, URZ ;  /* 0x0000003f3f3ff290 */ /* 0x000ff0000fffe03f */
[----:B------:R-:W-:Y:S02]  /*2b1e0*/  IMAD.MOV.U32 R0, RZ, RZ, R12 ;  /* 0x000000ffff007224 */ /* 0x000fe400078e000c */
[----:B------:R-:W-:Y:S02]  /*2b1f0*/  IMAD.MOV.U32 R3, RZ, RZ, R13 ;  /* 0x000000ffff037224 */ /* 0x000fe400078e000d */
[----:B------:R-:W3:Y:S01]  /*2b200*/  LDL.LU.64 R12, [R1+0x28d0] ;  /* 0x0028d000010c7983 */ /* 0x000ee20000300a00 */
[----:B--2---:R-:W-:Y:S02]  /*2b210*/  IMAD.MOV.U32 R22, RZ, RZ, R29 ;  /* 0x000000ffff167224 */ /* 0x004fe400078e001d */
[----:B----4-:R-:W-:Y:S02]  /*2b220*/  IMAD.MOV.U32 R23, RZ, RZ, R2 ;  /* 0x000000ffff177224 */ /* 0x010fe400078e0002 */
[----:B------:R-:W-:Y:S02]  /*2b230*/  IMAD.MOV.U32 R29, RZ, RZ, R14 ;  /* 0x000000ffff1d7224 */ /* 0x000fe400078e000e */
[----:B------:R-:W-:Y:S01]  /*2b240*/  IMAD.MOV.U32 R2, RZ, RZ, R15 ;  /* 0x000000ffff027224 */ /* 0x000fe200078e000f */
[----:B------:R-:W-:Y:S01]  /*2b250*/  STL [R1+0x27c8], R10 ;  /* 0x0027c80a01007387 */ /* 0x000fe20000100800 */
[----:B------:R-:W-:Y:S02]  /*2b260*/  STL [R1+0x27c4], R11 ;  /* 0x0027c40b01007387 */ /* 0x000fe40000100800 */
[----:B------:R0:W-:Y:S02]  /*2b270*/  STL.64 [R1+0x2860], R8 ;  /* 0x0028600801007387 */ /* 0x0001e40000100a00 */
[----:B0-----:R-:W2:Y:S01]  /*2b280*/  LDL.LU R8, [R1+0xbf0] ;  /* 0x000bf00001087983 */ /* 0x001ea20000300800 */
[----:B------:R-:W2:Y:S02]  /*2b290*/  LDL.LU R9, [R1+0xbf4] ;  /* 0x000bf40001097983 */ /* 0x000ea40000300800 */
[----:B------:R-:W2:Y:S02]  /*2b2a0*/  LDL.LU R10, [R1+0xbf8] ;  /* 0x000bf800010a7983 */ /* 0x000ea40000300800 */
[----:B------:R-:W2:Y:S01]  /*2b2b0*/  LDL.LU R11, [R1+0xbfc] ;  /* 0x000bfc00010b7983 */ /* 0x000ea20000300800 */
[----:B------:R-:W-:Y:S01]  /*2b2c0*/  STL [R1+0x20d4], R2 ;  /* 0x0020d40201007387 */ /* 0x000fe20000100800 */
[----:B------:R-:W-:Y:S02]  /*2b2d0*/  STL [R1+0x20d0], R29 ;  /* 0x0020d01d01007387 */ /* 0x000fe40000100800 */
[----:B------:R-:W-:Y:S02]  /*2b2e0*/  STL [R1+0x202c], R3 ;  /* 0x00202c0301007387 */ /* 0x000fe40000100800 */
[----:B------:R-:W-:Y:S01]  /*2b2f0*/  STL [R1+0x2028], R0 ;  /* 0x0020280001007387 */ /* 0x000fe20000100800 */
[C---:B---3--:R-:W-:Y:S01]  /*2b300*/  HMMA.16816.F32.BF16 R12, R16.reuse, R12, R24 ;  /* 0x0000000c100c723c */ /* 0x048fe20000041818 */
[----:B------:R-:W3:Y:S11]  /*2b310*/  LDL.LU.64 R24, [R1+0x28c8] ;  /* 0x0028c80001187983 */ /* 0x000ef60000300a00 */
[----:B------:R-:W-:Y:S11]  /*2b320*/  @!UPT UIADD3 URZ, URZ, URZ, URZ ;  /* 0x0000003f3f3ff290 */ /* 0x000ff6000fffe03f */
[----:B------:R-:W-:Y:S01]  /*2b330*/  STL.64 [R1+0x360], R12 ;  /* 0x0003600c01007387 */ /* 0x000fe20000100a00 */
[----:B------:R0:W-:Y:S03]  /*2b340*/  STL.64 [R1+0x368], R14 ;  /* 0x0003680e01007387 */ /* 0x0001e60000100a00 */
[----:B0-----:R-:W4:Y:S01]  /*2b350*/  LDL.LU.64 R14, [R1+0x28c0] ;  /* 0x0028c000010e7983 */ /* 0x001f220000300a00 */
[----:B------:R-:W4:Y:S02]  /*2b360*/  LDL.LU.64 R12, [R1+0x28b8] ;  /* 0x0028b800010c7983 */ /* 0x000f240000300a00 */
[----:B---3--:R-:W-:Y:S02]  /*2b370*/  IMAD.MOV.U32 R2, RZ, RZ, R24 ;  /* 0x000000ffff027224 */ /* 0x008fe400078e0018 */
[----:B------:R-:W-:Y:S01]  /*2b380*/  IMAD.MOV.U32 R0, RZ, RZ, R25 ;  /* 0x000000ffff007224 */ /* 0x000fe200078e0019 */
[C---:B----4-:R-:W-:Y:S11]  /*2b390*/  HMMA.16816.F32.BF16 R12, R16.reuse, R24, R12 ;  /* 0x00000018100c723c */ /* 0x050ff6000004180c */
[----:B------:R-:W-:Y:S11]  /*2b3a0*/  @!UPT UIADD3 URZ, URZ, URZ, URZ ;  /* 0x0000003f3f3ff290 */ /* 0x000ff6000fffe03f */
[----:B------:R-:W-:Y:S01]  /*2b3b0*/  @!UPT UIADD3 URZ, URZ, URZ, URZ ;  /* 0x0000003f3f3ff290 */ /* 0x000fe2000fffe03f */
[----:B------:R-:W-:Y:S01]  /*2b3c0*/  STL.64 [R1+0x350], R12 ;  /* 0x0003500c01007387 */ /* 0x000fe20000100a00 */
[----:B------:R0:W-:Y:S03]  /*2b3d0*/  STL.64 [R1+0x358], R14 ;  /* 0x0003580e01007387 */ /* 0x0001e60000100a00 */
[----:B0-----:R-:W3:Y:S01]  /*2b3e0*/  LDL.LU.64 R14, [R1+0x28b0] ;  /* 0x0028b000010e7983 */ /* 0x001ee20000300a00 */
[----:B------:R-:W3:Y:S02]  /*2b3f0*/  LDL.LU.64 R12, [R1+0x28a8] ;  /* 0x0028a800010c7983 */ /* 0x000ee40000300a00 */
[----:B------:R-:W3:Y:S02]  /*2b400*/  LDL.LU.64 R24, [R1+0x28a0] ;  /* 0x0028a00001187983 */ /* 0x000ee40000300a00 */
[----:B------:R-:W-:Y:S01]  /*2b410*/  STL [R1+0x27d0], R0 ;  /* 0x0027d00001007387 */ /* 0x000fe20000100800 */
[----:B------:R-:W-:Y:S01]  /*2b420*/  STL [R1+0x27cc], R2 ;  /* 0x0027cc0201007387 */ /* 0x000fe20000100800 */
[----:B---3--:R-:W-:Y:S01]  /*2b430*/  HMMA.16816.F32.BF16 R12, R16, R24, R12 ;  /* 0x00000018100c723c */ /* 0x008fe2000004180c */
[----:B------:R-:W-:-:S02]  /*2b440*/  IMAD.MOV.U32 R29, RZ, RZ, R24 ;  /* 0x000000ffff1d7224 */ /* 0x000fc400078e0018 */
[----:B------:R-:W-:Y:S11]  /*2b450*/  IMAD.MOV.U32 R27, RZ, RZ, R25 ;  /* 0x000000ffff1b7224 */ /* 0x000ff600078e0019 */
[----:B------:R-:W-:Y:S09]  /*2b460*/  @!UPT UIADD3 URZ, URZ, URZ, URZ ;  /* 0x0000003f3f3ff290 */ /* 0x000ff2000fffe03f */
[----:B------:R0:W-:Y:S01]  /*2b470*/  STL.64 [R1+0x340], R12 ;  /* 0x0003400c01007387 */ /* 0x0001e20000100a00 */
[----:B------:R-:W-:Y:S03]  /*2b480*/  STL.64 [R1+0x348], R14 ;  /* 0x0003480e01007387 */ /* 0x000fe60000100a00 */
[----:B0-----:R-:W3:Y:S01]  /*2b490*/  LDL.LU.64 R12, [R1+0x2898] ;  /* 0x00289800010c7983 */ /* 0x001ee20000300a00 */
[----:B------:R-:W4:Y:S02]  /*2b4a0*/  LDL.LU R26, [R1+0x2890] ;  /* 0x00289000011a7983 */ /* 0x000f240000300800 */
[----:B------:R-:W2:Y:S02]  /*2b4b0*/  LDL.LU.64 R24, [R1+0x2888] ;  /* 0x0028880001187983 */ /* 0x000ea40000300a00 */
[----:B------:R-:W-:Y:S01]  /*2b4c0*/  STL [R1+0x27d4], R29 ;  /* 0x0027d41d01007387 */ /* 0x000fe20000100800 */
[C---:B--2---:R-:W-:Y:S11]  /*2b4d0*/  HMMA.16816.F32.BF16 R8, R16.reuse, R24, R8 ;  /* 0x000000181008723c */ /* 0x044ff60000041808 */
[----:B------:R-:W-:Y:S11]  /*2b4e0*/  @!UPT UIADD3 URZ, URZ, URZ, URZ ;  /* 0x0000003f3f3ff290 */ /* 0x000ff6000fffe03f */
[----:B------:R-:W-:Y:S01]  /*2b4f0*/  @!UPT UIADD3 URZ, URZ, URZ, URZ ;  /* 0x0000003f3f3ff290 */ /* 0x000fe2000fffe03f */
[----:B------:R3:W-:Y:S01]  /*2b500*/  STL.64 [R1+0x330], R8 ;  /* 0x0003300801007387 */ /* 0x0007e20000100a00 */
[----:B------:R-:W-:Y:S02]  /*2b510*/  IMAD.MOV.U32 R6, RZ, RZ, R10 ;  /* 0x000000ffff067224 */ /* 0x000fe400078e000a */
[----:B------:R-:W-:Y:S02]  /*2b520*/  IMAD.MOV.U32 R7, RZ, RZ, R11 ;  /* 0x000000ffff077224 */ /* 0x000fe400078e000b */
[----:B---3--:R-:W-:Y:S01]  /*2b530*/  HMMA.16816.F32.BF16 R8, R16, R12, R20 ;  /* 0x0000000c1008723c */ /* 0x008fe20000041814 */
[----:B------:R-:W-:Y:S01]  /*2b540*/  STL [R1+0x2820], R27 ;  /* 0x0028201b01007387 */ /* 0x000fe20000100800 */
[----:B------:R-:W-:Y:S02]  /*2b550*/  STL.64 [R1+0x2818], R24 ;  /* 0x0028181801007387 */ /* 0x000fe40000100a00 */
[----:B------:R0:W-:Y:S02]  /*2b560*/  STL [R1+0x20dc], R7 ;  /* 0x0020dc0701007387 */ /* 0x0001e40000100800 */
[----:B------:R1:W-:Y:S02]  /*2b570*/  STL [R1+0x20d8], R6 ;  /* 0x0020d80601007387 */ /* 0x0003e40000100800 */
[----:B0-----:R-:W-:-:S02]  /*2b580*/  IMAD.MOV.U32 R7, RZ, RZ, R12 ;  /* 0x000000ffff077224 */ /* 0x001fc400078e000c */
[----:B-1----:R-:W-:Y:S02]  /*2b590*/  IMAD.MOV.U32 R6, RZ, RZ, R13 ;  /* 0x000000ffff067224 */ /* 0x002fe400078e000d */
[----:B----4-:R-:W-:-:S11]  /*2b5a0*/  IMAD.MOV.U32 R13, RZ, RZ, R26 ;  /* 0x000000ffff0d7224 */ /* 0x010fd600078e001a */
[----:B------:R-:W-:Y:S01]  /*2b5b0*/  STL.64 [R1+0x320], R8 ;  /* 0x0003200801007387 */ /* 0x000fe20000100a00 */
[----:B------:R-:W-:Y:S02]  /*2b5c0*/  STL.64 [R1+0x328], R10 ;  /* 0x0003280a01007387 */ /* 0x000fe40000100a00 */
[----:B------:R-:W2:Y:S02]  /*2b5d0*/  LDL R12, [R1] ;  /* 0x00000000010c7983 */ /* 0x000ea40000100800 */
[----:B------:R-:W3:Y:S01]  /*2b5e0*/  LDL.LU R24, [R1+0xb80] ;  /* 0x000b800001187983 */ /* 0x000ee20000300800 */
[----:B------:R-:W3:Y:S01]  /*2b5f0*/  LDL.LU R25, [R1+0xb84] ;  /* 0x000b840001197983 */ /* 0x000ee20000300800 */
[----:B------:R-:W4:Y:S02]  /*2b600*/  LDL.LU R26, [R1+0xb88] ;  /* 0x000b8800011a7983 */ /* 0x000f240000300800 */
[----:B------:R-:W4:Y:S02]  /*2b610*/  LDL.LU R27, [R1+0xb8c] ;  /* 0x000b8c00011b7983 */ /* 0x000f240000300800 */
[----:B----4-:R-:W-:Y:S01]  /*2b620*/  STL.64 [R1+0x2830], R26 ;  /* 0x0028301a01007387 */ /* 0x010fe20000100a00 */
[----:B---3--:R0:W-:Y:S03]  /*2b630*/  STL.64 [R1+0x2828], R24 ;  /* 0x0028281801007387 */ /* 0x0081e60000100a00 */
[----:B0-----:R-:W3:Y:S04]  /*2b640*/  LDL.64 R24, [R1+0x20] ;  /* 0x0000200001187983 */ /* 0x001ee80000100a00 */
[----:B---3--:R0:W-:Y:S04]  /*2b650*/  STL.64 [R1+0x2840], R24 ;  /* 0x0028401801007387 */ /* 0x0081e80000100a00 */
[----:B0-----:R-:W3:Y:S04]  /*2b660*/  LDL.64 R24, [R1+0x30] ;  /* 0x0000300001187983 */ /* 0x001ee80000100a00 */
[----:B---3--:R-:W-:Y:S01]  /*2b670*/  STL.64 [R1+0x2858], R24 ;  /* 0x0028581801007387 */ /* 0x008fe20000100a00 */
[----:B--2---:R0:W-:Y:S03]  /*2b680*/  STL.64 [R1+0x2810], R12 ;  /* 0x0028100c01007387 */ /* 0x0041e60000100a00 */
[----:B0-----:R-:W2:Y:S04]  /*2b690*/  LDL.64 R12, [R1+0x10] ;  /* 0x00001000010c7983 */ /* 0x001ea80000100a00 */
[----:B--2---:R0:W-:Y:S04]  /*2b6a0*/  STL.64 [R1+0x2838], R12 ;  /* 0x0028380c01007387 */ /* 0x0041e80000100a00 */
        /* <DEDUP_REMOVED lines=8> */
[----:B------:R-:W3:Y:S01]  /*2b730*/  LDL.LU R20, [R1+0xbd0] ;  /* 0x000bd00001147983 */ /* 0x000ee20000300800 */
[----:B------:R-:W3:Y:S02]  /*2b740*/  LDL.LU R21, [R1+0xbd4] ;  /* 0x000bd40001157983 */ /* 0x000ee40000300800 */
[----:B------:R-:W3:Y:S02]  /*2b750*/  LDL.LU R22, [R1+0xbd8] ;  /* 0x000bd80001167983 */ /* 0x000ee40000300800 */
[----:B------:R-:W3:Y:S01]  /*2b760*/  LDL.LU R23, [R1+0xbdc] ;  /* 0x000bdc0001177983 */ /* 0x000ee20000300800 */
[----:B--2---:R-:W-:Y:S01]  /*2b770*/  STL.64 [R1+0x2870], R10 ;  /* 0x0028700a01007387 */ /* 0x004fe20000100a00 */
[----:B----4-:R0:W-:Y:S03]  /*2b780*/  STL.64 [R1+0x2868], R8 ;  /* 0x0028680801007387 */ /* 0x0101e60000100a00 */
[----:B0-----:R-:W2:Y:S04]  /*2b790*/  LDL.64 R8, [R1+0x50] ;  /* 0x0000500001087983 */ /* 0x001ea80000100a00 */
[----:B--2---:R0:W-:Y:S01]  /*2b7a0*/  STL.64 [R1+0x2880], R8 ;  /* 0x0028800801007387 */ /* 0x0041e20000100a00 */
[----:B------:R-:W2:Y:S03]  /*2b7b0*/  LDL.64 R24, [R1+0x40] ;  /* 0x0000400001187983 */ /* 0x000ea60000100a00 */
[----:B0-----:R-:W4:Y:S04]  /*2b7c0*/  LDL.64 R8, [R1+0x60] ;  /* 0x0000600001087983 */ /* 0x001f280000100a00 */
[----:B--2---:R0:W-:Y:S04]  /*2b7d0*/  STL.64 [R1+0x2878], R24 ;  /* 0x0028781801007387 */ /* 0x0041e80000100a00 */
        /* <DEDUP_REMOVED lines=8> */
[----:B------:R-:W3:Y:S02]  /*2b860*/  LDL.LU R14, [R1+0xba8] ;  /* 0x000ba800010e7983 */ /* 0x000ee40000300800 */
[----:B------:R-:W3:Y:S01]  /*2b870*/  LDL.LU R15, [R1+0xbac] ;  /* 0x000bac00010f7983 */ /* 0x000ee20000300800 */
[----:B------:R-:W-:Y:S01]  /*2b880*/  STL.64 [R1+0x27e0], R6 ;  /* 0x0027e00601007387 */ /* 0x000fe20000100a00 */
[----:B------:R0:W-:Y:S03]  /*2b890*/  STL.64 [R1+0x27d8], R4 ;  /* 0x0027d80401007387 */ /* 0x0001e60000100a00 */
[----:B0-----:R-:W2:Y:S01]  /*2b8a0*/  LDL.LU R4, [R1+0xb50] ;  /* 0x000b500001047983 */ /* 0x001ea20000300800 */
[----:B------:R-:W2:Y:S02]  /*2b8b0*/  LDL.LU R5, [R1+0xb54] ;  /* 0x000b540001057983 */ /* 0x000ea40000300800 */
[----:B------:R-:W2:Y:S02]  /*2b8c0*/  LDL.LU R6, [R1+0xb58] ;  /* 0x000b580001067983 */ /* 0x000ea40000300800 */
[----:B------:R-:W2:Y:S01]  /*2b8d0*/  LDL.LU R7, [R1+0xb5c] ;  /* 0x000b5c0001077983 */ /* 0x000ea20000300800 */
[----:B----4-:R-:W-:Y:S01]  /*2b8e0*/  HMMA.16816.F32.BF16 R20, R16, R8, R20 ;  /* 0x000000081014723c */ /* 0x010fe20000041814 */
[----:B--2---:R-:W-:Y:S01]  /*2b8f0*/  STL.64 [R1+0x27f0], R6 ;  /* 0x0027f00601007387 */ /* 0x004fe20000100a00 */
[----:B------:R0:W-:Y:S03]  /*2b900*/  STL.64 [R1+0x27e8], R4 ;  /* 0x0027e80401007387 */ /* 0x0001e60000100a00 */
[----:B0-----:R-:W2:Y:S01]  /*2b910*/  LDL.LU R4, [R1+0xb60] ;  /* 0x000b600001047983 */ /* 0x001ea20000300800 */
[----:B------:R-:W2:Y:S02]  /*2b920*/  LDL.LU R5, [R1+0xb64] ;  /* 0x000b640001057983 */ /* 0x000ea40000300800 */
[----:B------:R-:W4:Y:S02]  /*2b930*/  LDL.LU R6, [R1+0xb68] ;  /* 0x000b680001067983 */ /* 0x000f240000300800 */
[----:B------:R-:W4:Y:S02]  /*2b940*/  LDL.LU R7, [R1+0xb6c] ;  /* 0x000b6c0001077983 */ /* 0x000f240000300800 */
[----:B------:R-:W-:Y:S01]  /*2b950*/  IMAD.MOV.U32 R28, RZ, RZ, R9 ;  /* 0x000000ffff1c7224 */ /* 0x000fe200078e0009 */
[----:B----4-:R-:W-:Y:S01]  /*2b960*/  STL.64 [R1+0x2808], R6 ;  /* 0x0028080601007387 */ /* 0x010fe20000100a00 */
[----:B--2---:R0:W-:Y:S03]  /*2b970*/  STL.64 [R1+0x2800], R4 ;  /* 0x0028000401007387 */ /* 0x0041e60000100a00 */
[----:B0-----:R-:W2:Y:S01]  /*2b980*/  LDL.LU R4, [R1+0xb70] ;  /* 0x000b700001047983 */ /* 0x001ea20000300800 */
[----:B------:R-:W2:Y:S02]  /*2b990*/  LDL.LU R5, [R1+0xb74] ;  /* 0x000b740001057983 */ /* 0x000ea40000300800 */
[----:B------:R-:W2:Y:S02]  /*2b9a0*/  LDL.LU R6, [R1+0xb78] ;  /* 0x000b780001067983 */ /* 0x000ea40000300800 */
[----:B------:R-:W2:Y:S01]  /*2b9b0*/  LDL.LU R7, [R1+0xb7c] ;  /* 0x000b7c0001077983 */ /* 0x000ea20000300800 */
[----:B------:R-:W-:Y:S01]  /*2b9c0*/  STL.64 [R1+0x590], R20 ;  /* 0x0005901401007387 */ /* 0x000fe20000100a00 */
[----:B------:R0:W-:Y:S02]  /*2b9d0*/  STL.64 [R1+0x598], R22 ;  /* 0x0005981601007387 */ /* 0x0001e40000100a00 */
[----:B0-----:R-:W-:-:S02]  /*2b9e0*/  IMAD.MOV.U32 R23, RZ, RZ, R8 ;  /* 0x000000ffff177224 */ /* 0x001fc400078e0008 */
[----:B------:R-:W4:Y:S02]  /*2b9f0*/  LDL.LU.64 R8, [R1+0x2880] ;  /* 0x0028800001087983 */ /* 0x000f240000300a00 */
[C---:B----4-:R-:W-:Y:S01]  /*2ba00*/  HMMA.16816.F32.BF16 R24, R16.reuse, R8, R24 ;  /* 0x000000081018723c */ /* 0x050fe20000041818 */
[----:B------:R-:W-:Y:S02]  /*2ba10*/  IMAD.MOV.U32 R21, RZ, RZ, R8 ;  /* 0x000000ffff157224 */ /* 0x000fe400078e0008 */
[----:B------:R-:W-:Y:S11]  /*2ba20*/  IMAD.MOV.U32 R22, RZ, RZ, R9 ;  /* 0x000000ffff167224 */ /* 0x000ff600078e0009 */
[----:B------:R-:W-:Y:S09]  /*2ba30*/  @!UPT UIADD3 URZ, URZ, URZ, URZ ;  /* 0x0000003f3f3ff290 */ /* 0x000ff2000fffe03f */
[----:B------:R0:W-:Y:S01]  /*2ba40*/  STL.64 [R1+0x580], R24 ;  /* 0x0005801801007387 */ /* 0x0001e20000100a00 */
[----:B------:R-:W-:Y:S03]  /*2ba50*/  STL.64 [R1+0x588], R26 ;  /* 0x0005881a01007387 */ /* 0x000fe60000100a00 */
[----:B0-----:R-:W4:Y:S01]  /*2ba60*/  LDL.LU.64 R24, [R1+0x2878] ;  /* 0x0028780001187983 */ /* 0x001f220000300a00 */
[----:B------:R-:W4:Y:S02]  /*2ba70*/  LDL.LU.64 R10, [R1+0x2870] ;  /* 0x00287000010a7983 */ /* 0x000f240000300a00 */
[----:B------:R-:W4:Y:S02]  /*2ba80*/  LDL.LU.64 R8, [R1+0x2868] ;  /* 0x0028680001087983 */ /* 0x000f240000300a00 */
[C---:B----4-:R-:W-:Y:S01]  /*2ba90*/  HMMA.16816.F32.BF16 R8, R16.reuse, R24, R8 ;  /* 0x000000181008723c */ /* 0x050fe20000041808 */
[----:B------:R-:W-:Y:S11]  /*2baa0*/  IMAD.MOV.U32 R20, RZ, RZ, R25 ;  /* 0x000000ffff147224 */ /* 0x000ff600078e0019 */
[----:B------:R-:W-:Y:S11]  /*2bab0*/  @!UPT UIADD3 URZ, URZ, URZ, URZ ;  /* 0x0000003f3f3ff290 */ /* 0x000ff6000fffe03f */
[----:B------:R0:W-:Y:S01]  /*2bac0*/  STL.64 [R1+0x570], R8 ;  /* 0x0005700801007387 */ /* 0x0001e20000100a00 */
[----:B------:R1:W-:Y:S03]  /*2bad0*/  STL.64 [R1+0x578], R10 ;  /* 0x0005780a01007387 */ /* 0x0003e60000100a00 */
[----:B0-----:R-:W4:Y:S01]  /*2bae0*/  LDL.LU.64 R8, [R1+0x2860] ;  /* 0x0028600001087983 */ /* 0x001f220000300a00 */
[----:B-1----:R-:W-:Y:S02]  /*2baf0*/  IMAD.MOV.U32 R11, RZ, RZ, R24 ;  /* 0x000000ffff0b7224 */ /* 0x002fe400078e0018 */
[----:B------:R-:W3:Y:S02]  /*2bb00*/  LDL.LU.64 R24, [R1+0x2858] ;  /* 0x0028580001187983 */ /* 0x000ee40000300a00 */
[----:B---3--:R-:W-:Y:S01]  /*2bb10*/  HMMA.16816.F32.BF16 R12, R16, R24, R12 ;  /* 0x00000018100c723c */ /* 0x008fe2000004180c */
[----:B------:R-:W-:-:S02]  /*2bb20*/  IMAD.MOV.U32 R2, RZ, RZ, R24 ;  /* 0x000000ffff027224 */ /* 0x000fc400078e0018 */
[----:B------:R-:W-:Y:S11]  /*2bb30*/  IMAD.MOV.U32 R10, RZ, RZ, R25 ;  /* 0x000000ffff0a7224 */ /* 0x000ff600078e0019 */
[----:B------:R-:W-:Y:S09]  /*2bb40*/  @!UPT UIADD3 URZ, URZ, URZ, URZ ;  /* 0x0000003f3f3ff290 */ /* 0x000ff2000fffe03f */
[----:B------:R-:W-:Y:S01]  /*2bb50*/  STL.64 [R1+0x560], R12 ;  /* 0x0005600c01007387 */ /* 0x000fe20000100a00 */
[----:B------:R0:W-:Y:S03]  /*2bb60*/  STL.64 [R1+0x568], R14 ;  /* 0x0005680e01007387 */ /* 0x0001e60000100a00 */
[----:B0-----:R-:W3:Y:S01]  /*2bb70*/  LDL.LU.64 R14, [R1+0x2850] ;  /* 0x00285000010e7983 */ /* 0x001ee20000300a00 */
[----:B------:R-:W3:Y:S02]  /*2bb80*/  LDL.LU.64 R12, [R1+0x2848] ;  /* 0x00284800010c7983 */ /* 0x000ee40000300a00 */
[----:B------:R-:W3:Y:S02]  /*2bb90*/  LDL.LU.64 R24, [R1+0x2840] ;  /* 0x0028400001187983 */ /* 0x000ee40000300a00 */
[----:B---3--:R-:W-:Y:S01]  /*2bba0*/  HMMA.16816.F32.BF16 R12, R16, R24, R12 ;  /* 0x00000018100c723c */ /* 0x008fe2000004180c */
[----:B------:R-:W-:-:S02]  /*2bbb0*/  IMAD.MOV.U32 R29, RZ, RZ, R24 ;  /* 0x000000ffff1d7224 */ /* 0x000fc400078e0018 */
[----:B------:R-:W-:Y:S11]  /*2bbc0*/  IMAD.MOV.U32 R0, RZ, RZ, R25 ;  /* 0x000000ffff007224 */ /* 0x000ff600078e0019 */
[----:B------:R-:W-:Y:S09]  /*2bbd0*/  @!UPT UIADD3 URZ, URZ, URZ, URZ ;  /* 0x0000003f3f3ff290 */ /* 0x000ff2000fffe03f */
[----:B------:R0:W-:Y:S01]  /*2bbe0*/  STL.64 [R1+0x550], R12 ;  /* 0x0005500c01007387 */ /* 0x0001e20000100a00 */
[----:B------:R-:W-:Y:S03]  /*2bbf0*/  STL.64 [R1+0x558], R14 ;  /* 0x0005580e01007387 */ /* 0x000fe60000100a00 */
[----:B0-----:R-:W3:Y:S01]  /*2bc00*/  LDL.LU.64 R12, [R1+0x2838] ;  /* 0x00283800010c7983 */ /* 0x001ee20000300a00 */
[----:B------:R-:W3:Y:S02]  /*2bc10*/  LDL.LU.64 R26, [R1+0x2830] ;  /* 0x00283000011a7983 */ /* 0x000ee40000300a00 */
[----:B------:R-:W3:Y:S02]  /*2bc20*/  LDL.LU.64 R24, [R1+0x2828] ;  /* 0x0028280001187983 */ /* 0x000ee40000300a00 */
[C---:B---3--:R-:W-:Y:S01]  /*2bc30*/  HMMA.16816.F32.BF16 R24, R16.reuse, R12, R24 ;  /* 0x0000000c1018723c */ /* 0x048fe20000041818 */
[----:B------:R-:W-:Y:S11]  /*2bc40*/  IMAD.MOV.U32 R3, RZ, RZ, R13 ;  /* 0x000000ffff037224 */ /* 0x000ff600078e000d */
[----:B------:R-:W-:Y:S11]  /*2bc50*/  @!UPT UIADD3 URZ, URZ, URZ, URZ ;  /* 0x0000003f3f3ff290 */ /* 0x000ff6000fffe03f */
[----:B------:R-:W-:Y:S01]  /*2bc60*/  STL.64 [R1+0x540], R24 ;  /* 0x0005401801007387 */ /* 0x000fe20000100a00 */
[----:B------:R0:W-:Y:S03]  /*2bc70*/  STL.64 [R1+0x548], R26 ;  /* 0x0005481a01007387 */ /* 0x0001e60000100a00 */
[----:B0-----:R-:W3:Y:S01]  /*2bc80*/  LDL.LU R27, [R1+0x2820] ;  /* 0x00282000011b7983 */ /* 0x001ee20000300800 */
[----:B------:R-:W2:Y:S02]  /*2bc90*/  LDL.LU.64 R24, [R1+0x2818] ;  /* 0x0028180001187983 */ /* 0x000ea40000300a00 */
[----:B------:R-:W-:Y:S02]  /*2bca0*/  IMAD.MOV.U32 R26, RZ, RZ, R12 ;  /* 0x000000ffff1a7224 */ /* 0x000fe400078e000c */
[----:B------:R-:W2:Y:S03]  /*2bcb0*/  LDL.LU.64 R12, [R1+0x2810] ;  /* 0x00281000010c7983 */ /* 0x000ea60000300a00 */
[----:B------:R-:W-:Y:S01]  /*2bcc0*/  STL [R1+0x2758], R26 ;  /* 0x0027581a01007387 */ /* 0x000fe20000100800 */
[C---:B--2---:R-:W-:Y:S01]  /*2bcd0*/  HMMA.16816.F32.BF16 R12, R16.reuse, R12, R4 ;  /* 0x0000000c100c723c */ /* 0x044fe20000041804 */
[----:B------:R-:W-:Y:S01]  /*2bce0*/  STL.64 [R1+0x2750], R24 ;  /* 0x0027501801007387 */ /* 0x000fe20000100a00 */
[----:B------:R-:W2:Y:S02]  /*2bcf0*/  LDL.LU.64 R6, [R1+0x2808] ;  /* 0x0028080001067983 */ /* 0x000ea40000300a00 */
[----:B------:R-:W2:Y:S11]  /*2bd00*/  LDL.LU.64 R4, [R1+0x2800] ;  /* 0x0028000001047983 */ /* 0x000eb60000300a00 */
[----:B------:R-:W-:Y:S08]  /*2bd10*/  @!UPT UIADD3 URZ, URZ, URZ, URZ ;  /* 0x0000003f3f3ff290 */ /* 0x000ff0000fffe03f */
[----:B------:R0:W-:Y:S01]  /*2bd20*/  STL.64 [R1+0x530], R12 ;  /* 0x0005300c01007387 */ /* 0x0001e20000100a00 */
[----:B------:R1:W-:Y:S03]  /*2bd30*/  STL.64 [R1+0x538], R14 ;  /* 0x0005380e01007387 */ /* 0x0003e60000100a00 */
[----:B0-----:R-:W2:Y:S02]  /*2bd40*/  LDL.LU.64 R12, [R1+0x27f8] ;  /* 0x0027f800010c7983 */ /* 0x001ea40000300a00 */
[C---:B--2---:R-:W-:Y:S11]  /*2bd50*/  HMMA.16816.F32.BF16 R4, R16.reuse, R12, R4 ;  /* 0x0000000c1004723c */ /* 0x044ff60000041804 */
[----:B------:R-:W-:Y:S11]  /*2bd60*/  @!UPT UIADD3 URZ, URZ, URZ, URZ ;  /* 0x0000003f3f3ff290 */ /* 0x000ff6000fffe03f */
[----:B------:R-:W-:Y:S01]  /*2bd70*/  @!UPT UIADD3 URZ, URZ, URZ, URZ ;  /* 0x0000003f3f3ff290 */ /* 0x000fe2000fffe03f */
[----:B------:R0:W-:Y:S01]  /*2bd80*/  STL.64 [R1+0x520], R4 ;  /* 0x0005200401007387 */ /* 0x0001e20000100a00 */
[----:B-1----:R-:W-:Y:S02]  /*2bd90*/  IMAD.MOV.U32 R14, RZ, RZ, R6 ;  /* 0x000000ffff0e7224 */ /* 0x002fe400078e0006 */
[----:B------:R-:W-:Y:S02]  /*2bda0*/  IMAD.MOV.U32 R15, RZ, RZ, R7 ;  /* 0x000000ffff0f7224 */ /* 0x000fe400078e0007 */
[----:B------:R-:W4:Y:S04]  /*2bdb0*/  LDL.LU.64 R6, [R1+0x27f0] ;  /* 0x0027f00001067983 */ /* 0x000f280000300a00 */
[----:B0-----:R-:W4:Y:S01]  /*2bdc0*/  LDL.LU.64 R4, [R1+0x27e8] ;  /* 0x0027e80001047983 */ /* 0x001f220000300a00 */
[----:B------:R-:W-:Y:S02]  /*2bdd0*/  STL [R1+0x1f04], R14 ;  /* 0x001f040e01007387 */ /* 0x000fe40000100800 */
[----:B------:R-:W-:Y:S02]  /*2bde0*/  STL [R1+0x1f00], R15 ;  /* 0x001f000f01007387 */ /* 0x000fe40000100800 */
[----:B------:R0:W-:Y:S02]  /*2bdf0*/  STL.64 [R1+0x26b0], R12 ;  /* 0x0026b00c01007387 */ /* 0x0001e40000100a00 */
[----:B0-----:R-:W2:Y:S01]  /*2be00*/  LDL.LU R12, [R1+0x920] ;  /* 0x00092000010c7983 */ /* 0x001ea20000300800 */
[----:B------:R-:W2:Y:S02]  /*2be10*/  LDL.LU R13, [R1+0x924] ;  /* 0x00092400010d7983 */ /* 0x000ea40000300800 */
[----:B------:R-:W2:Y:S02]  /*2be20*/  LDL.LU R14, [R1+0x928] ;  /* 0x00092800010e7983 */ /* 0x000ea40000300800 */
[----:B------:R-:W2:Y:S01]  /*2be30*/  LDL.LU R15, [R1+0x92c] ;  /* 0x00092c00010f7983 */ /* 0x000ea20000300800 */
[C---:B----4-:R-:W-:Y:S11]  /*2be40*/  HMMA.16816.F32.BF16 R4, R16.reuse, R8, R4 ;  /* 0x000000081004723c */ /* 0x050ff60000041804 */
[----:B------:R-:W-:Y:S11]  /*2be50*/  @!UPT UIADD3 URZ, URZ, URZ, URZ ;  /* 0x0000003f3f3ff290 */ /* 0x000ff6000fffe03f */
[----:B------:R-:W-:Y:S01]  /*2be60*/  @!UPT UIADD3 URZ, URZ, URZ, URZ ;  /* 0x0000003f3f3ff290 */ /* 0x000fe2000fffe03f */
[----:B------:R-:W-:Y:S01]  /*2be70*/  STL.64 [R1+0x510], R4 ;  /* 0x0005100401007387 */ /* 0x000fe20000100a00 */
[----:B------:R0:W-:Y:S03]  /*2be80*/  STL.64 [R1+0x518], R6 ;  /* 0x0005180601007387 */ /* 0x0001e60000100a00 */
[----:B0-----:R-:W4:Y:S01]  /*2be90*/  LDL.LU.64 R6, [R1+0x27e0] ;  /* 0x0027e00001067983 */ /* 0x001f220000300a00 */
[----:B------:R-:W2:Y:S02]  /*2bea0*/  LDL.LU.64 R4, [R1+0x27d8] ;  /* 0x0027d80001047983 */ /* 0x000ea40000300a00 */
[----:B------:R-:W-:Y:S01]  /*2beb0*/  STL.64 [R1+0x2790], R8 ;  /* 0x0027900801007387 */ /* 0x000fe20000100a00 */
[----:B--2---:R-:W-:Y:S01]  /*2bec0*/  HMMA.16816.F32.BF16 R16, R16, R4, R12 ;  /* 0x000000041010723c */ /* 0x004fe2000004180c */
[----:B------:R-:W2:Y:S11]  /*2bed0*/  LDL.LU R12, [R1+0x410] ;  /* 0x00041000010c7983 */ /* 0x000eb60000300800 */
[----:B------:R-:W-:Y:S11]  /*2bee0*/  @!UPT UIADD3 URZ, URZ, URZ, URZ ;  /* 0x0000003f3f3ff290 */ /* 0x000ff6000fffe03f */
[----:B------:R-:W-:Y:S01]  /*2bef0*/  STL.64 [R1+0x310], R16 ;  /* 0x0003101001007387 */ /* 0x000fe20000100a00 */
[----:B------:R-:W-:Y:S02]  /*2bf00*/  STL.64 [R1+0x318], R18 ;  /* 0x0003181201007387 */ /* 0x000fe40000100a00 */
[----:B------:R-:W2:Y:S02]  /*2bf10*/  LDL.LU R13, [R1+0x414] ;  /* 0x00041400010d7983 */ /* 0x000ea40000300800 */
[----:B------:R-:W2:Y:S01]  /*2bf20*/  LDL.LU R14, [R1+0x418] ;  /* 0x00041800010e7983 */ /* 0x000ea20000300800 */
[----:B------:R-:W2:Y:S04]  /*2bf30*/  LDL.LU R15, [R1+0x41c] ;  /* 0x00041c00010f7983 */ /* 0x000ea80000300800 */
[----:B--2---:R-:W-:Y:S01]  /*2bf40*/  STL.64 [R1+0x26c0], R14 ;  /* 0x0026c00e01007387 */ /* 0x004fe20000100a00 */
[----:B------:R0:W-:Y:S02]  /*2bf50*/  STL.64 [R1+0x26b8], R12 ;  /* 0x0026b80c01007387 */ /* 0x0001e40000100a00 */
[----:B0-----:R-:W-:-:S02]  /*2bf60*/  IMAD.MOV.U32 R12, RZ, RZ, R29 ;  /* 0x000000ffff0c7224 */ /* 0x001fc400078e001d */
[----:B------:R-:W-:Y:S01]  /*2bf70*/  IMAD.MOV.U32 R13, RZ, RZ, R0 ;  /* 0x000000ffff0d7224 */ /* 0x000fe200078e0000 */
[----:B------:R-:W2:Y:S01]  /*2bf80*/  LDL.LU R29, [R1+0x27d4] ;  /* 0x0027d400011d7983 */ /* 0x000ea20000300800 */
[----:B------:R-:W2:Y:S03]  /*2bf90*/  LDL.LU R0, [R1+0x27d0] ;  /* 0x0027d00001007983 */ /* 0x000ea60000300800 */
[----:B------:R-:W-:Y:S01]  /*2bfa0*/  STL.64 [R1+0x26d0], R12 ;  /* 0x0026d00c01007387 */ /* 0x000fe20000100a00 */
[----:B------:R-:W2:Y:S03]  /*2bfb0*/  LDL.64 R16, [R1] ;  /* 0x0000000001107983 */ /* 0x000ea60000100a00 */
[----:B--2---:R0:W-:Y:S04]  /*2bfc0*/  STL.64 [R1+0x26c8], R16 ;  /* 0x0026c81001007387 */ /* 0x0041e80000100a00 */
[----:B0-----:R-:W2:Y:S01]  /*2bfd0*/  LDL.LU R16, [R1+0x420] ;  /* 0x0004200001107983 */ /* 0x001ea20000300800 */
[----:B------:R-:W2:Y:S02]  /*2bfe0*/  LDL.LU R17, [R1+0x424] ;  /* 0x0004240001117983 */ /* 0x000ea40000300800 */
[----:B------:R-:W2:Y:S02]  /*2bff0*/  LDL.LU R18, [R1+0x428] ;  /* 0x0004280001127983 */ /* 0x000ea40000300800 */
[----:B------:R-:W2:Y:S02]  /*2c000*/  LDL.LU R19, [R1+0x42c] ;  /* 0x00042c0001137983 */ /* 0x000ea40000300800 */
[----:B------:R-:W-:-:S02]  /*2c010*/  IMAD.MOV.U32 R12, RZ, RZ, R2 ;  /* 0x000000ffff0c7224 */ /* 0x000fc400078e0002 */
        /* <DEDUP_REMOVED lines=13> */
[----:B------:R-:W-:Y:S02]  /*2c0f0*/  STL.64 [R1+0x26f0], R16 ;  /* 0x0026f01001007387 */ /* 0x000fe40000100a00 */
[----:B------:R-:W2:Y:S02]  /*2c100*/  LDL.LU R11, [R1+0x27c4] ;  /* 0x0027c400010b7983 */ /* 0x000ea40000300800 */
[----:B------:R-:W2:Y:S01]  /*2c110*/  LDL.LU R20, [R1+0x27c0] ;  /* 0x0027c00001147983 */ /* 0x000ea20000300800 */
[----:B------:R0:W-:Y:S02]  /*2c120*/  STL.64 [R1+0x2700], R12 ;  /* 0x0027000c01007387 */ /* 0x0001e40000100a00 */
[----:B0-----:R-:W-:Y:S02]  /*2c130*/  IMAD.MOV.U32 R12, RZ, RZ, R21 ;  /* 0x000000ffff0c7224 */ /* 0x001fe400078e0015 */
[----:B------:R-:W-:Y:S01]  /*2c140*/  IMAD.MOV.U32 R13, RZ, RZ, R22 ;  /* 0x000000ffff0d7224 */ /* 0x000fe200078e0016 */
[----:B------:R-:W2:Y:S01]  /*2c150*/  LDL.LU R21, [R1+0x27bc] ;  /* 0x0027bc0001157983 */ /* 0x000ea20000300800 */
[----:B------:R-:W2:Y:S03]  /*2c160*/  LDL.LU R22, [R1+0x27b8] ;  /* 0x0027b80001167983 */ /* 0x000ea60000300800 */
[----:B------:R0:W-:Y:S01]  /*2c170*/  STL.64 [R1+0x2718], R12 ;  /* 0x0027180c01007387 */ /* 0x0001e20000100a00 */
[----:B------:R-:W2:Y:S02]  /*2c180*/  LDL.LU R16, [R1+0x4d0] ;  /* 0x0004d00001107983 */ /* 0x000ea40000300800 */
[----:B------:R-:W2:Y:S02]  /*2c190*/  LDL.LU R17, [R1+0x4d4] ;  /* 0x0004d40001117983 */ /* 0x000ea40000300800 */
[----:B------:R-:W2:Y:S01]  /*2c1a0*/  LDL.LU R18, [R1+0x4d8] ;  /* 0x0004d80001127983 */ /* 0x000ea20000300800 */
[----:B------:R-:W2:Y:S01]  /*2c1b0*/  LDL.LU R19, [R1+0x4dc] ;  /* 0x0004dc0001137983 */ /* 0x000ea20000300800 */
[----:B0-----:R-:W-:-:S02]  /*2c1c0*/  IMAD.MOV.U32 R12, RZ, RZ, R23 ;  /* 0x000000ffff0c7224 */ /* 0x001fc400078e0017 */
[----:B------:R-:W-:Y:S01]  /*2c1d0*/  IMAD.MOV.U32 R13, RZ, RZ, R28 ;  /* 0x000000ffff0d7224 */ /* 0x000fe200078e001c */
[----:B------:R-:W2:Y:S01]  /*2c1e0*/  LDL.LU R23, [R1+0x27b4] ;  /* 0x0027b40001177983 */ /* 0x000ea20000300800 */
[----:B------:R-:W2:Y:S03]  /*2c1f0*/  LDL.LU R28, [R1+0x27b0] ;  /* 0x0027b000011c7983 */ /* 0x000ea60000300800 */
[----:B------:R4:W-:Y:S01]  /*2c200*/  STL.64 [R1+0x2730], R12 ;  /* 0x0027300c01007387 */ /* 0x0009e20000100a00 */
[----:B------:R-:W-:Y:S02]  /*2c210*/  IMAD.MOV.U32 R24, RZ, RZ, R29 ;  /* 0x000000ffff187224 */ /* 0x000fe400078e001d */
[----:B---3--:R-:W-:Y:S02]  /*2c220*/  IMAD.MOV.U32 R25, RZ, RZ, R27 ;  /* 0x000000ffff197224 */ /* 0x008fe400078e001b */
[----:B----4-:R-:W-:-:S02]  /*2c230*/  IMAD.MOV.U32 R12, RZ, RZ, R7 ;  /* 0x000000ffff0c7224 */ /* 0x010fc400078e0007 */
[----:B------:R-:W-:-:S05]  /*2c240*/  IMAD.MOV.U32 R13, RZ, RZ, R6 ;  /* 0x000000ffff0d7224 */ /* 0x000fca00078e0006 */
[----:B------:R-:W-:Y:S04]  /*2c250*/  STL.64 [R1+0x2748], R12 ;  /* 0x0027480c01007387 */ /* 0x000fe80000100a00 */
[----:B--2---:R-:W-:Y:S01]  /*2c260*/  STL.64 [R1+0x2710], R18 ;  /* 0x0027101201007387 */ /* 0x004fe20000100a00 */
[----:B------:R0:W-:Y:S03]  /*2c270*/  STL.64 [R1+0x2708], R16 ;  /* 0x0027081001007387 */ /* 0x0001e60000100a00 */
[----:B0-----:R-:W2:Y:S01]  /*2c280*/  LDL.LU R16, [R1+0x7d0] ;  /* 0x0007d00001107983 */ /* 0x001ea20000300800 */
[----:B------:R-:W2:Y:S02]  /*2c290*/  LDL.LU R17, [R1+0x7d4] ;  /* 0x0007d40001117983 */ /* 0x000ea40000300800 */
[----:B------:R-:W3:Y:S02]  /*2c2a0*/  LDL.LU R18, [R1+0x7d8] ;  /* 0x0007d80001127983 */ /* 0x000ee40000300800 */
[----:B------:R-:W3:Y:S01]  /*2c2b0*/  LDL.LU R19, [R1+0x7dc] ;  /* 0x0007dc0001137983 */ /* 0x000ee20000300800 */
[----:B------:R0:W-:Y:S01]  /*2c2c0*/  STL.64 [R1+0x2770], R24 ;  /* 0x0027701801007387 */ /* 0x0001e20000100a00 */
[----:B------:R-:W4:Y:S02]  /*2c2d0*/  LDL.LU R12, [R1+0x8d0] ;  /* 0x0008d000010c7983 */ /* 0x000f240000300800 */
[----:B------:R-:W4:Y:S02]  /*2c2e0*/  LDL.LU R13, [R1+0x8d4] ;  /* 0x0008d400010d7983 */ /* 0x000f240000300800 */
[----:B------:R-:W2:Y:S01]  /*2c2f0*/  LDL.LU R14, [R1+0x8d8] ;  /* 0x0008d800010e7983 */ /* 0x000ea20000300800 */
[----:B------:R-:W2:Y:S01]  /*2c300*/  LDL.LU R15, [R1+0x8dc] ;  /* 0x0008dc00010f7983 */ /* 0x000ea20000300800 */
[----:B------:R-:W2:Y:S02]  /*2c310*/  LDL.64 R8, [R1+0xb0] ;  /* 0x0000b00001087983 */ /* 0x000ea40000100a00 */
[----:B0-----:R-:W-:-:S02]  /*2c320*/  IMAD.MOV.U32 R24, RZ, RZ, R2 ;  /* 0x000000ffff187224 */ /* 0x001fc400078e0002 */
[----:B------:R-:W-:Y:S01]  /*2c330*/  IMAD.MOV.U32 R25, RZ, RZ, R0 ;  /* 0x000000ffff197224 */ /* 0x000fe200078e0000 */
[----:B--2---:R-:W-:Y:S04]  /*2c340*/  STL.64 [R1+0x2798], R8 ;  /* 0x0027980801007387 */ /* 0x004fe80000100a00 */
[----:B------:R0:W-:Y:S02]  /*2c350*/  STL.64 [R1+0x2788], R24 ;  /* 0x0027881801007387 */ /* 0x0001e40000100a00 */
        /* <DEDUP_REMOVED lines=10> */
[----:B------:R-:W-:Y:S01]  /*2c400*/  STL.64 [R1+0x2768], R14 ;  /* 0x0027680e01007387 */ /* 0x000fe20000100a00 */
[----:B----4-:R0:W-:Y:S03]  /*2c410*/  STL.64 [R1+0x2760], R12 ;  /* 0x0027600c01007387 */ /* 0x0101e60000100a00 */
[----:B0-----:R-:W4:Y:S01]  /*2c420*/  LDL.LU R12, [R1+0x8e0] ;  /* 0x0008e000010c7983 */ /* 0x001f220000300800 */
[----:B------:R-:W4:Y:S02]  /*2c430*/  LDL.LU R13, [R1+0x8e4] ;  /* 0x0008e400010d7983 */ /* 0x000f240000300800 */
[----:B------:R-:W2:Y:S02]  /*2c440*/  LDL.LU R14, [R1+0x8e8] ;  /* 0x0008e800010e7983 */ /* 0x000ea40000300800 */
[----:B------:R-:W2:Y:S02]  /*2c450*/  LDL.LU R15, [R1+0x8ec] ;  /* 0x0008ec00010f7983 */ /* 0x000ea40000300800 */
[----:B------:R-:W-:-:S02]  /*2c460*/  IMAD.MOV.U32 R8, RZ, RZ, R11 ;  /* 0x000000ffff087224 */ /* 0x000fc400078e000b */
[----:B------:R-:W-:Y:S01]  /*2c470*/  IMAD.MOV.U32 R9, RZ, RZ, R10 ;  /* 0x000000ffff097224 */ /* 0x000fe200078e000a */
[----:B--2---:R-:W-:Y:S01]  /*2c480*/  STL.64 [R1+0x2780], R14 ;  /* 0x0027800e01007387 */ /* 0x004fe20000100a00 */
[----:B----4-:R0:W-:Y:S03]  /*2c490*/  STL.64 [R1+0x2778], R12 ;  /* 0x0027780c01007387 */ /* 0x0101e60000100a00 */
        /* <DEDUP_REMOVED lines=9> */
[----:B------:R-:W4:Y:S01]  /*2c530*/  LDL.LU R19, [R1+0x7ec] ;  /* 0x0007ec0001137983 */ /* 0x000f220000300800 */
[C---:B------:R-:W-:Y:S01]  /*2c540*/  HMMA.16816.F32.BF16 R8, R20.reuse, R8, R24 ;  /* 0x000000081408723c */ /* 0x040fe20000041818 */
[----:B----4-:R-:W-:Y:S01]  /*2c550*/  STL.64 [R1+0x2740], R18 ;  /* 0x0027401201007387 */ /* 0x010fe20000100a00 */
[----:B---3--:R0:W-:Y:S03]  /*2c560*/  STL.64 [R1+0x2738], R16 ;  /* 0x0027381001007387 */ /* 0x0081e60000100a00 */
[----:B0-----:R-:W3:Y:S01]  /*2c570*/  LDL.LU R16, [R1+0x7f0] ;  /* 0x0007f00001107983 */ /* 0x001ee20000300800 */
[----:B------:R-:W3:Y:S02]  /*2c580*/  LDL.LU R17, [R1+0x7f4] ;  /* 0x0007f40001117983 */ /* 0x000ee40000300800 */
[----:B------:R-:W3:Y:S02]  /*2c590*/  LDL.LU R18, [R1+0x7f8] ;  /* 0x0007f80001127983 */ /* 0x000ee40000300800 */
[----:B------:R-:W3:Y:S01]  /*2c5a0*/  LDL.LU R19, [R1+0x7fc] ;  /* 0x0007fc0001137983 */ /* 0x000ee20000300800 */
[----:B------:R0:W-:Y:S04]  /*2c5b0*/  STL.64 [R1+0x2698], R4 ;  /* 0x0026980401007387 */ /* 0x0001e80000100a00 */
[----:B0-----:R-:W4:Y:S01]  /*2c5c0*/  LDL.LU R4, [R1+0x400] ;  /* 0x0004000001047983 */ /* 0x001f220000300800 */
[----:B------:R-:W4:Y:S02]  /*2c5d0*/  LDL.LU R5, [R1+0x404] ;  /* 0x0004040001057983 */ /* 0x000f240000300800 */
[----:B------:R-:W4:Y:S02]  /*2c5e0*/  LDL.LU R6, [R1+0x408] ;  /* 0x0004080001067983 */ /* 0x000f240000300800 */
[----:B------:R-:W4:Y:S01]  /*2c5f0*/  LDL.LU R7, [R1+0x40c] ;  /* 0x00040c0001077983 */ /* 0x000f220000300800 */
[----:B------:R-:W2:Y:S01]  /*2c600*/  LDL.LU.64 R26, [R1+0x27a8] ;  /* 0x0027a800011a7983 */ /* 0x000ea20000300a00 */
[----:B------:R-:W2:Y:S02]  /*2c610*/  LDL.LU.64 R24, [R1+0x27a0] ;  /* 0x0027a00001187983 */ /* 0x000ea40000300a00 */
[----:B------:R0:W-:Y:S02]  /*2c620*/  STL.64 [R1+0x290], R8 ;  /* 0x0002900801007387 */ /* 0x0001e40000100a00 */
[----:B------:R-:W-:Y:S01]  /*2c630*/  STL.64 [R1+0x298], R10 ;  /* 0x0002980a01007387 */ /* 0x000fe20000100a00 */
[----:B0-----:R-:W2:Y:S02]  /*2c640*/  LDL.LU.64 R8, [R1+0x2798] ;  /* 0x0027980001087983 */ /* 0x001ea40000300a00 */
[----:B--2---:R-:W-:Y:S01]  /*2c650*/  HMMA.16816.F32.BF16 R24, R20, R8, R24 ;  /* 0x000000081418723c */ /* 0x004fe20000041818 */
[----:B------:R-:W-:-:S02]  /*2c660*/  IMAD.MOV.U32 R2, RZ, RZ, R8 ;  /* 0x000000ffff027224 */ /* 0x000fc400078e0008 */
[----:B------:R-:W-:Y:S02]  /*2c670*/  IMAD.MOV.U32 R0, RZ, RZ, R9 ;  /* 0x000000ffff007224 */ /* 0x000fe400078e0009 */
[----:B------:R-:W2:Y:S11]  /*2c680*/  LDL.LU.64 R8, [R1+0x2790] ;  /* 0x0027900001087983 */ /* 0x000eb60000300a00 */
[----:B------:R-:W-:Y:S07]  /*2c690*/  @!UPT UIADD3 URZ, URZ, URZ, URZ ;  /* 0x0000003f3f3ff290 */ /* 0x000fee000fffe03f */
[----:B------:R0:W-:Y:S04]  /*2c6a0*/  STL.64 [R1+0x280], R24 ;  /* 0x0002801801007387 */ /* 0x0001e80000100a00 */
[----:B0-----:R-:W2:Y:S01]  /*2c6b0*/  LDL.LU.64 R24, [R1+0x2788] ;  /* 0x0027880001187983 */ /* 0x001ea20000300a00 */
[----:B------:R-:W-:Y:S02]  /*2c6c0*/  IMAD.MOV.U32 R10, RZ, RZ, R26 ;  /* 0x000000ffff0a7224 */ /* 0x000fe400078e001a */
[----:B------:R-:W-:-:S05]  /*2c6d0*/  IMAD.MOV.U32 R11, RZ, RZ, R27 ;  /* 0x000000ffff0b7224 */ /* 0x000fca00078e001b */
[----:B------:R-:W-:Y:S01]  /*2c6e0*/  STL [R1+0x1ea4], R11 ;  /* 0x001ea40b01007387 */ /* 0x000fe20000100800 */
[----:B------:R-:W-:Y:S01]  /*2c6f0*/  STL [R1+0x1ea0], R10 ;  /* 0x001ea00a01007387 */ /* 0x000fe20000100800 */
[C---:B--2---:R-:W-:Y:S02]  /*2c700*/  HMMA.16816.F32.BF16 R24, R20.reuse, R24, R12 ;  /* 0x000000181418723c */ /* 0x044fe4000004180c */
[----:B------:R-:W2:Y:S01]  /*2c710*/  LDL.LU.64 R14, [R1+0x2780] ;  /* 0x00278000010e7983 */ /* 0x000ea20000300a00 */
[----:B------:R-:W2:Y:S11]  /*2c720*/  LDL.LU.64 R12, [R1+0x2778] ;  /* 0x00277800010c7983 */ /* 0x000eb60000300a00 */
[----:B------:R-:W-:Y:S09]  /*2c730*/  @!UPT UIADD3 URZ, URZ, URZ, URZ ;  /* 0x0000003f3f3ff290 */ /* 0x000ff2000fffe03f */
[----:B------:R0:W-:Y:S01]  /*2c740*/  STL.64 [R1+0x270], R24 ;  /* 0x0002701801007387 */ /* 0x0001e20000100a00 */
[----:B------:R2:W-:Y:S03]  /*2c750*/  STL.64 [R1+0x278], R26 ;  /* 0x0002781a01007387 */ /* 0x0005e60000100a00 */
[----:B0-----:R-:W2:Y:S02]  /*2c760*/  LDL.LU.64 R24, [R1+0x2770] ;  /* 0x0027700001187983 */ /* 0x001ea40000300a00 */
[----:B--2---:R-:W-:Y:S02]  /*2c770*/  HMMA.16816.F32.BF16 R24, R20, R24, R12 ;  /* 0x000000181418723c */ /* 0x004fe4000004180c */
[----:B------:R-:W2:Y:S01]  /*2c780*/  LDL.LU.64 R14, [R1+0x2768] ;  /* 0x00276800010e7983 */ /* 0x000ea20000300a00 */
[----:B------:R-:W2:Y:S11]  /*2c790*/  LDL.LU.64 R12, [R1+0x2760] ;  /* 0x00276000010c7983 */ /* 0x000eb60000300a00 */
[----:B------:R-:W-:Y:S09]  /*2c7a0*/  @!UPT UIADD3 URZ, URZ, URZ, URZ ;  /* 0x0000003f3f3ff290 */ /* 0x000ff2000fffe03f */
[----:B------:R0:W-:Y:S01]  /*2c7b0*/  STL.64 [R1+0x260], R24 ;  /* 0x0002601801007387 */ /* 0x0001e20000100a00 */
[----:B------:R-:W-:Y:S02]  /*2c7c0*/  IMAD.MOV.U32 R11, RZ, RZ, R26 ;  /* 0x000000ffff0b7224 */ /* 0x000fe400078e001a */
[----:B------:R-:W2:Y:S01]  /*2c7d0*/  LDL.LU R26, [R1+0x2758] ;  /* 0x00275800011a7983 */ /* 0x000ea20000300800 */
[----:B0-----:R-:W2:Y:S01]  /*2c7e0*/  LDL.LU.64 R24, [R1+0x2750] ;  /* 0x0027500001187983 */ /* 0x001ea20000300a00 */
[----:B------:R-:W-:-:S05]  /*2c7f0*/  IMAD.MOV.U32 R10, RZ, RZ, R27 ;  /* 0x000000ffff0a7224 */ /* 0x000fca00078e001b */
[----:B------:R-:W-:Y:S01]  /*2c800*/  STL [R1+0x1eac], R10 ;  /* 0x001eac0a01007387 */ /* 0x000fe20000100800 */
[----:B------:R-:W-:Y:S01]  /*2c810*/  STL [R1+0x1ea8], R11 ;  /* 0x001ea80b01007387 */ /* 0x000fe20000100800 */
[C---:B--2---:R-:W-:Y:S11]  /*2c820*/  HMMA.16816.F32.BF16 R12, R20.reuse, R24, R12 ;  /* 0x00000018140c723c */ /* 0x044ff6000004180c */
[----:B------:R-:W-:Y:S11]  /*2c830*/  @!UPT UIADD3 URZ, URZ, URZ, URZ ;  /* 0x0000003f3f3ff290 */ /* 0x000ff6000fffe03f */
[----:B------:R-:W-:Y:S01]  /*2c840*/  @!UPT UIADD3 URZ, URZ, URZ, URZ ;  /* 0x0000003f3f3ff290 */ /* 0x000fe2000fffe03f */
[----:B------:R0:W-:Y:S01]  /*2c850*/  STL.64 [R1+0x250], R12 ;  /* 0x0002500c01007387 */ /* 0x0001e20000100a00 */
[----:B------:R3:W-:Y:S03]  /*2c860*/  STL.64 [R1+0x258], R14 ;  /* 0x0002580e01007387 */ /* 0x0007e60000100a00 */
[----:B0-----:R-:W3:Y:S01]  /*2c870*/  LDL.LU.64 R12, [R1+0x2748] ;  /* 0x00274800010c7983 */ /* 0x001ee20000300a00 */
[----:B------:R-:W-:Y:S01]  /*2c880*/  STL.64 [R1+0x2650], R24 ;  /* 0x0026501801007387 */ /* 0x000fe20000100a00 */
[C---:B---3--:R-:W-:Y:S02]  /*2c890*/  HMMA.16816.F32.BF16 R12, R20.reuse, R12, R16 ;  /* 0x0000000c140c723c */ /* 0x048fe40000041810 */
        /* <DEDUP_REMOVED lines=38> */
[----:B------:R-:W4:Y:S11]  /*2cb00*/  LDL.LU.64 R16, [R1+0x26c8] ;  /* 0x0026c80001107983 */ /* 0x000f360000300a00 */
[----:B------:R-:W-:Y:S10]  /*2cb10*/  @!UPT UIADD3 URZ, URZ, URZ, URZ ;  /* 0x0000003f3f3ff290 */ /* 0x000ff4000fffe03f */
        /* <DEDUP_REMOVED lines=10> */
[----:B------:R-:W-:Y:S03]  /*2cbc0*/  STL.64 [R1+0x468], R26 ;  /* 0x0004681a01007387 */ /* 0x000fe60000100a00 */
[----:B0-----:R-:W3:Y:S01]  /*2cbd0*/  LDL.64 R24, [R1+0xa0] ;  /* 0x0000a00001187983 */ /* 0x001ee20000100a00 */
[----:B----4-:R-:W-:Y:S01]  /*2cbe0*/  HMMA.16816.F32.BF16 R4, R20, R16, R4 ;  /* 0x000000101404723c */ /* 0x010fe20000041804 */
[----:B------:R-:W-:Y:S02]  /*2cbf0*/  IMAD.MOV.U32 R11, RZ, RZ, R16 ;  /* 0x000000ffff0b7224 */ /* 0x000fe400078e0010 */
[----:B------:R-:W-:Y:S01]  /*2cc00*/  IMAD.MOV.U32 R10, RZ, RZ, R17 ;  /* 0x000000ffff0a7224 */ /* 0x000fe200078e0011 */
[----:B---3--:R-:W-:Y:S11]  /*2cc10*/  STL.64 [R1+0x2668], R24 ;  /* 0x0026681801007387 */ /* 0x008ff60000100a00 */
[----:B------:R-:W-:Y:S08]  /*2cc20*/  @!UPT UIADD3 URZ, URZ, URZ, URZ ;  /* 0x0000003f3f3ff290 */ /* 0x000ff0000fffe03f */
[----:B------:R-:W-:Y:S02]  /*2cc30*/  STL.64 [R1+0x450], R4 ;  /* 0x0004500401007387 */ /* 0x000fe40000100a00 */
[----:B------:R-:W-:Y:S02]  /*2cc40*/  STL.64 [R1+0x26a8], R10 ;  /* 0x0026a80a01007387 */ /* 0x000fe40000100a00 */
[----:B------:R0:W-:Y:S02]  /*2cc50*/  STL.64 [R1+0x26a0], R8 ;  /* 0x0026a00801007387 */ /* 0x0001e40000100a00 */
[----:B0-----:R-:W2:Y:S01]  /*2cc60*/  LDL.LU R8, [R1+0x3f0] ;  /* 0x0003f00001087983 */ /* 0x001ea20000300800 */
[----:B------:R-:W2:Y:S02]  /*2cc70*/  LDL.LU R9, [R1+0x3f4] ;  /* 0x0003f40001097983 */ /* 0x000ea40000300800 */
[----:B------:R-:W2:Y:S02]  /*2cc80*/  LDL.LU R10, [R1+0x3f8] ;  /* 0x0003f800010a7983 */ /* 0x000ea40000300800 */
[----:B------:R-:W2:Y:S01]  /*2cc90*/  LDL.LU R11, [R1+0x3fc] ;  /* 0x0003fc00010b7983 */ /* 0x000ea20000300800 */
[----:B------:R-:W3:Y:S01]  /*2cca0*/  LDL.LU R4, [R1+0x3e0] ;  /* 0x0003e00001047983 */ /* 0x000ee20000300800 */
[----:B------:R-:W-:-:S02]  /*2ccb0*/  IMAD.MOV.U32 R14, RZ, RZ, R6 ;  /* 0x000000ffff0e7224 */ /* 0x000fc400078e0006 */
[----:B------:R-:W3:Y:S02]  /*2ccc0*/  LDL.LU R5, [R1+0x3e4] ;  /* 0x0003e40001057983 */ /* 0x000ee40000300800 */
[----:B------:R-:W-:Y:S01]  /*2ccd0*/  IMAD.MOV.U32 R15, RZ, RZ, R7 ;  /* 0x000000ffff0f7224 */ /* 0x000fe200078e0007 */
[----:B------:R-:W3:Y:S01]  /*2cce0*/  LDL.LU R6, [R1+0x3e8] ;  /* 0x0003e80001067983 */ /* 0x000ee20000300800 */
[----:B------:R-:W-:Y:S02]  /*2ccf0*/  IMAD.MOV.U32 R24, RZ, RZ, R2 ;  /* 0x000000ffff187224 */ /* 0x000fe400078e0002 */
[----:B------:R-:W-:Y:S02]  /*2cd00*/  IMAD.MOV.U32 R25, RZ, RZ, R0 ;  /* 0x000000ffff197224 */ /* 0x000fe400078e0000 */
[----:B------:R-:W3:Y:S01]  /*2cd10*/  LDL.LU R7, [R1+0x3ec] ;  /* 0x0003ec0001077983 */ /* 0x000ee20000300800 */
[----:B------:R-:W4:Y:S01]  /*2cd20*/  LDL.LU R16, [R1+0x3d0] ;  /* 0x0003d00001107983 */ /* 0x000f220000300800 */
[----:B------:R-:W4:Y:S02]  /*2cd30*/  LDL.LU R17, [R1+0x3d4] ;  /* 0x0003d40001117983 */ /* 0x000f240000300800 */
[----:B------:R-:W4:Y:S02]  /*2cd40*/  LDL.LU R18, [R1+0x3d8] ;  /* 0x0003d80001127983 */ /* 0x000f240000300800 */
[----:B------:R-:W4:Y:S01]  /*2cd50*/  LDL.LU R19, [R1+0x3dc] ;  /* 0x0003dc0001137983 */ /* 0x000f220000300800 */
[----:B------:R0:W-:Y:S04]  /*2cd60*/  STL.64 [R1+0x2680], R24 ;  /* 0x0026801801007387 */ /* 0x0001e80000100a00 */
[----:B0-----:R-:W3:Y:S01]  /*2cd70*/  LDL.64 R24, [R1+0xc0] ;  /* 0x0000c00001187983 */ /* 0x001ee20000100a00 */
[----:B------:R-:W-:Y:S02]  /*2cd80*/  STL [R1+0x2384], R15 ;  /* 0x0023840f01007387 */ /* 0x000fe40000100800 */
[----:B------:R-:W-:Y:S01]  /*2cd90*/  STL [R1+0x2380], R14 ;  /* 0x0023800e01007387 */ /* 0x000fe20000100800 */
[C---:B--2---:R-:W-:Y:S11]  /*2cda0*/  HMMA.16816.F32.BF16 R8, R20.reuse, R12, R8 ;  /* 0x0000000c1408723c */ /* 0x044ff60000041808 */
[----:B------:R-:W-:Y:S11]  /*2cdb0*/  @!UPT UIADD3 URZ, URZ, URZ, URZ ;  /* 0x0000003f3f3ff290 */ /* 0x000ff6000fffe03f */
[----:B------:R-:W-:Y:S01]  /*2cdc0*/  @!UPT UIADD3 URZ, URZ, URZ, URZ ;  /* 0x0000003f3f3ff290 */ /* 0x000fe2000fffe03f */
[----:B------:R-:W-:Y:S01]  /*2cdd0*/  STL.64 [R1+0x440], R8 ;  /* 0x0004400801007387 */ /* 0x000fe20000100a00 */
[----:B------:R0:W-:Y:S03]  /*2cde0*/  STL.64 [R1+0x448], R10 ;  /* 0x0004480a01007387 */ /* 0x0001e60000100a00 */
[----:B0-----:R-:W2:Y:S01]  /*2cdf0*/  LDL.LU.64 R10, [R1+0x26a8] ;  /* 0x0026a800010a7983 */ /* 0x001ea20000300a00 */
[----:B------:R-:W3:Y:S02]  /*2ce00*/  LDL.LU.64 R8, [R1+0x26a0] ;  /* 0x0026a00001087983 */ /* 0x000ee40000300a00 */
        /* <DEDUP_REMOVED lines=11> */
[----:B---3--:R-:W-:Y:S01]  /*2cec0*/  HMMA.16816.F32.BF16 R4, R20, R8, R4 ;  /* 0x000000081404723c */ /* 0x008fe20000041804 */
[----:B--2---:R-:W-:Y:S01]  /*2ced0*/  STL.64 [R1+0x2678], R14 ;  /* 0x0026780e01007387 */ /* 0x004fe20000100a00 */
[----:B------:R0:W-:Y:S03]  /*2cee0*/  STL.64 [R1+0x2670], R12 ;  /* 0x0026700c01007387 */ /* 0x0001e60000100a00 */
        /* <DEDUP_REMOVED lines=10> */
[----:B------:R0:W-:Y:S01]  /*2cf90*/  STL.64 [R1+0x430], R4 ;  /* 0x0004300401007387 */ /* 0x0001e20000100a00 */
[----:B------:R-:W-:Y:S03]  /*2cfa0*/  STL.64 [R1+0x438], R6 ;  /* 0x0004380601007387 */ /* 0x000fe60000100a00 */
[----:B0-----:R-:W4:Y:S01]  /*2cfb0*/  LDL.LU.64 R4, [R1+0x2698] ;  /* 0x0026980001047983 */ /* 0x001f220000300a00 */
[----:B------:R-:W-:Y:S02]  /*2cfc0*/  STL.64 [R1+0x2610], R8 ;  /* 0x0026100801007387 */ /* 0x000fe40000100a00 */
[----:B------:R-:W-:-:S02]  /*2cfd0*/  IMAD.MOV.U32 R3, RZ, RZ, R24 ;  /* 0x000000ffff037224 */ /* 0x000fc400078e0018 */
[----:B------:R-:W-:Y:S01]  /*2cfe0*/  IMAD.MOV.U32 R0, RZ, RZ, R25 ;  /* 0x000000ffff007224 */ /* 0x000fe200078e0019 */
[----:B----4-:R-:W-:Y:S01]  /*2cff0*/  HMMA.16816.F32.BF16 R20, R20, R4, R16 ;  /* 0x000000041414723c */ /* 0x010fe20000041810 */
[----:B------:R-:W2:Y:S11]  /*2d000*/  LDSM.16.MT88.4 R16, [R28+0x4100] ;  /* 0x004100001c10783b */ /* 0x000eb60000004200 */
[----:B------:R-:W-:Y:S11]  /*2d010*/  @!UPT UIADD3 URZ, URZ, URZ, URZ ;  /* 0x0000003f3f3ff290 */ /* 0x000ff6000fffe03f */
[----:B------:R-:W-:Y:S01]  /*2d020*/  STL.64 [R1+0x230], R20 ;  /* 0x0002301401007387 */ /* 0x000fe20000100a00 */
[----:B------:R-:W-:Y:S02]  /*2d030*/  STL.64 [R1+0x238], R22 ;  /* 0x0002381601007387 */ /* 0x000fe40000100a00 */
[----:B------:R-:W0:Y:S01]  /*2d040*/  LDSM.16.MT88.4 R20, [R28+0x4180] ;  /* 0x004180001c14783b */ /* 0x000e220000004200 */
[C---:B--2---:R-:W-:Y:S01]  /*2d050*/  HMMA.16816.F32.BF16 R12, R16.reuse, R24, R12 ;  /* 0x00000018100c723c */ /* 0x044fe2000004180c */
[----:B0-----:R-:W-:Y:S02]  /*2d060*/  STL [R1+0x2574], R20 ;  /* 0x0025741401007387 */ /* 0x001fe40000100800 */
[----:B------:R0:W-:Y:S02]  /*2d070*/  STL [R1+0x2570], R21 ;  /* 0x0025701501007387 */ /* 0x0001e40000100800 */
[----:B------:R-:W-:Y:S02]  /*2d080*/  STL [R1+0x256c], R22 ;  /* 0x00256c1601007387 */ /* 0x000fe40000100800 */
[----:B------:R-:W-:Y:S01]  /*2d090*/  STL [R1+0x2568], R23 ;  /* 0x0025681701007387 */ /* 0x000fe20000100800 */
[----:B0-----:R-:W2:Y:S01]  /*2d0a0*/  LDL.64 R20, [R1+0x90] ;  /* 0x0000900001147983 */ /* 0x001ea20000100a00 */
[----:B------:R-:W-:Y:S11]  /*2d0b0*/  STL [R1+0x20e0], R28 ;  /* 0x0020e01c01007387 */ /* 0x000ff60000100800 */
[----:B------:R-:W-:Y:S03]  /*2d0c0*/  @!UPT UIADD3 URZ, URZ, URZ, URZ ;  /* 0x0000003f3f3ff290 */ /* 0x000fe6000fffe03f */
[----:B------:R-:W-:Y:S02]  /*2d0d0*/  STL.64 [R1+0x220], R12 ;  /* 0x0002200c01007387 */ /* 0x000fe40000100a00 */
[----:B------:R0:W-:Y:S02]  /*2d0e0*/  STL.64 [R1+0x228], R14 ;  /* 0x0002280e01007387 */ /* 0x0001e40000100a00 */
[----:B0-----:R-:W3:Y:S01]  /*2d0f0*/  LDL.LU.64 R14, [R1+0x2690] ;  /* 0x00269000010e7983 */ /* 0x001ee20000300a00 */
[----:B------:R-:W3:Y:S02]  /*2d100*/  LDL.LU.64 R12, [R1+0x2688] ;  /* 0x00268800010c7983 */ /* 0x000ee40000300a00 */
[----:B------:R-:W3:Y:S02]  /*2d110*/  LDL.LU.64 R24, [R1+0x2680] ;  /* 0x0026800001187983 */ /* 0x000ee40000300a00 */
[----:B------:R-:W-:Y:S01]  /*2d120*/  STL [R1+0x257c], R0 ;  /* 0x00257c0001007387 */ /* 0x000fe20000100800 */
[----:B------:R-:W-:Y:S01]  /*2d130*/  STL [R1+0x2578], R3 ;  /* 0x0025780301007387 */ /* 0x000fe20000100800 */
[C---:B---3--:R-:W-:Y:S03]  /*2d140*/  HMMA.16816.F32.BF16 R24, R16.reuse, R24, R12 ;  /* 0x000000181018723c */ /* 0x048fe6000004180c */
[----:B------:R-:W3:Y:S01]  /*2d150*/  LDL.LU.64 R14, [R1+0x2678] ;  /* 0x00267800010e7983 */ /* 0x000ee20000300a00 */
[----:B------:R-:W3:Y:S11]  /*2d160*/  LDL.LU.64 R12, [R1+0x2670] ;  /* 0x00267000010c7983 */ /* 0x000ef60000300a00 */
[----:B------:R-:W-:Y:S08]  /*2d170*/  @!UPT UIADD3 URZ, URZ, URZ, URZ ;  /* 0x0000003f3f3ff290 */ /* 0x000ff0000fffe03f */
[----:B------:R0:W-:Y:S01]  /*2d180*/  STL.64 [R1+0x210], R24 ;  /* 0x0002101801007387 */ /* 0x0001e20000100a00 */
[----:B------:R-:W-:Y:S03]  /*2d190*/  STL.64 [R1+0x218], R26 ;  /* 0x0002181a01007387 */ /* 0x000fe60000100a00 */
[----:B0-----:R-:W3:Y:S01]  /*2d1a0*/  LDL.LU.64 R24, [R1+0x2668] ;  /* 0x0026680001187983 */ /* 0x001ee20000300a00 */
[----:B------:R-:W4:Y:S01]  /*2d1b0*/  LDL R2, [R1+0x14fc] ;  /* 0x0014fc0001027983 */ /* 0x000f220000100800 */
        /* <DEDUP_REMOVED lines=9> */
[----:B------:R-:W-:Y:S01]  /*2d250*/  STL.64 [R1+0x2598], R6 ;  /* 0x0025980601007387 */ /* 0x000fe20000100a00 */
[----:B------:R0:W-:Y:S04]  /*2d260*/  STL.64 [R1+0x2590], R4 ;  /* 0x0025900401007387 */ /* 0x0001e80000100a00 */
[----:B0-----:R-:W2:Y:S01]  /*2d270*/  LDL.LU R4, [R1+0xaa0] ;  /* 0x000aa00001047983 */ /* 0x001ea20000300800 */
[----:B------:R-:W2:Y:S02]  /*2d280*/  LDL.LU R5, [R1+0xaa4] ;  /* 0x000aa40001057983 */ /* 0x000ea40000300800 */
[----:B------:R-:W2:Y:S02]  /*2d290*/  LDL.LU R6, [R1+0xaa8] ;  /* 0x000aa80001067983 */ /* 0x000ea40000300800 */
[----:B------:R-:W2:Y:S01]  /*2d2a0*/  LDL.LU R7, [R1+0xaac] ;  /* 0x000aac0001077983 */ /* 0x000ea20000300800 */
[C---:B---3--:R-:W-:Y:S08]  /*2d2b0*/  HMMA.16816.F32.BF16 R12, R16.reuse, R24, R12 ;  /* 0x00000018100c723c */ /* 0x048ff0000004180c */
[----:B--2---:R-:W-:Y:S11]  /*2d2c0*/  HMMA.16816.F32.BF16 R4, R16, R20, R4 ;  /* 0x000000141004723c */ /* 0x004ff60000041804 */
[----:B------:R-:W-:Y:S11]  /*2d2d0*/  @!UPT UIADD3 URZ, URZ, URZ, URZ ;  /* 0x0000003f3f3ff290 */ /* 0x000ff6000fffe03f */
[----:B------:R-:W-:Y:S01]  /*2d2e0*/  @!UPT UIADD3 URZ, URZ, URZ, URZ ;  /* 0x0000003f3f3ff290 */ /* 0x000fe2000fffe03f */
[----:B------:R0:W-:Y:S01]  /*2d2f0*/  STL.64 [R1+0x1f0], R4 ;  /* 0x0001f00401007387 */ /* 0x0001e20000100a00 */
[----:B------:R1:W-:Y:S02]  /*2d300*/  STL.64 [R1+0x1f8], R6 ;  /* 0x0001f80601007387 */ /* 0x0003e40000100a00 */
[----:B------:R-:W-:Y:S01]  /*2d310*/  STL.64 [R1+0x25f8], R24 ;  /* 0x0025f81801007387 */ /* 0x000fe20000100a00 */
[----:B0-----:R-:W2:Y:S01]  /*2d320*/  LDL.LU R4, [R1+0x3a0] ;  /* 0x0003a00001047983 */ /* 0x001ea20000300800 */
[----:B------:R-:W-:Y:S02]  /*2d330*/  STL.64 [R1+0x1e0], R12 ;  /* 0x0001e00c01007387 */ /* 0x000fe40000100a00 */
[----:B------:R-:W-:Y:S02]  /*2d340*/  STL.64 [R1+0x1e8], R14 ;  /* 0x0001e80e01007387 */ /* 0x000fe40000100a00 */
[----:B------:R-:W2:Y:S01]  /*2d350*/  LDL.LU R5, [R1+0x3a4] ;  /* 0x0003a40001057983 */ /* 0x000ea20000300800 */
[----:B-1----:R-:W3:Y:S01]  /*2d360*/  LDL.LU R6, [R1+0x3a8] ;  /* 0x0003a80001067983 */ /* 0x002ee20000300800 */
[----:B------:R-:W3:Y:S03]  /*2d370*/  LDL.LU R7, [R1+0x3ac] ;  /* 0x0003ac0001077983 */ /* 0x000ee60000300800 */
[----:B---3--:R-:W-:Y:S01]  /*2d380*/  STL.64 [R1+0x25a8], R6 ;  /* 0x0025a80601007387 */ /* 0x008fe20000100a00 */
[----:B--2---:R0:W-:Y:S03]  /*2d390*/  STL.64 [R1+0x25a0], R4 ;  /* 0x0025a00401007387 */ /* 0x0041e60000100a00 */
[----:B0-----:R-:W2:Y:S01]  /*2d3a0*/  LDL.LU R4, [R1+0x3b0] ;  /* 0x0003b00001047983 */ /* 0x001ea20000300800 */
[----:B------:R-:W2:Y:S02]  /*2d3b0*/  LDL.LU R5, [R1+0x3b4] ;  /* 0x0003b40001057983 */ /* 0x000ea40000300800 */
[----:B------:R-:W3:Y:S02]  /*2d3c0*/  LDL.LU R6, [R1+0x3b8] ;  /* 0x0003b80001067983 */ /* 0x000ee40000300800 */
[----:B------:R-:W3:Y:S02]  /*2d3d0*/  LDL.LU R7, [R1+0x3bc] ;  /* 0x0003bc0001077983 */ /* 0x000ee40000300800 */
[----:B------:R-:W-:-:S02]  /*2d3e0*/  IMAD.MOV.U32 R29, RZ, RZ, R20 ;  /* 0x000000ffff1d7224 */ /* 0x000fc400078e0014 */
[----:B------:R-:W-:Y:S01]  /*2d3f0*/  IMAD.MOV.U32 R28, RZ, RZ, R21 ;  /* 0x000000ffff1c7224 */ /* 0x000fe200078e0015 */
[----:B---3--:R-:W-:Y:S01]  /*2d400*/  STL.64 [R1+0x25b8], R6 ;  /* 0x0025b80601007387 */ /* 0x008fe20000100a00 */
[----:B--2---:R0:W-:Y:S02]  /*2d410*/  STL.64 [R1+0x25b0], R4 ;  /* 0x0025b00401007387 */ /* 0x0041e40000100a00 */
[----:B------:R-:W2:Y:S02]  /*2d420*/  LDL.LU R12, [R1+0xa20] ;  /* 0x000a2000010c7983 */ /* 0x000ea40000300800 */
[----:B------:R-:W2:Y:S01]  /*2d430*/  LDL.LU R13, [R1+0xa24] ;  /* 0x000a2400010d7983 */ /* 0x000ea20000300800 */
[----:B------:R-:W3:Y:S01]  /*2d440*/  LDL.LU R14, [R1+0xa28] ;  /* 0x000a2800010e7983 */ /* 0x000ee20000300800 */
[----:B------:R-:W3:Y:S02]  /*2d450*/  LDL.LU R15, [R1+0xa2c] ;  /* 0x000a2c00010f7983 */ /* 0x000ee40000300800 */
        /* <DEDUP_REMOVED lines=9> */
[----:B0-----:R-:W-:Y:S01]  /*2d4f0*/  IMAD.MOV.U32 R5, RZ, RZ, R10 ;  /* 0x000000ffff057224 */ /* 0x001fe200078e000a */
[----:B------:R-:W2:Y:S01]  /*2d500*/  LDL.LU R9, [R1+0xa54] ;  /* 0x000a540001097983 */ /* 0x000ea20000300800 */
[----:B------:R-:W-:-:S02]  /*2d510*/  IMAD.MOV.U32 R4, RZ, RZ, R11 ;  /* 0x000000ffff047224 */ /* 0x000fc400078e000b */
[----:B------:R-:W2:Y:S02]  /*2d520*/  LDL.LU R10, [R1+0xa58] ;  /* 0x000a5800010a7983 */ /* 0x000ea40000300800 */
[----:B------:R-:W2:Y:S02]  /*2d530*/  LDL.LU R11, [R1+0xa5c] ;  /* 0x000a5c00010b7983 */ /* 0x000ea40000300800 */
[----:B--2---:R-:W-:Y:S01]  /*2d540*/  STL.64 [R1+0x2620], R10 ;  /* 0x0026200a01007387 */ /* 0x004fe20000100a00 */
[----:B------:R0:W-:Y:S03]  /*2d550*/  STL.64 [R1+0x2618], R8 ;  /* 0x0026180801007387 */ /* 0x0001e60000100a00 */
[----:B0-----:R-:W2:Y:S04]  /*2d560*/  LDL.64 R8, [R1+0x50] ;  /* 0x0000500001087983 */ /* 0x001ea80000100a00 */
[----:B--2---:R0:W-:Y:S04]  /*2d570*/  STL.64 [R1+0x2630], R8 ;  /* 0x0026300801007387 */ /* 0x0041e80000100a00 */
[----:B0-----:R-:W2:Y:S04]  /*2d580*/  LDL.64 R8, [R1+0x60] ;  /* 0x0000600001087983 */ /* 0x001ea80000100a00 */
[----:B--2---:R0:W-:Y:S04]  /*2d590*/  STL.64 [R1+0x2648], R8 ;  /* 0x0026480801007387 */ /* 0x0041e80000100a00 */
[----:B0-----:R-:W2:Y:S01]  /*2d5a0*/  LDL.64 R8, [R1+0x70] ;  /* 0x0000700001087983 */ /* 0x001ea20000100a00 */
[----:B------:R-:W-:Y:S02]  /*2d5b0*/  STL.64 [R1+0x2608], R26 ;  /* 0x0026081a01007387 */ /* 0x000fe40000100a00 */
[----:B------:R0:W-:Y:S02]  /*2d5c0*/  STL.64 [R1+0x2600], R24 ;  /* 0x0026001801007387 */ /* 0x0001e40000100a00 */
[----:B0-----:R-:W2:Y:S04]  /*2d5d0*/  LDL.64 R24, [R1+0x40] ;  /* 0x0000400001187983 */ /* 0x001ea80000100a00 */
[----:B--2---:R0:W-:Y:S04]  /*2d5e0*/  STL.64 [R1+0x2628], R24 ;  /* 0x0026281801007387 */ /* 0x0041e80000100a00 */
[----:B0-----:R-:W2:Y:S01]  /*2d5f0*/  LDL.LU R24, [R1+0xa60] ;  /* 0x000a600001187983 */ /* 0x001ea20000300800 */
[----:B------:R-:W2:Y:S02]  /*2d600*/  LDL.LU R25, [R1+0xa64] ;  /* 0x000a640001197983 */ /* 0x000ea40000300800 */
[----:B------:R-:W2:Y:S02]  /*2d610*/  LDL.LU R26, [R1+0xa68] ;  /* 0x000a6800011a7983 */ /* 0x000ea40000300800 */
[----:B------:R-:W2:Y:S01]  /*2d620*/  LDL.LU R27, [R1+0xa6c] ;  /* 0x000a6c00011b7983 */ /* 0x000ea20000300800 */
[----:B------:R-:W-:Y:S01]  /*2d630*/  HMMA.16816.F32.BF16 R20, R16, R8, R20 ;  /* 0x000000081014723c */ /* 0x000fe20000041814 */
[----:B--2---:R-:W-:Y:S01]  /*2d640*/  STL.64 [R1+0x2640], R26 ;  /* 0x0026401a01007387 */ /* 0x004fe20000100a00 */
[----:B------:R0:W-:Y:S03]  /*2d650*/  STL.64 [R1+0x2638], R24 ;  /* 0x0026381801007387 */ /* 0x0001e60000100a00 */
[----:B0-----:R-:W2:Y:S01]  /*2d660*/  LDL.LU R24, [R1+0xa70] ;  /* 0x000a700001187983 */ /* 0x001ea20000300800 */
[----:B------:R-:W2:Y:S02]  /*2d670*/  LDL.LU R25, [R1+0xa74] ;  /* 0x000a740001197983 */ /* 0x000ea40000300800 */
[----:B------:R-:W2:Y:S02]  /*2d680*/  LDL.LU R26, [R1+0xa78] ;  /* 0x000a7800011a7983 */ /* 0x000ea40000300800 */
[----:B------:R-:W2:Y:S01]  /*2d690*/  LDL.LU R27, [R1+0xa7c] ;  /* 0x000a7c00011b7983 */ /* 0x000ea20000300800 */
[----:B---3--:R-:W-:Y:S01]  /*2d6a0*/  STL.64 [R1+0x25e8], R14 ;  /* 0x0025e80e01007387 */ /* 0x008fe20000100a00 */
[----:B------:R0:W-:Y:S03]  /*2d6b0*/  STL.64 [R1+0x25e0], R12 ;  /* 0x0025e00c01007387 */ /* 0x0001e60000100a00 */
[----:B0-----:R-:W3:Y:S04]  /*2d6c0*/  LDL.64 R12, [R1+0x20] ;  /* 0x00002000010c7983 */ /* 0x001ee80000100a00 */
[----:B---3--:R0:W-:Y:S04]  /*2d6d0*/  STL.64 [R1+0x25f0], R12 ;  /* 0x0025f00c01007387 */ /* 0x0081e80000100a00 */
[----:B0-----:R-:W3:Y:S01]  /*2d6e0*/  LDL.64 R12, [R1+0x30] ;  /* 0x00003000010c7983 */ /* 0x001ee20000100a00 */
[----:B------:R0:W-:Y:S03]  /*2d6f0*/  STL.64 [R1+0x25d0], R4 ;  /* 0x0025d00401007387 */ /* 0x0001e60000100a00 */
[----:B0-----:R-:W2:Y:S01]  /*2d700*/  LDL.64 R4, [R1+0x10] ;  /* 0x0000100001047983 */ /* 0x001ea20000100a00 */
[----:B------:R-:W-:Y:S02]  /*2d710*/  STL.64 [R1+0x1d0], R20 ;  /* 0x0001d01401007387 */ /* 0x000fe40000100a00 */
[----:B------:R0:W-:Y:S02]  /*2d720*/  STL.64 [R1+0x1d8], R22 ;  /* 0x0001d81601007387 */ /* 0x0001e40000100a00 */
[----:B0-----:R-:W-:-:S02]  /*2d730*/  IMAD.MOV.U32 R22, RZ, RZ, R8 ;  /* 0x000000ffff167224 */ /* 0x001fc400078e0008 */
[----:B------:R-:W-:Y:S02]  /*2d740*/  IMAD.MOV.U32 R23, RZ, RZ, R9 ;  /* 0x000000ffff177224 */ /* 0x000fe400078e0009 */
        /* <DEDUP_REMOVED lines=18> */
[----:B------:R-:W-:Y:S01]  /*2d870*/  IMAD.MOV.U32 R3, RZ, RZ, R9 ;  /* 0x000000ffff037224 */ /* 0x000fe200078e0009 */
[----:B---3--:R-:W-:Y:S01]  /*2d880*/  STL.64 [R1+0x25c8], R22 ;  /* 0x0025c81601007387 */ /* 0x008fe20000100a00 */
[----:B------:R0:W-:Y:S03]  /*2d890*/  STL.64 [R1+0x25c0], R20 ;  /* 0x0025c01401007387 */ /* 0x0001e60000100a00 */
[----:B0-----:R-:W2:Y:S01]  /*2d8a0*/  LDL.LU R20, [R1+0x3c0] ;  /* 0x0003c00001147983 */ /* 0x001ea20000300800 */
[----:B------:R-:W2:Y:S02]  /*2d8b0*/  LDL.LU R21, [R1+0x3c4] ;  /* 0x0003c40001157983 */ /* 0x000ea40000300800 */
[----:B------:R-:W2:Y:S02]  /*2d8c0*/  LDL.LU R22, [R1+0x3c8] ;  /* 0x0003c80001167983 */ /* 0x000ea40000300800 */
[----:B------:R-:W2:Y:S10]  /*2d8d0*/  LDL.LU R23, [R1+0x3cc] ;  /* 0x0003cc0001177983 */ /* 0x000eb40000300800 */
[----:B------:R0:W-:Y:S01]  /*2d8e0*/  STL.64 [R1+0x410], R24 ;  /* 0x0004101801007387 */ /* 0x0001e20000100a00 */
[----:B------:R-:W-:Y:S03]  /*2d8f0*/  STL.64 [R1+0x418], R26 ;  /* 0x0004181a01007387 */ /* 0x000fe60000100a00 */
[----:B0-----:R-:W3:Y:S01]  /*2d900*/  LDL.LU.64 R24, [R1+0x2628] ;  /* 0x0026280001187983 */ /* 0x001ee20000300a00 */
[----:B------:R-:W3:Y:S02]  /*2d910*/  LDL.LU.64 R10, [R1+0x2620] ;  /* 0x00262000010a7983 */ /* 0x000ee40000300a00 */
        /* <DEDUP_REMOVED lines=19> */
[----:B------:R-:W3:Y:S03]  /*2da50*/  LDL.LU.64 R12, [R1+0x25f0] ;  /* 0x0025f000010c7983 */ /* 0x000ee60000300a00 */
[----:B------:R-:W-:Y:S01]  /*2da60*/  STL.64 [R1+0x2508], R26 ;  /* 0x0025081a01007387 */ /* 0x000fe20000100a00 */
[----:B--2---:R0:W-:Y:S04]  /*2da70*/  STL.64 [R1+0x2500], R24 ;  /* 0x0025001801007387 */ /* 0x0041e80000100a00 */
        /* <DEDUP_REMOVED lines=8> */
[----:B------:R-:W-:Y:S02]  /*2db00*/  STL.64 [R1+0x3e8], R26 ;  /* 0x0003e81a01007387 */ /* 0x000fe40000100a00 */
[----:B------:R-:W2:Y:S02]  /*2db10*/  LDL.LU.64 R14, [R1+0x25e8] ;  /* 0x0025e800010e7983 */ /* 0x000ea40000300a00 */
[----:B0-----:R-:W-:Y:S02]  /*2db20*/  IMAD.MOV.U32 R25, RZ, RZ, R12 ;  /* 0x000000ffff197224 */ /* 0x001fe400078e000c */
        /* <DEDUP_REMOVED lines=10> */
[----:B------:R-:W3:Y:S02]  /*2dbd0*/  LDL.LU.64 R4, [R1+0x25d0] ;  /* 0x0025d00001047983 */ /* 0x000ee40000300a00 */
[C---:B---3--:R-:W-:Y:S02]  /*2dbe0*/  HMMA.16816.F32.BF16 R4, R16.reuse, R4, R20 ;  /* 0x000000041004723c */ /* 0x048fe40000041814 */
[----:B------:R-:W3:Y:S01]  /*2dbf0*/  LDL.LU.64 R22, [R1+0x25c8] ;  /* 0x0025c80001167983 */ /* 0x000ee20000300a00 */
[----:B------:R-:W3:Y:S11]  /*2dc00*/  LDL.LU.64 R20, [R1+0x25c0] ;  /* 0x0025c00001147983 */ /* 0x000ef60000300a00 */
        /* <DEDUP_REMOVED lines=12> */
[----:B------:R-:W-:Y:S01]  /*2dcd0*/  STL.64 [R1+0x2468], R12 ;  /* 0x0024680c01007387 */ /* 0x000fe20000100a00 */
[C---:B--2---:R-:W-:Y:S11]  /*2dce0*/  HMMA.16816.F32.BF16 R4, R16.reuse, R8, R4 ;  /* 0x000000081004723c */ /* 0x044ff60000041804 */
[----:B------:R-:W-:Y:S11]  /*2dcf0*/  @!UPT UIADD3 URZ, URZ, URZ, URZ ;  /* 0x0000003f3f3ff290 */ /* 0x000ff6000fffe03f */
[----:B------:R-:W-:Y:S01]  /*2dd00*/  @!UPT UIADD3 URZ, URZ, URZ, URZ ;  /* 0x0000003f3f3ff290 */ /* 0x000fe2000fffe03f */
[----:B------:R-:W-:Y:S01]  /*2dd10*/  STL.64 [R1+0x3a0], R4 ;  /* 0x0003a00401007387 */ /* 0x000fe20000100a00 */
[----:B------:R0:W-:Y:S03]  /*2dd20*/  STL.64 [R1+0x3a8], R6 ;  /* 0x0003a80601007387 */ /* 0x0001e60000100a00 */
[----:B0-----:R-:W2:Y:S01]  /*2dd30*/  LDL.LU.64 R6, [R1+0x2598] ;  /* 0x0025980001067983 */ /* 0x001ea20000300a00 */
[----:B------:R-:W3:Y:S02]  /*2dd40*/  LDL.LU.64 R4, [R1+0x2590] ;  /* 0x0025900001047983 */ /* 0x000ee40000300a00 */
[----:B------:R-:W-:Y:S01]  /*2dd50*/  STL.64 [R1+0x2470], R8 ;  /* 0x0024700801007387 */ /* 0x000fe20000100a00 */
[----:B---3--:R-:W-:Y:S01]  /*2dd60*/  HMMA.16816.F32.BF16 R16, R16, R4, R20 ;  /* 0x000000041010723c */ /* 0x008fe20000041814 */
[----:B------:R-:W3:Y:S01]  /*2dd70*/  LDL.LU.64 R22, [R1+0x2588] ;  /* 0x0025880001167983 */ /* 0x000ee20000300a00 */
[----:B------:R-:W2:Y:S11]  /*2dd80*/  LDL.LU.64 R20, [R1+0x2580] ;  /* 0x0025800001147983 */ /* 0x000eb60000300a00 */
[----:B------:R-:W-:Y:S10]  /*2dd90*/  @!UPT UIADD3 URZ, URZ, URZ, URZ ;  /* 0x0000003f3f3ff290 */ /* 0x000ff4000fffe03f */
[----:B------:R0:W-:Y:S01]  /*2dda0*/  STL.64 [R1+0x1c0], R16 ;  /* 0x0001c01001007387 */ /* 0x0001e20000100a00 */
[----:B------:R-:W-:Y:S02]  /*2ddb0*/  STL.64 [R1+0x1c8], R18 ;  /* 0x0001c81201007387 */ /* 0x000fe40000100a00 */
[----:B0-----:R-:W-:Y:S02]  /*2ddc0*/  IMAD.MOV.U32 R16, RZ, RZ, R25 ;  /* 0x000000ffff107224 */ /* 0x001fe400078e0019 */
[----:B------:R-:W-:-:S05]  /*2ddd0*/  IMAD.MOV.U32 R17, RZ, RZ, R24 ;  /* 0x000000ffff117224 */ /* 0x000fca00078e0018 */
[----:B------:R0:W-:Y:S04]  /*2dde0*/  STL.64 [R1+0x2488], R16 ;  /* 0x0024881001007387 */ /* 0x0001e80000100a00 */
[----:B0-----:R-:W2:Y:S01]  /*2ddf0*/  LDL.LU R16, [R1+0x120] ;  /* 0x0001200001107983 */ /* 0x001ea20000300800 */
[----:B------:R-:W2:Y:S02]  /*2de00*/  LDL.LU R17, [R1+0x124] ;  /* 0x0001240001117983 */ /* 0x000ea40000300800 */
[----:B------:R-:W2:Y:S02]  /*2de10*/  LDL.LU R18, [R1+0x128] ;  /* 0x0001280001127983 */ /* 0x000ea40000300800 */
[----:B------:R-:W2:Y:S02]  /*2de20*/  LDL.LU R19, [R1+0x12c] ;  /* 0x00012c0001137983 */ /* 0x000ea40000300800 */
[----:B--2---:R-:W-:Y:S01]  /*2de30*/  STL.64 [R1+0x2498], R18 ;  /* 0x0024981201007387 */ /* 0x004fe20000100a00 */
[----:B------:R0:W-:Y:S02]  /*2de40*/  STL.64 [R1+0x2490], R16 ;  /* 0x0024901001007387 */ /* 0x0001e40000100a00 */
[----:B0-----:R-:W-:-:S02]  /*2de50*/  IMAD.MOV.U32 R16, RZ, RZ, R11 ;  /* 0x000000ffff107224 */ /* 0x001fc400078e000b */
[----:B------:R-:W-:-:S05]  /*2de60*/  IMAD.MOV.U32 R17, RZ, RZ, R10 ;  /* 0x000000ffff117224 */ /* 0x000fca00078e000a */
[----:B------:R0:W-:Y:S01]  /*2de70*/  STL.64 [R1+0x24b0], R16 ;  /* 0x0024b01001007387 */ /* 0x0001e20000100a00 */
[----:B------:R-:W2:Y:S02]  /*2de80*/  LDL.LU R8, [R1+0xf0] ;  /* 0x0000f00001087983 */ /* 0x000ea40000300800 */
[----:B------:R-:W2:Y:S02]  /*2de90*/  LDL.LU R9, [R1+0xf4] ;  /* 0x0000f40001097983 */ /* 0x000ea40000300800 */
[----:B------:R-:W2:Y:S01]  /*2dea0*/  LDL.LU R10, [R1+0xf8] ;  /* 0x0000f800010a7983 */ /* 0x000ea20000300800 */
[----:B------:R-:W2:Y:S01]  /*2deb0*/  LDL.LU R11, [R1+0xfc] ;  /* 0x0000fc00010b7983 */ /* 0x000ea20000300800 */
[----:B0-----:R-:W-:Y:S02]  /*2dec0*/  IMAD.MOV.U32 R16, RZ, RZ, R0 ;  /* 0x000000ffff107224 */ /* 0x001fe400078e0000 */
[----:B------:R-:W-:Y:S01]  /*2ded0*/  IMAD.MOV.U32 R17, RZ, RZ, R3 ;  /* 0x000000ffff117224 */ /* 0x000fe200078e0003 */
[----:B------:R-:W3:Y:S01]  /*2dee0*/  LDL.LU R0, [R1+0x257c] ;  /* 0x00257c0001007983 */ /* 0x000ee20000300800 */
[----:B------:R-:W3:Y:S03]  /*2def0*/  LDL.LU R3, [R1+0x2578] ;  /* 0x0025780001037983 */ /* 0x000ee60000300800 */
[----:B------:R0:W-:Y:S02]  /*2df00*/  STL.64 [R1+0x24c8], R16 ;  /* 0x0024c81001007387 */ /* 0x0001e40000100a00 */
[----:B0-----:R-:W-:-:S02]  /*2df10*/  IMAD.MOV.U32 R16, RZ, RZ, R20 ;  /* 0x000000ffff107224 */ /* 0x001fc400078e0014 */
[----:B------:R-:W-:Y:S01]  /*2df20*/  IMAD.MOV.U32 R17, RZ, RZ, R21 ;  /* 0x000000ffff117224 */ /* 0x000fe200078e0015 */
[----:B------:R-:W4:Y:S01]  /*2df30*/  LDL.LU R20, [R1+0x2574] ;  /* 0x0025740001147983 */ /* 0x000f220000300800 */
[----:B------:R-:W4:Y:S03]  /*2df40*/  LDL.LU R21, [R1+0x2570] ;  /* 0x0025700001157983 */ /* 0x000f260000300800 */
[----:B------:R-:W-:Y:S04]  /*2df50*/  STL.64 [R1+0x24e0], R16 ;  /* 0x0024e01001007387 */ /* 0x000fe80000100a00 */
[----:B--2---:R-:W-:Y:S01]  /*2df60*/  STL.64 [R1+0x2480], R10 ;  /* 0x0024800a01007387 */ /* 0x004fe20000100a00 */
[----:B------:R0:W-:Y:S03]  /*2df70*/  STL.64 [R1+0x2478], R8 ;  /* 0x0024780801007387 */ /* 0x0001e60000100a00 */
[----:B0-----:R-:W2:Y:S01]  /*2df80*/  LDL.LU R8, [R1+0x100] ;  /* 0x0001000001087983 */ /* 0x001ea20000300800 */
[----:B------:R-:W2:Y:S02]  /*2df90*/  LDL.LU R9, [R1+0x104] ;  /* 0x0001040001097983 */ /* 0x000ea40000300800 */
[----:B------:R-:W2:Y:S02]  /*2dfa0*/  LDL.LU R10, [R1+0x108] ;  /* 0x00010800010a7983 */ /* 0x000ea40000300800 */
[----:B------:R-:W2:Y:S02]  /*2dfb0*/  LDL.LU R11, [R1+0x10c] ;  /* 0x00010c00010b7983 */ /* 0x000ea40000300800 */
[----:B---3--:R-:W-:-:S02]  /*2dfc0*/  IMAD.MOV.U32 R16, RZ, RZ, R22 ;  /* 0x000000ffff107224 */ /* 0x008fc400078e0016 */
[----:B------:R-:W-:Y:S01]  /*2dfd0*/  IMAD.MOV.U32 R17, RZ, RZ, R23 ;  /* 0x000000ffff117224 */ /* 0x000fe200078e0017 */
[----:B------:R-:W4:Y:S01]  /*2dfe0*/  LDL.LU R22, [R1+0x256c] ;  /* 0x00256c0001167983 */ /* 0x000f220000300800 */
[----:B------:R-:W4:Y:S02]  /*2dff0*/  LDL.LU R23, [R1+0x2568] ;  /* 0x0025680001177983 */ /* 0x000f240000300800 */
[----:B------:R-:W-:Y:S01]  /*2e000*/  IMAD.MOV.U32 R24, RZ, RZ, R29 ;  /* 0x000000ffff187224 */ /* 0x000fe200078e001d */
[----:B------:R-:W-:Y:S01]  /*2e010*/  STL.64 [R1+0x24f8], R16 ;  /* 0x0024f81001007387 */ /* 0x000fe20000100a00 */
[----:B------:R-:W-:-:S03]  /*2e020*/  IMAD.MOV.U32 R25, RZ, RZ, R28 ;  /* 0x000000ffff197224 */ /* 0x000fc600078e001c */
[----:B--2---:R-:W-:Y:S01]  /*2e030*/  STL.64 [R1+0x24a8], R10 ;  /* 0x0024a80a01007387 */ /* 0x004fe20000100a00 */
[----:B------:R0:W-:Y:S03]  /*2e040*/  STL.64 [R1+0x24a0], R8 ;  /* 0x0024a00801007387 */ /* 0x0001e60000100a00 */
[----:B0-----:R-:W2:Y:S01]  /*2e050*/  LDL.LU R8, [R1+0x130] ;  /* 0x0001300001087983 */ /* 0x001ea20000300800 */
[----:B------:R-:W2:Y:S02]  /*2e060*/  LDL.LU R9, [R1+0x134] ;  /* 0x0001340001097983 */ /* 0x000ea40000300800 */
[----:B------:R-:W3:Y:S02]  /*2e070*/  LDL.LU R10, [R1+0x138] ;  /* 0x00013800010a7983 */ /* 0x000ee40000300800 */
[----:B------:R-:W3:Y:S01]  /*2e080*/  LDL.LU R11, [R1+0x13c] ;  /* 0x00013c00010b7983 */ /* 0x000ee20000300800 */
[----:B------:R0:W-:Y:S01]  /*2e090*/  STL.64 [R1+0x2520], R24 ;  /* 0x0025201801007387 */ /* 0x0001e20000100a00 */
[----:B------:R-:W2:Y:S02]  /*2e0a0*/  LDL.LU R16, [R1+0x170] ;  /* 0x0001700001107983 */ /* 0x000ea40000300800 */
[----:B------:R-:W2:Y:S02]  /*2e0b0*/  LDL.LU R17, [R1+0x174] ;  /* 0x0001740001117983 */ /* 0x000ea40000300800 */
[----:B------:R-:W2:Y:S01]  /*2e0c0*/  LDL.LU R18, [R1+0x178] ;  /* 0x0001780001127983 */ /* 0x000ea20000300800 */
[----:B------:R-:W2:Y:S01]  /*2e0d0*/  LDL.LU R19, [R1+0x17c] ;  /* 0x00017c0001137983 */ /* 0x000ea20000300800 */
[----:B0-----:R-:W-:-:S02]  /*2e0e0*/  IMAD.MOV.U32 R24, RZ, RZ, R7 ;  /* 0x000000ffff187224 */ /* 0x001fc400078e0007 */
[----:B------:R-:W-:-:S05]  /*2e0f0*/  IMAD.MOV.U32 R25, RZ, RZ, R6 ;  /* 0x000000ffff197224 */ /* 0x000fca00078e0006 */
[----:B------:R-:W-:Y:S04]  /*2e100*/  STL.64 [R1+0x2538], R24 ;  /* 0x0025381801007387 */ /* 0x000fe80000100a00 */
[----:B--2---:R-:W-:Y:S01]  /*2e110*/  STL.64 [R1+0x2518], R18 ;  /* 0x0025181201007387 */ /* 0x004fe20000100a00 */
[----:B------:R0:W-:Y:S03]  /*2e120*/  STL.64 [R1+0x2510], R16 ;  /* 0x0025101001007387 */ /* 0x0001e60000100a00 */
[----:B0-----:R-:W2:Y:S01]  /*2e130*/  LDL.LU R16, [R1+0x180] ;  /* 0x0001800001107983 */ /* 0x001ea20000300800 */
[----:B------:R-:W2:Y:S02]  /*2e140*/  LDL.LU R17, [R1+0x184] ;  /* 0x0001840001117983 */ /* 0x000ea40000300800 */
[----:B------:R-:W2:Y:S02]  /*2e150*/  LDL.LU R18, [R1+0x188] ;  /* 0x0001880001127983 */ /* 0x000ea40000300800 */
[----:B------:R-:W2:Y:S01]  /*2e160*/  LDL.LU R19, [R1+0x18c] ;  /* 0x00018c0001137983 */ /* 0x000ea20000300800 */
[----:B------:R-:W2:Y:S04]  /*2e170*/  LDL.64 R24, [R1+0xb0] ;  /* 0x0000b00001187983 */ /* 0x000ea80000100a00 */
[----:B--2---:R-:W-:Y:S01]  /*2e180*/  STL.64 [R1+0x2550], R24 ;  /* 0x0025501801007387 */ /* 0x004fe20000100a00 */
[----:B------:R-:W-:Y:S02]  /*2e190*/  STL.64 [R1+0x2530], R18 ;  /* 0x0025301201007387 */ /* 0x000fe40000100a00 */
        /* <DEDUP_REMOVED lines=10> */
[----:B------:R-:W2:Y:S02]  /*2e240*/  LDL.LU R19, [R1+0x1ac] ;  /* 0x0001ac0001137983 */ /* 0x000ea40000300800 */
[----:B--2---:R-:W-:Y:S01]  /*2e250*/  STL.64 [R1+0x2560], R18 ;  /* 0x0025601201007387 */ /* 0x004fe20000100a00 */
[----:B------:R0:W-:Y:S03]  /*2e260*/  STL.64 [R1+0x2558], R16 ;  /* 0x0025581001007387 */ /* 0x0001e60000100a00 */
[----:B0-----:R-:W4:Y:S01]  /*2e270*/  LDL.LU R16, [R1+0x1b0] ;  /* 0x0001b00001107983 */ /* 0x001f220000300800 */
[----:B------:R-:W4:Y:S02]  /*2e280*/  LDL.LU R17, [R1+0x1b4] ;  /* 0x0001b40001117983 */ /* 0x000f240000300800 */
[----:B------:R-:W4:Y:S02]  /*2e290*/  LDL.LU R18, [R1+0x1b8] ;  /* 0x0001b80001127983 */ /* 0x000f240000300800 */
[----:B------:R-:W4:Y:S01]  /*2e2a0*/  LDL.LU R19, [R1+0x1bc] ;  /* 0x0001bc0001137983 */ /* 0x000f220000300800 */
[----:B---3--:R-:W-:Y:S01]  /*2e2b0*/  STL.64 [R1+0x24c0], R10 ;  /* 0x0024c00a01007387 */ /* 0x008fe20000100a00 */
[----:B------:R0:W-:Y:S03]  /*2e2c0*/  STL.64 [R1+0x24b8], R8 ;  /* 0x0024b80801007387 */ /* 0x0001e60000100a00 */
[----:B0-----:R-:W2:Y:S01]  /*2e2d0*/  LDL.LU R8, [R1+0x140] ;  /* 0x0001400001087983 */ /* 0x001ea20000300800 */
[----:B------:R-:W2:Y:S02]  /*2e2e0*/  LDL.LU R9, [R1+0x144] ;  /* 0x0001440001097983 */ /* 0x000ea40000300800 */
[----:B------:R-:W3:Y:S02]  /*2e2f0*/  LDL.LU R10, [R1+0x148] ;  /* 0x00014800010a7983 */ /* 0x000ee40000300800 */
[----:B------:R-:W3:Y:S02]  /*2e300*/  LDL.LU R11, [R1+0x14c] ;  /* 0x00014c00010b7983 */ /* 0x000ee40000300800 */
[----:B------:R-:W-:-:S02]  /*2e310*/  IMAD.MOV.U32 R24, RZ, RZ, R3 ;  /* 0x000000ffff187224 */ /* 0x000fc400078e0003 */
[----:B------:R-:W-:Y:S01]  /*2e320*/  IMAD.MOV.U32 R25, RZ, RZ, R0 ;  /* 0x000000ffff197224 */ /* 0x000fe200078e0000 */
        /* <DEDUP_REMOVED lines=11> */
[----:B------:R-:W2:Y:S02]  /*2e3e0*/  LDL.LU R10, [R1+0x168] ;  /* 0x00016800010a7983 */ /* 0x000ea40000300800 */
[----:B------:R-:W2:Y:S01]  /*2e3f0*/  LDL.LU R11, [R1+0x16c] ;  /* 0x00016c00010b7983 */ /* 0x000ea20000300800 */
[----:B------:R-:W3:Y:S01]  /*2e400*/  LDL.64 R12, [R1] ;  /* 0x00000000010c7983 */ /* 0x000ee20000100a00 */
[----:B------:R0:W-:Y:S03]  /*2e410*/  STL.64 [R1+0x2460], R4 ;  /* 0x0024600401007387 */ /* 0x0001e60000100a00 */
        /* <DEDUP_REMOVED lines=36> */
[----:B------:R0:W-:Y:S01]  /*2e660*/  STL.64 [R1+0x170], R16 ;  /* 0x0001701001007387 */ /* 0x0001e20000100a00 */
[----:B------:R1:W-:Y:S03]  /*2e670*/  STL.64 [R1+0x178], R18 ;  /* 0x0001781201007387 */ /* 0x0003e60000100a00 */
[----:B0-----:R-:W1:Y:S01]  /*2e680*/  LDL.LU.64 R16, [R1+0x24f8] ;  /* 0x0024f80001107983 */ /* 0x001e620000300a00 */
[----:B------:R-:W-:Y:S01]  /*2e690*/  STL.64 [R1+0x2428], R24 ;  /* 0x0024281801007387 */ /* 0x000fe20000100a00 */
[C---:B-1----:R-:W-:Y:S02]  /*2e6a0*/  HMMA.16816.F32.BF16 R16, R20.reuse, R16, R8 ;  /* 0x000000101410723c */ /* 0x042fe40000041808 */
        /* <DEDUP_REMOVED lines=31> */
[----:B------:R-:W4:Y:S07]  /*2e8a0*/  LDL.LU.64 R16, [R1+0x2488] ;  /* 0x0024880001107983 */ /* 0x000f2e0000300a00 */
[----:B----4-:R-:W-:Y:S01]  /*2e8b0*/  HMMA.16816.F32.BF16 R16, R20, R16, R4 ;  /* 0x000000101410723c */ /* 0x010fe20000041804 */
[----:B------:R-:W2:Y:S11]  /*2e8c0*/  LDL.LU R4, [R1+0x390] ;  /* 0x0003900001047983 */ /* 0x000eb60000300800 */
[----:B------:R-:W-:Y:S03]  /*2e8d0*/  @!UPT UIADD3 URZ, URZ, URZ, URZ ;  /* 0x0000003f3f3ff290 */ /* 0x000fe6000fffe03f */
[----:B------:R-:W-:Y:S02]  /*2e8e0*/  STL.64 [R1+0x120], R24 ;  /* 0x0001201801007387 */ /* 0x000fe40000100a00 */
[----:B------:R-:W-:Y:S06]  /*2e8f0*/  STL.64 [R1+0x128], R26 ;  /* 0x0001281a01007387 */ /* 0x000fec0000100a00 */
[----:B------:R0:W-:Y:S01]  /*2e900*/  STL.64 [R1+0x110], R16 ;  /* 0x0001101001007387 */ /* 0x0001e20000100a00 */
[----:B------:R1:W-:Y:S02]  /*2e910*/  STL.64 [R1+0x118], R18 ;  /* 0x0001181201007387 */ /* 0x0003e40000100a00 */
[----:B------:R-:W2:Y:S02]  /*2e920*/  LDL.LU R5, [R1+0x394] ;  /* 0x0003940001057983 */ /* 0x000ea40000300800 */
[----:B------:R-:W2:Y:S01]  /*2e930*/  LDL.LU R6, [R1+0x398] ;  /* 0x0003980001067983 */ /* 0x000ea20000300800 */
[----:B------:R-:W2:Y:S04]  /*2e940*/  LDL.LU R7, [R1+0x39c] ;  /* 0x00039c0001077983 */ /* 0x000ea80000300800 */
[----:B0-----:R-:W4:Y:S01]  /*2e950*/  LDL.LU R16, [R1+0xd0] ;  /* 0x0000d00001107983 */ /* 0x001f220000300800 */
[----:B------:R-:W4:Y:S02]  /*2e960*/  LDL.LU R17, [R1+0xd4] ;  /* 0x0000d40001117983 */ /* 0x000f240000300800 */
[----:B-1----:R-:W4:Y:S02]  /*2e970*/  LDL.LU R18, [R1+0xd8] ;  /* 0x0000d80001127983 */ /* 0x002f240000300800 */
[----:B------:R-:W4:Y:S01]  /*2e980*/  LDL.LU R19, [R1+0xdc] ;  /* 0x0000dc0001137983 */ /* 0x000f220000300800 */
[----:B------:R-:W2:Y:S04]  /*2e990*/  LDL.64 R24, [R1+0xa0] ;  /* 0x0000a00001187983 */ /* 0x000ea80000100a00 */
[----:B--2---:R0:W-:Y:S02]  /*2e9a0*/  STL.64 [R1+0x2430], R24 ;  /* 0x0024301801007387 */ /* 0x0041e40000100a00 */
[----:B0-----:R-:W-:-:S02]  /*2e9b0*/  IMAD.MOV.U32 R24, RZ, RZ, R15 ;  /* 0x000000ffff187224 */ /* 0x001fc400078e000f */
[----:B------:R-:W-:-:S07]  /*2e9c0*/  IMAD.MOV.U32 R25, RZ, RZ, R14 ;  /* 0x000000ffff197224 */ /* 0x000fce00078e000e */
[----:B------:R-:W-:Y:S01]  /*2e9d0*/  HMMA.16816.F32.BF16 R24, R20, R24, R8 ;  /* 0x000000181418723c */ /* 0x000fe20000041808 */
[----:B------:R-:W2:Y:S01]  /*2e9e0*/  LDL.LU.64 R10, [R1+0x2480] ;  /* 0x00248000010a7983 */ /* 0x000ea20000300a00 */
[----:B------:R-:W2:Y:S02]  /*2e9f0*/  LDL.LU.64 R8, [R1+0x2478] ;  /* 0x0024780001087983 */ /* 0x000ea40000300a00 */
[----:B---3--:R-:W-:Y:S02]  /*2ea00*/  IMAD.MOV.U32 R29, RZ, RZ, R12 ;  /* 0x000000ffff1d7224 */ /* 0x008fe400078e000c */
[----:B------:R-:W-:Y:S11]  /*2ea10*/  IMAD.MOV.U32 R28, RZ, RZ, R13 ;  /* 0x000000ffff1c7224 */ /* 0x000ff600078e000d */
[----:B------:R-:W-:Y:S06]  /*2ea20*/  @!UPT UIADD3 URZ, URZ, URZ, URZ ;  /* 0x0000003f3f3ff290 */ /* 0x000fec000fffe03f */
[----:B------:R0:W-:Y:S01]  /*2ea30*/  STL.64 [R1+0x100], R24 ;  /* 0x0001001801007387 */ /* 0x0001e20000100a00 */
[----:B------:R-:W-:Y:S02]  /*2ea40*/  STL.64 [R1+0x108], R26 ;  /* 0x0001081a01007387 */ /* 0x000fe40000100a00 */
[----:B0-----:R-:W-:Y:S02]  /*2ea50*/  IMAD.MOV.U32 R24, RZ, RZ, R3 ;  /* 0x000000ffff187224 */ /* 0x001fe400078e0003 */
[----:B------:R-:W-:-:S05]  /*2ea60*/  IMAD.MOV.U32 R25, RZ, RZ, R0 ;  /* 0x000000ffff197224 */ /* 0x000fca00078e0000 */
[----:B------:R0:W-:Y:S04]  /*2ea70*/  STL.64 [R1+0x2448], R24 ;  /* 0x0024481801007387 */ /* 0x0001e80000100a00 */
[----:B0-----:R-:W3:Y:S01]  /*2ea80*/  LDL.LU R24, [R1+0xe0] ;  /* 0x0000e00001187983 */ /* 0x001ee20000300800 */
[----:B------:R-:W3:Y:S02]  /*2ea90*/  LDL.LU R25, [R1+0xe4] ;  /* 0x0000e40001197983 */ /* 0x000ee40000300800 */
[----:B------:R-:W3:Y:S02]  /*2eaa0*/  LDL.LU R26, [R1+0xe8] ;  /* 0x0000e800011a7983 */ /* 0x000ee40000300800 */
[----:B------:R-:W3:Y:S01]  /*2eab0*/  LDL.LU R27, [R1+0xec] ;  /* 0x0000ec00011b7983 */ /* 0x000ee20000300800 */
[C---:B--2---:R-:W-:Y:S11]  /*2eac0*/  HMMA.16816.F32.BF16 R8, R20.reuse, R12, R8 ;  /* 0x0000000c1408723c */ /* 0x044ff60000041808 */
[----:B------:R-:W-:Y:S11]  /*2ead0*/  @!UPT UIADD3 URZ, URZ, URZ, URZ ;  /* 0x0000003f3f3ff290 */ /* 0x000ff6000fffe03f */
[----:B------:R-:W-:Y:S01]  /*2eae0*/  @!UPT UIADD3 URZ, URZ, URZ, URZ ;  /* 0x0000003f3f3ff290 */ /* 0x000fe2000fffe03f */
[----:B------:R0:W-:Y:S01]  /*2eaf0*/  STL.64 [R1+0xf0], R8 ;  /* 0x0000f00801007387 */ /* 0x0001e20000100a00 */
[----:B------:R-:W-:Y:S03]  /*2eb00*/  STL.64 [R1+0xf8], R10 ;  /* 0x0000f80a01007387 */ /* 0x000fe60000100a00 */
[----:B0-----:R-:W2:Y:S01]  /*2eb10*/  LDL.LU.64 R8, [R1+0x2470] ;  /* 0x0024700001087983 */ /* 0x001ea20000300a00 */
[----:B------:R-:W3:Y:S02]  /*2eb20*/  LDL.LU.64 R12, [R1+0x2468] ;  /* 0x00246800010c7983 */ /* 0x000ee40000300a00 */
[C---:B---3--:R-:W-:Y:S11]  /*2eb30*/  HMMA.16816.F32.BF16 R24, R20.reuse, R12, R24 ;  /* 0x0000000c1418723c */ /* 0x048ff60000041818 */
[----:B------:R-:W-:Y:S11]  /*2eb40*/  @!UPT UIADD3 URZ, URZ, URZ, URZ ;  /* 0x0000003f3f3ff290 */ /* 0x000ff6000fffe03f */
[----:B------:R-:W-:Y:S01]  /*2eb50*/  @!UPT UIADD3 URZ, URZ, URZ, URZ ;  /* 0x0000003f3f3ff290 */ /* 0x000fe2000fffe03f */
[----:B------:R0:W-:Y:S01]  /*2eb60*/  STL.64 [R1+0xe0], R24 ;  /* 0x0000e01801007387 */ /* 0x0001e20000100a00 */
[----:B------:R-:W-:Y:S03]  /*2eb70*/  STL.64 [R1+0xe8], R26 ;  /* 0x0000e81a01007387 */ /* 0x000fe60000100a00 */
[----:B0-----:R-:W3:Y:S01]  /*2eb80*/  LDL.64 R24, [R1+0xc0] ;  /* 0x0000c00001187983 */ /* 0x001ee20000100a00 */
[----:B------:R0:W-:Y:S03]  /*2eb90*/  STL.64 [R1+0x23a8], R12 ;  /* 0x0023a80c01007387 */ /* 0x0001e60000100a00 */
[----:B0-----:R-:W3:Y:S01]  /*2eba0*/  LDL.LU R12, [R1+0xb00] ;  /* 0x000b0000010c7983 */ /* 0x001ee20000300800 */
[----:B------:R-:W3:Y:S02]  /*2ebb0*/  LDL.LU R13, [R1+0xb04] ;  /* 0x000b0400010d7983 */ /* 0x000ee40000300800 */
[----:B------:R-:W3:Y:S02]  /*2ebc0*/  LDL.LU R14, [R1+0xb08] ;  /* 0x000b0800010e7983 */ /* 0x000ee40000300800 */
[----:B------:R-:W3:Y:S01]  /*2ebd0*/  LDL.LU R15, [R1+0xb0c] ;  /* 0x000b0c00010f7983 */ /* 0x000ee20000300800 */
[----:B--2---:R-:W-:Y:S01]  /*2ebe0*/  HMMA.16816.F32.BF16 R4, R20, R8, R4 ;  /* 0x000000081404723c */ /* 0x004fe20000041804 */
[----:B---3--:R-:W-:Y:S01]  /*2ebf0*/  STL.64 [R1+0x2440], R14 ;  /* 0x0024400e01007387 */ /* 0x008fe20000100a00 */
        /* <DEDUP_REMOVED lines=14> */
[----:B------:R-:W-:Y:S02]  /*2ece0*/  STL [R1+0x2364], R8 ;  /* 0x0023640801007387 */ /* 0x000fe40000100800 */
[----:B------:R0:W-:Y:S02]  /*2ecf0*/  STL [R1+0x2360], R9 ;  /* 0x0023600901007387 */ /* 0x0001e40000100800 */
[----:B0-----:R-:W3:Y:S01]  /*2ed00*/  LDL.64 R8, [R1+0x90] ;  /* 0x0000900001087983 */ /* 0x001ee20000100a00 */
[----:B------:R-:W-:-:S02]  /*2ed10*/  IMAD.MOV.U32 R3, RZ, RZ, R24 ;  /* 0x000000ffff037224 */ /* 0x000fc400078e0018 */
[----:B------:R-:W-:Y:S01]  /*2ed20*/  IMAD.MOV.U32 R0, RZ, RZ, R25 ;  /* 0x000000ffff007224 */ /* 0x000fe200078e0019 */
[----:B----4-:R-:W-:Y:S01]  /*2ed30*/  HMMA.16816.F32.BF16 R16, R20, R4, R16 ;  /* 0x000000041410723c */ /* 0x010fe20000041810 */
[----:B------:R0:W-:Y:S04]  /*2ed40*/  STL.64 [R1+0x2358], R4 ;  /* 0x0023580401007387 */ /* 0x0001e80000100a00 */
[----:B------:R-:W1:Y:S04]  /*2ed50*/  LDSM.16.MT88.4 R20, [R2+0x4080] ;  /* 0x004080000214783b */ /* 0x000e680000004200 */
[----:B0-----:R-:W4:Y:S11]  /*2ed60*/  LDL.LU R4, [R1+0xb20] ;  /* 0x000b200001047983 */ /* 0x001f360000300800 */
[----:B------:R-:W-:Y:S03]  /*2ed70*/  @!UPT UIADD3 URZ, URZ, URZ, URZ ;  /* 0x0000003f3f3ff290 */ /* 0x000fe6000fffe03f */
[----:B------:R-:W-:Y:S01]  /*2ed80*/  STL.64 [R1+0xd0], R16 ;  /* 0x0000d01001007387 */ /* 0x000fe20000100a00 */
[----:B------:R-:W-:Y:S02]  /*2ed90*/  STL.64 [R1+0xd8], R18 ;  /* 0x0000d81201007387 */ /* 0x000fe40000100a00 */
[----:B------:R-:W2:Y:S04]  /*2eda0*/  LDSM.16.MT88.4 R16, [R2+0x4000] ;  /* 0x004000000210783b */ /* 0x000ea80000004200 */
[----:B------:R-:W4:Y:S01]  /*2edb0*/  LDL.LU R5, [R1+0xb24] ;  /* 0x000b240001057983 */ /* 0x000f220000300800 */
[----:B------:R-:W4:Y:S01]  /*2edc0*/  LDL.LU R6, [R1+0xb28] ;  /* 0x000b280001067983 */ /* 0x000f220000300800 */
[----:B------:R-:W4:Y:S02]  /*2edd0*/  LDL.LU R7, [R1+0xb2c] ;  /* 0x000b2c0001077983 */ /* 0x000f240000300800 */
[----:B------:R-:W-:Y:S01]  /*2ede0*/  STL [R1+0x2368], R2 ;  /* 0x0023680201007387 */ /* 0x000fe20000100800 */
[----:B-1----:R-:W-:Y:S01]  /*2edf0*/  STL.64 [R1+0x2350], R22 ;  /* 0x0023501601007387 */ /* 0x002fe20000100a00 */
[----:B------:R0:W-:Y:S03]  /*2ee00*/  STL.64 [R1+0x2348], R20 ;  /* 0x0023481401007387 */ /* 0x0001e60000100a00 */
[----:B0-----:R-:W3:Y:S01]  /*2ee10*/  LDL.LU R20, [R1+0xb10] ;  /* 0x000b100001147983 */ /* 0x001ee20000300800 */
[----:B------:R-:W3:Y:S02]  /*2ee20*/  LDL.LU R21, [R1+0xb14] ;  /* 0x000b140001157983 */ /* 0x000ee40000300800 */
[----:B------:R-:W3:Y:S02]  /*2ee30*/  LDL.LU R22, [R1+0xb18] ;  /* 0x000b180001167983 */ /* 0x000ee40000300800 */
[----:B------:R-:W3:Y:S01]  /*2ee40*/  LDL.LU R23, [R1+0xb1c] ;  /* 0x000b1c0001177983 */ /* 0x000ee20000300800 */
[C---:B--2---:R-:W-:Y:S11]  /*2ee50*/  HMMA.16816.F32.BF16 R12, R16.reuse, R24, R12 ;  /* 0x00000018100c723c */ /* 0x044ff6000004180c */
[----:B------:R-:W-:Y:S11]  /*2ee60*/  @!UPT UIADD3 URZ, URZ, URZ, URZ ;  /* 0x0000003f3f3ff290 */ /* 0x000ff6000fffe03f */
[----:B------:R-:W-:Y:S01]  /*2ee70*/  @!UPT UIADD3 URZ, URZ, URZ, URZ ;  /* 0x0000003f3f3ff290 */ /* 0x000fe2000fffe03f */
[----:B------:R-:W-:Y:S01]  /*2ee80*/  STL.64 [R1+0x300], R12 ;  /* 0x0003000c01007387 */ /* 0x000fe20000100a00 */
[----:B------:R0:W-:Y:S03]  /*2ee90*/  STL.64 [R1+0x308], R14 ;  /* 0x0003080e01007387 */ /* 0x0001e60000100a00 */
[----:B0-----:R-:W2:Y:S01]  /*2eea0*/  LDL.LU.64 R14, [R1+0x2458] ;  /* 0x00245800010e7983 */ /* 0x001ea20000300a00 */
[----:B------:R-:W2:Y:S02]  /*2eeb0*/  LDL.LU.64 R12, [R1+0x2450] ;  /* 0x00245000010c7983 */ /* 0x000ea40000300a00 */
[----:B------:R-:W2:Y:S02]  /*2eec0*/  LDL.LU.64 R24, [R1+0x2448] ;  /* 0x0024480001187983 */ /* 0x000ea40000300a00 */
[----:B------:R-:W-:Y:S01]  /*2eed0*/  STL [R1+0x236c], R3 ;  /* 0x00236c0301007387 */ /* 0x000fe20000100800 */
[C---:B--2---:R-:W-:Y:S01]  /*2eee0*/  HMMA.16816.F32.BF16 R24, R16.reuse, R24, R12 ;  /* 0x000000181018723c */ /* 0x044fe2000004180c */
[----:B------:R-:W2:Y:S01]  /*2eef0*/  LDL.LU.64 R14, [R1+0x2440] ;  /* 0x00244000010e7983 */ /* 0x000ea20000300a00 */
[----:B------:R-:W2:Y:S11]  /*2ef00*/  LDL.LU.64 R12, [R1+0x2438] ;  /* 0x00243800010c7983 */ /* 0x000eb60000300a00 */
[----:B------:R-:W-:Y:S10]  /*2ef10*/  @!UPT UIADD3 URZ, URZ, URZ, URZ ;  /* 0x0000003f3f3ff290 */ /* 0x000ff4000fffe03f */
[----:B------:R0:W-:Y:S01]  /*2ef20*/  STL.64 [R1+0x2f0], R24 ;  /* 0x0002f01801007387 */ /* 0x0001e20000100a00 */
[----:B------:R-:W-:Y:S03]  /*2ef30*/  STL.64 [R1+0x2f8], R26 ;  /* 0x0002f81a01007387 */ /* 0x000fe60000100a00 */
[----:B0-----:R-:W4:Y:S01]  /*2ef40*/  LDL.LU.64 R24, [R1+0x2430] ;  /* 0x0024300001187983 */ /* 0x001f220000300a00 */
[C---:B---3--:R-:W-:Y:S08]  /*2ef50*/  HMMA.16816.F32.BF16 R20, R16.reuse, R8, R20 ;  /* 0x000000081014723c */ /* 0x048ff00000041814 */
[----:B----4-:R-:W-:Y:S11]  /*2ef60*/  HMMA.16816.F32.BF16 R4, R16, R24, R4 ;  /* 0x000000181004723c */ /* 0x010ff60000041804 */
[----:B------:R-:W-:Y:S11]  /*2ef70*/  @!UPT UIADD3 URZ, URZ, URZ, URZ ;  /* 0x0000003f3f3ff290 */ /* 0x000ff6000fffe03f */
[----:B------:R-:W-:Y:S01]  /*2ef80*/  @!UPT UIADD3 URZ, URZ, URZ, URZ ;  /* 0x0000003f3f3ff290 */ /* 0x000fe2000fffe03f */
[----:B------:R0:W-:Y:S01]  /*2ef90*/  STL.64 [R1+0x2e0], R4 ;  /* 0x0002e00401007387 */ /* 0x0001e20000100a00 */
[----:B------:R1:W-:Y:S02]  /*2efa0*/  STL.64 [R1+0x2e8], R6 ;  /* 0x0002e80601007387 */ /* 0x0003e40000100a00 */
[----:B0-----:R-:W-:Y:S02]  /*2efb0*/  IMAD.MOV.U32 R5, RZ, RZ, R24 ;  /* 0x000000ffff057224 */ /* 0x001fe400078e0018 */
[----:B------:R-:W-:Y:S02]  /*2efc0*/  IMAD.MOV.U32 R4, RZ, RZ, R25 ;  /* 0x000000ffff047224 */ /* 0x000fe400078e0019 */
[----:B------:R-:W2:Y:S01]  /*2efd0*/  LDL.LU.64 R24, [R1+0x2428] ;  /* 0x0024280001187983 */ /* 0x000ea20000300a00 */
[----:B-1----:R-:W-:Y:S02]  /*2efe0*/  IMAD.MOV.U32 R7, RZ, RZ, R8 ;  /* 0x000000ffff077224 */ /* 0x002fe400078e0008 */
[----:B------:R-:W-:-:S02]  /*2eff0*/  IMAD.MOV.U32 R6, RZ, RZ, R9 ;  /* 0x000000ffff067224 */ /* 0x000fc400078e0009 */
[----:B------:R-:W-:Y:S01]  /*2f000*/  STL.64 [R1+0x2d0], R20 ;  /* 0x0002d01401007387 */ /* 0x000fe20000100a00 */
[----:B------:R-:W-:Y:S02]  /*2f010*/  STL.64 [R1+0x2d8], R22 ;  /* 0x0002d81601007387 */ /* 0x000fe40000100a00 */
[----:B------:R-:W-:Y:S02]  /*2f020*/  STL.64 [R1+0x2378], R6 ;  /* 0x0023780601007387 */ /* 0x000fe40000100a00 */
[----:B------:R2:W-:Y:S02]  /*2f030*/  STL.64 [R1+0x2370], R4 ;  /* 0x0023700401007387 */ /* 0x0005e40000100a00 */
[C---:B--2---:R-:W-:Y:S01]  /*2f040*/  HMMA.16816.F32.BF16 R4, R16.reuse, R24, R12 ;  /* 0x000000181004723c */ /* 0x044fe2000004180c */
[----:B------:R-:W-:Y:S02]  /*2f050*/  IMAD.MOV.U32 R11, RZ, RZ, R24 ;  /* 0x000000ffff0b7224 */ /* 0x000fe400078e0018 */
[----:B------:R-:W-:Y:S11]  /*2f060*/  IMAD.MOV.U32 R10, RZ, RZ, R25 ;  /* 0x000000ffff0a7224 */ /* 0x000ff600078e0019 */
[----:B------:R-:W-:Y:S09]  /*2f070*/  @!UPT UIADD3 URZ, URZ, URZ, URZ ;  /* 0x0000003f3f3ff290 */ /* 0x000ff2000fffe03f */
[----:B------:R0:W-:Y:S01]  /*2f080*/  STL.64 [R1+0x2c0], R4 ;  /* 0x0002c00401007387 */ /* 0x0001e20000100a00 */
[----:B------:R1:W-:Y:S02]  /*2f090*/  STL.64 [R1+0x2c8], R6 ;  /* 0x0002c80601007387 */ /* 0x0003e40000100a00 */
[----:B------:R2:W-:Y:S01]  /*2f0a0*/  STL.64 [R1+0x23d0], R10 ;  /* 0x0023d00a01007387 */ /* 0x0005e20000100a00 */
[----:B0-----:R-:W3:Y:S01]  /*2f0b0*/  LDL.LU R4, [R1+0x820] ;  /* 0x0008200001047983 */ /* 0x001ee20000300800 */
[----:B------:R-:W3:Y:S02]  /*2f0c0*/  LDL.LU R5, [R1+0x824] ;  /* 0x0008240001057983 */ /* 0x000ee40000300800 */
[----:B-1----:R-:W4:Y:S02]  /*2f0d0*/  LDL.LU R6, [R1+0x828] ;  /* 0x0008280001067983 */ /* 0x002f240000300800 */
[----:B------:R-:W4:Y:S01]  /*2f0e0*/  LDL.LU R7, [R1+0x82c] ;  /* 0x00082c0001077983 */ /* 0x000f220000300800 */
[----:B------:R-:W3:Y:S01]  /*2f0f0*/  LDL.LU R12, [R1+0x840] ;  /* 0x00084000010c7983 */ /* 0x000ee20000300800 */
[----:B------:R-:W3:Y:S02]  /*2f100*/  LDL.LU R13, [R1+0x844] ;  /* 0x00084400010d7983 */ /* 0x000ee40000300800 */
[----:B------:R-:W3:Y:S02]  /*2f110*/  LDL.LU R14, [R1+0x848] ;  /* 0x00084800010e7983 */ /* 0x000ee40000300800 */
[----:B------:R-:W3:Y:S01]  /*2f120*/  LDL.LU R15, [R1+0x84c] ;  /* 0x00084c00010f7983 */ /* 0x000ee20000300800 */
[----:B------:R-:W3:Y:S01]  /*2f130*/  LDL.LU R8, [R1+0x860] ;  /* 0x0008600001087983 */ /* 0x000ee20000300800 */
[----:B------:R-:W3:Y:S02]  /*2f140*/  LDL.LU R9, [R1+0x864] ;  /* 0x0008640001097983 */ /* 0x000ee40000300800 */
[----:B--2---:R-:W2:Y:S02]  /*2f150*/  LDL.LU R10, [R1+0x868] ;  /* 0x00086800010a7983 */ /* 0x004ea40000300800 */
[----:B------:R-:W2:Y:S02]  /*2f160*/  LDL.LU R11, [R1+0x86c] ;  /* 0x00086c00010b7983 */ /* 0x000ea40000300800 */
[----:B--2---:R-:W-:Y:S01]  /*2f170*/  STL.64 [R1+0x23e0], R10 ;  /* 0x0023e00a01007387 */ /* 0x004fe20000100a00 */
[----:B---3--:R0:W-:Y:S03]  /*2f180*/  STL.64 [R1+0x23d8], R8 ;  /* 0x0023d80801007387 */ /* 0x0081e60000100a00 */
[----:B0-----:R-:W2:Y:S04]  /*2f190*/  LDL.64 R8, [R1+0x40] ;  /* 0x0000400001087983 */ /* 0x001ea80000100a00 */
[----:B--2---:R0:W-:Y:S04]  /*2f1a0*/  STL.64 [R1+0x23f0], R8 ;  /* 0x0023f00801007387 */ /* 0x0041e80000100a00 */
[----:B0-----:R-:W2:Y:S04]  /*2f1b0*/  LDL.64 R8, [R1+0x50] ;  /* 0x0000500001087983 */ /* 0x001ea80000100a00 */
[----:B--2---:R-:W-:Y:S01]  /*2f1c0*/  STL.64 [R1+0x2408], R8 ;  /* 0x0024080801007387 */ /* 0x004fe20000100a00 */
[----:B------:R-:W-:Y:S02]  /*2f1d0*/  STL.64 [R1+0x23b8], R14 ;  /* 0x0023b80e01007387 */ /* 0x000fe40000100a00 */
[----:B------:R0:W-:Y:S02]  /*2f1e0*/  STL.64 [R1+0x23b0], R12 ;  /* 0x0023b00c01007387 */ /* 0x0001e40000100a00 */
[----:B0-----:R-:W2:Y:S04]  /*2f1f0*/  LDL.64 R12, [R1+0x20] ;  /* 0x00002000010c7983 */ /* 0x001ea80000100a00 */
[----:B--2---:R0:W-:Y:S04]  /*2f200*/  STL.64 [R1+0x23c8], R12 ;  /* 0x0023c80c01007387 */ /* 0x0041e80000100a00 */
[----:B0-----:R-:W2:Y:S04]  /*2f210*/  LDL.64 R12, [R1+0x30] ;  /* 0x00003000010c7983 */ /* 0x001ea80000100a00 */
[----:B--2---:R0:W-:Y:S04]  /*2f220*/  STL.64 [R1+0x23e8], R12 ;  /* 0x0023e80c01007387 */ /* 0x0041e80000100a00 */
[----:B0-----:R-:W2:Y:S01]  /*2f230*/  LDL.LU R12, [R1+0x870] ;  /* 0x00087000010c7983 */ /* 0x001ea20000300800 */
[----:B------:R-:W2:Y:S02]  /*2f240*/  LDL.LU R13, [R1+0x874] ;  /* 0x00087400010d7983 */ /* 0x000ea40000300800 */
[----:B------:R-:W3:Y:S02]  /*2f250*/  LDL.LU R14, [R1+0x878] ;  /* 0x00087800010e7983 */ /* 0x000ee40000300800 */
[----:B------:R-:W3:Y:S01]  /*2f260*/  LDL.LU R15, [R1+0x87c] ;  /* 0x00087c00010f7983 */ /* 0x000ee20000300800 */
[----:B------:R-:W2:Y:S01]  /*2f270*/  LDL.LU R20, [R1+0xaf0] ;  /* 0x000af00001147983 */ /* 0x000ea20000300800 */
[----:B------:R-:W2:Y:S02]  /*2f280*/  LDL.LU R21, [R1+0xaf4] ;  /* 0x000af40001157983 */ /* 0x000ea40000300800 */
[----:B------:R-:W2:Y:S02]  /*2f290*/  LDL.LU R22, [R1+0xaf8] ;  /* 0x000af80001167983 */ /* 0x000ea40000300800 */
[----:B------:R-:W2:Y:S01]  /*2f2a0*/  LDL.LU R23, [R1+0xafc] ;  /* 0x000afc0001177983 */ /* 0x000ea20000300800 */
[----:B------:R-:W2:Y:S04]  /*2f2b0*/  LDL.64 R8, [R1+0x60] ;  /* 0x0000600001087983 */ /* 0x000ea80000100a00 */
[----:B--2---:R0:W-:Y:S04]  /*2f2c0*/  STL.64 [R1+0x2420], R8 ;  /* 0x0024200801007387 */ /* 0x0041e80000100a00 */
[----:B0-----:R-:W2:Y:S01]  /*2f2d0*/  LDL.64 R8, [R1+0x70] ;  /* 0x0000700001087983 */ /* 0x001ea20000100a00 */
        /* <DEDUP_REMOVED lines=10> */
[----:B------:R-:W2:Y:S02]  /*2f380*/  LDL.LU R14, [R1+0xae8] ;  /* 0x000ae800010e7983 */ /* 0x000ea40000300800 */
[----:B------:R-:W2:Y:S01]  /*2f390*/  LDL.LU R15, [R1+0xaec] ;  /* 0x000aec00010f7983 */ /* 0x000ea20000300800 */
[----:B----4-:R-:W-:Y:S01]  /*2f3a0*/  STL.64 [R1+0x2390], R6 ;  /* 0x0023900601007387 */ /* 0x010fe20000100a00 */
[----:B------:R0:W-:Y:S03]  /*2f3b0*/  STL.64 [R1+0x2388], R4 ;  /* 0x0023880401007387 */ /* 0x0001e60000100a00 */
[----:B0-----:R-:W3:Y:S01]  /*2f3c0*/  LDL.LU R4, [R1+0x830] ;  /* 0x0008300001047983 */ /* 0x001ee20000300800 */
[----:B------:R-:W3:Y:S02]  /*2f3d0*/  LDL.LU R5, [R1+0x834] ;  /* 0x0008340001057983 */ /* 0x000ee40000300800 */
[----:B------:R-:W4:Y:S02]  /*2f3e0*/  LDL.LU R6, [R1+0x838] ;  /* 0x0008380001067983 */ /* 0x000f240000300800 */
[----:B------:R-:W4:Y:S02]  /*2f3f0*/  LDL.LU R7, [R1+0x83c] ;  /* 0x00083c0001077983 */ /* 0x000f240000300800 */
[----:B----4-:R-:W-:Y:S01]  /*2f400*/  STL.64 [R1+0x23a0], R6 ;  /* 0x0023a00601007387 */ /* 0x010fe20000100a00 */
[----:B---3--:R0:W-:Y:S03]  /*2f410*/  STL.64 [R1+0x2398], R4 ;  /* 0x0023980401007387 */ /* 0x0081e60000100a00 */
[----:B0-----:R-:W3:Y:S01]  /*2f420*/  LDL.64 R4, [R1+0x10] ;  /* 0x0000100001047983 */ /* 0x001ee20000100a00 */
[----:B------:R-:W-:Y:S03]  /*2f430*/  HMMA.16816.F32.BF16 R20, R16, R8, R20 ;  /* 0x000000081014723c */ /* 0x000fe60000041814 */
[----:B---3--:R0:W-:Y:S04]  /*2f440*/  STL.64 [R1+0x23c0], R4 ;  /* 0x0023c00401007387 */ /* 0x0081e80000100a00 */
[----:B0-----:R-:W3:Y:S01]  /*2f450*/  LDL.LU R4, [R1+0x850] ;  /* 0x0008500001047983 */ /* 0x001ee20000300800 */
[----:B------:R-:W3:Y:S02]  /*2f460*/  LDL.LU R5, [R1+0x854] ;  /* 0x0008540001057983 */ /* 0x000ee40000300800 */
[----:B------:R-:W3:Y:S02]  /*2f470*/  LDL.LU R6, [R1+0x858] ;  /* 0x0008580001067983 */ /* 0x000ee40000300800 */
[----:B------:R-:W3:Y:S01]  /*2f480*/  LDL.LU R7, [R1+0x85c] ;  /* 0x00085c0001077983 */ /* 0x000ee20000300800 */
[----:B------:R-:W4:Y:S01]  /*2f490*/  LDL.LU R24, [R1+0x6f0] ;  /* 0x0006f00001187983 */ /* 0x000f220000300800 */
[----:B------:R-:W4:Y:S02]  /*2f4a0*/  LDL.LU R25, [R1+0x6f4] ;  /* 0x0006f40001197983 */ /* 0x000f240000300800 */
[----:B------:R-:W2:Y:S02]  /*2f4b0*/  LDL.LU R26, [R1+0x6f8] ;  /* 0x0006f800011a7983 */ /* 0x000ea40000300800 */
[----:B------:R-:W2:Y:S02]  /*2f4c0*/  LDL.LU R27, [R1+0x6fc] ;  /* 0x0006fc00011b7983 */ /* 0x000ea40000300800 */
[----:B--2---:R-:W-:Y:S01]  /*2f4d0*/  STL.64 [R1+0x2210], R26 ;  /* 0x0022101a01007387 */ /* 0x004fe20000100a00 */
[----:B----4-:R-:W-:Y:S02]  /*2f4e0*/  STL.64 [R1+0x2208], R24 ;  /* 0x0022081801007387 */ /* 0x010fe40000100a00 */
[----:B------:R0:W-:Y:S02]  /*2f4f0*/  STL.64 [R1+0x2b0], R20 ;  /* 0x0002b01401007387 */ /* 0x0001e40000100a00 */
[----:B------:R1:W-:Y:S02]  /*2f500*/  STL.64 [R1+0x2b8], R22 ;  /* 0x0002b81601007387 */ /* 0x0003e40000100a00 */
[----:B0-----:R-:W-:-:S02]  /*2f510*/  IMAD.MOV.U32 R21, RZ, RZ, R8 ;  /* 0x000000ffff157224 */ /* 0x001fc400078e0008 */
[----:B------:R-:W-:Y:S02]  /*2f520*/  IMAD.MOV.U32 R20, RZ, RZ, R9 ;  /* 0x000000ffff147224 */ /* 0x000fe400078e0009 */
[----:B------:R-:W2:Y:S02]  /*2f530*/  LDL.LU.64 R8, [R1+0x2420] ;  /* 0x0024200001087983 */ /* 0x000ea40000300a00 */
[C---:B--2---:R-:W-:Y:S01]  /*2f540*/  HMMA.16816.F32.BF16 R12, R16.reuse, R8, R12 ;  /* 0x00000008100c723c */ /* 0x044fe2000004180c */
[----:B-1----:R-:W-:Y:S02]  /*2f550*/  IMAD.MOV.U32 R23, RZ, RZ, R8 ;  /* 0x000000ffff177224 */ /* 0x002fe400078e0008 */
        /* <DEDUP_REMOVED lines=16> */
[----:B------:R-:W-:Y:S02]  /*2f660*/  IMAD.MOV.U32 R24, RZ, RZ, R29 ;  /* 0x000000ffff187224 */ /* 0x000fe400078e001d */
[----:B------:R-:W-:Y:S01]  /*2f670*/  IMAD.MOV.U32 R25, RZ, RZ, R28 ;  /* 0x000000ffff197224 */ /* 0x000fe200078e001c */
[----:B--2---:R-:W-:Y:S01]  /*2f680*/  HMMA.16816.F32.BF16 R12, R16, R8, R12 ;  /* 0x00000008100c723c */ /* 0x004fe2000004180c */
[----:B------:R-:W-:-:S02]  /*2f690*/  IMAD.MOV.U32 R29, RZ, RZ, R8 ;  /* 0x000000ffff1d7224 */ /* 0x000fc400078e0008 */
[----:B------:R-:W-:Y:S11]  /*2f6a0*/  IMAD.MOV.U32 R28, RZ, RZ, R9 ;  /* 0x000000ffff1c7224 */ /* 0x000ff600078e0009 */
[----:B------:R-:W-:Y:S09]  /*2f6b0*/  @!UPT UIADD3 URZ, URZ, URZ, URZ ;  /* 0x0000003f3f3ff290 */ /* 0x000ff2000fffe03f */
[----:B------:R0:W-:Y:S01]  /*2f6c0*/  STL.64 [R1+0x4f0], R12 ;  /* 0x0004f00c01007387 */ /* 0x0001e20000100a00 */
[----:B------:R-:W-:Y:S03]  /*2f6d0*/  STL.64 [R1+0x4f8], R14 ;  /* 0x0004f80e01007387 */ /* 0x000fe60000100a00 */
        /* <DEDUP_REMOVED lines=31> */
[----:B----4-:R-:W-:Y:S11]  /*2f8d0*/  HMMA.16816.F32.BF16 R4, R16, R24, R4 ;  /* 0x000000181004723c */ /* 0x010ff60000041804 */
[----:B------:R-:W-:Y:S11]  /*2f8e0*/  @!UPT UIADD3 URZ, URZ, URZ, URZ ;  /* 0x0000003f3f3ff290 */ /* 0x000ff6000fffe03f */
[----:B------:R-:W-:Y:S01]  /*2f8f0*/  @!UPT UIADD3 URZ, URZ, URZ, URZ ;  /* 0x0000003f3f3ff290 */ /* 0x000fe2000fffe03f */
[----:B------:R-:W-:Y:S01]  /*2f900*/  STL.64 [R1+0x5a0], R4 ;  /* 0x0005a00401007387 */ /* 0x000fe20000100a00 */
[----:B------:R0:W-:Y:S03]  /*2f910*/  STL.64 [R1+0x5a8], R6 ;  /* 0x0005a80601007387 */ /* 0x0001e60000100a00 */
[----:B0-----:R-:W3:Y:S01]  /*2f920*/  LDL.LU.64 R6, [R1+0x2390] ;  /* 0x0023900001067983 */ /* 0x001ee20000300a00 */
[----:B------:R-:W3:Y:S02]  /*2f930*/  LDL.LU.64 R4, [R1+0x2388] ;  /* 0x0023880001047983 */ /* 0x000ee40000300a00 */
[----:B------:R0:W-:Y:S02]  /*2f940*/  STL.64 [R1+0x2228], R24 ;  /* 0x0022281801007387 */ /* 0x0001e40000100a00 */
[----:B0-----:R-:W-:Y:S02]  /*2f950*/  IMAD.MOV.U32 R24, RZ, RZ, R15 ;  /* 0x000000ffff187224 */ /* 0x001fe400078e000f */
[----:B------:R-:W-:Y:S01]  /*2f960*/  IMAD.MOV.U32 R25, RZ, RZ, R14 ;  /* 0x000000ffff197224 */ /* 0x000fe200078e000e */
[----:B------:R-:W4:Y:S01]  /*2f970*/  LDL.LU R15, [R1+0x2384] ;  /* 0x00238400010f7983 */ /* 0x000f220000300800 */
[----:B------:R-:W4:Y:S03]  /*2f980*/  LDL.LU R14, [R1+0x2380] ;  /* 0x00238000010e7983 */ /* 0x000f260000300800 */
[----:B------:R0:W-:Y:S02]  /*2f990*/  STL.64 [R1+0x2240], R24 ;  /* 0x0022401801007387 */ /* 0x0001e40000100a00 */
[----:B0-----:R-:W-:-:S02]  /*2f9a0*/  IMAD.MOV.U32 R24, RZ, RZ, R3 ;  /* 0x000000ffff187224 */ /* 0x001fc400078e0003 */
[----:B------:R-:W-:Y:S01]  /*2f9b0*/  IMAD.MOV.U32 R25, RZ, RZ, R2 ;  /* 0x000000ffff197224 */ /* 0x000fe200078e0002 */
[----:B---3--:R-:W-:Y:S11]  /*2f9c0*/  HMMA.16816.F32.BF16 R4, R16, R12, R4 ;  /* 0x0000000c1004723c */ /* 0x008ff60000041804 */
[----:B------:R-:W-:Y:S11]  /*2f9d0*/  @!UPT UIADD3 URZ, URZ, URZ, URZ ;  /* 0x0000003f3f3ff290 */ /* 0x000ff6000fffe03f */
[----:B------:R-:W-:Y:S01]  /*2f9e0*/  @!UPT UIADD3 URZ, URZ, URZ, URZ ;  /* 0x0000003f3f3ff290 */ /* 0x000fe2000fffe03f */
[----:B------:R-:W-:Y:S01]  /*2f9f0*/  STL.64 [R1+0x5d0], R4 ;  /* 0x0005d00401007387 */ /* 0x000fe20000100a00 */
[----:B------:R0:W-:Y:S03]  /*2fa00*/  STL.64 [R1+0x5d8], R6 ;  /* 0x0005d80601007387 */ /* 0x0001e60000100a00 */
[----:B0-----:R-:W3:Y:S01]  /*2fa10*/  LDL.LU.64 R6, [R1+0x2378] ;  /* 0x0023780001067983 */ /* 0x001ee20000300a00 */
[----:B------:R-:W2:Y:S02]  /*2fa20*/  LDL.LU.64 R4, [R1+0x2370] ;  /* 0x0023700001047983 */ /* 0x000ea40000300a00 */
[----:B------:R-:W2:Y:S02]  /*2fa30*/  LDL.LU R3, [R1+0x236c] ;  /* 0x00236c0001037983 */ /* 0x000ea40000300800 */
[----:B------:R-:W2:Y:S01]  /*2fa40*/  LDL.LU R2, [R1+0x2368] ;  /* 0x0023680001027983 */ /* 0x000ea20000300800 */
[----:B------:R0:W-:Y:S02]  /*2fa50*/  STL.64 [R1+0x2258], R24 ;  /* 0x0022581801007387 */ /* 0x0001e40000100a00 */
[----:B0-----:R-:W-:-:S02]  /*2fa60*/  IMAD.MOV.U32 R24, RZ, RZ, R8 ;  /* 0x000000ffff187224 */ /* 0x001fc400078e0008 */
[----:B------:R-:W-:Y:S01]  /*2fa70*/  IMAD.MOV.U32 R25, RZ, RZ, R9 ;  /* 0x000000ffff197224 */ /* 0x000fe200078e0009 */
[----:B------:R-:W2:Y:S01]  /*2fa80*/  LDL.LU R8, [R1+0x2364] ;  /* 0x0023640001087983 */ /* 0x000ea20000300800 */
[----:B------:R-:W2:Y:S03]  /*2fa90*/  LDL.LU R9, [R1+0x2360] ;  /* 0x0023600001097983 */ /* 0x000ea60000300800 */
[----:B------:R-:W-:Y:S01]  /*2faa0*/  STL.64 [R1+0x2270], R24 ;  /* 0x0022701801007387 */ /* 0x000fe20000100a00 */
[----:B----4-:R-:W-:Y:S02]  /*2fab0*/  STL.64 [R1+0x2220], R14 ;  /* 0x0022200e01007387 */ /* 0x010fe40000100a00 */
[----:B------:R0:W-:Y:S02]  /*2fac0*/  STL.64 [R1+0x2218], R12 ;  /* 0x0022180c01007387 */ /* 0x0001e40000100a00 */
[----:B0-----:R-:W4:Y:S01]  /*2fad0*/  LDL.LU R12, [R1+0x700] ;  /* 0x00070000010c7983 */ /* 0x001f220000300800 */
[----:B------:R-:W4:Y:S02]  /*2fae0*/  LDL.LU R13, [R1+0x704] ;  /* 0x00070400010d7983 */ /* 0x000f240000300800 */
[----:B------:R-:W2:Y:S02]  /*2faf0*/  LDL.LU R14, [R1+0x708] ;  /* 0x00070800010e7983 */ /* 0x000ea40000300800 */
[----:B------:R-:W2:Y:S02]  /*2fb00*/  LDL.LU R15, [R1+0x70c] ;  /* 0x00070c00010f7983 */ /* 0x000ea40000300800 */
[----:B------:R-:W-:-:S02]  /*2fb10*/  IMAD.MOV.U32 R24, RZ, RZ, R29 ;  /* 0x000000ffff187224 */ /* 0x000fc400078e001d */
[----:B------:R-:W-:-:S05]  /*2fb20*/  IMAD.MOV.U32 R25, RZ, RZ, R28 ;  /* 0x000000ffff197224 */ /* 0x000fca00078e001c */
        /* <DEDUP_REMOVED lines=36> */
[----:B------:R3:W-:Y:S02]  /*2fd70*/  STL.64 [R1+0x22e8], R24 ;  /* 0x0022e81801007387 */ /* 0x0007e40000100a00 */
[----:B---3--:R-:W-:Y:S02]  /*2fd80*/  IMAD.MOV.U32 R24, RZ, RZ, R7 ;  /* 0x000000ffff187224 */ /* 0x008fe400078e0007 */
[----:B------:R-:W-:-:S05]  /*2fd90*/  IMAD.MOV.U32 R25, RZ, RZ, R6 ;  /* 0x000000ffff197224 */ /* 0x000fca00078e0006 */
[----:B------:R-:W-:Y:S04]  /*2fda0*/  STL.64 [R1+0x2300], R24 ;  /* 0x0023001801007387 */ /* 0x000fe80000100a00 */
[----:B----4-:R-:W-:Y:S01]  /*2fdb0*/  STL.64 [R1+0x2298], R14 ;  /* 0x0022980e01007387 */ /* 0x010fe20000100a00 */
        /* <DEDUP_REMOVED lines=14> */
[----:B------:R-:W4:Y:S04]  /*2fea0*/  LDL.LU.64 R24, [R1+0xb0] ;  /* 0x0000b00001187983 */ /* 0x000f280000300a00 */
        /* <DEDUP_REMOVED lines=33> */
[----:B----4-:R-:W-:Y:S01]  /*300c0*/  HMMA.16816.F32.BF16 R4, R16, R8, R4 ;  /* 0x000000081004723c */ /* 0x010fe20000041804 */
        /* <DEDUP_REMOVED lines=14> */
[----:B0-----:R-:W3:Y:S01]  /*301b0*/  LDL.LU.64 R4, [R1+0x2358] ;  /* 0x0023580001047983 */ /* 0x001ee20000300a00 */
[----:B------:R-:W-:-:S02]  /*301c0*/  IMAD.MOV.U32 R24, RZ, RZ, R3 ;  /* 0x000000ffff187224 */ /* 0x000fc400078e0003 */
[----:B------:R-:W-:Y:S01]  /*301d0*/  IMAD.MOV.U32 R25, RZ, RZ, R0 ;  /* 0x000000ffff197224 */ /* 0x000fe200078e0000 */
[----:B---3--:R-:W-:Y:S01]  /*301e0*/  HMMA.16816.F32.BF16 R16, R16, R4, R20 ;  /* 0x000000041010723c */ /* 0x008fe20000041814 */
[----:B------:R-:W2:Y:S01]  /*301f0*/  LDL.LU.64 R22, [R1+0x2350] ;  /* 0x0023500001167983 */ /* 0x000ea20000300a00 */
[----:B------:R-:W2:Y:S11]  /*30200*/  LDL.LU.64 R20, [R1+0x2348] ;  /* 0x0023480001147983 */ /* 0x000eb60000300a00 */
[----:B------:R-:W-:Y:S10]  /*30210*/  @!UPT UIADD3 URZ, URZ, URZ, URZ ;  /* 0x0000003f3f3ff290 */ /* 0x000ff4000fffe03f */
[----:B------:R0:W-:Y:S01]  /*30220*/  STL.64 [R1+0x6c0], R16 ;  /* 0x0006c01001007387 */ /* 0x0001e20000100a00 */
[----:B------:R1:W-:Y:S03]  /*30230*/  STL.64 [R1+0x6c8], R18 ;  /* 0x0006c81201007387 */ /* 0x0003e60000100a00 */
[----:B0-----:R-:W3:Y:S01]  /*30240*/  LDL.LU R16, [R1+0x6e0] ;  /* 0x0006e00001107983 */ /* 0x001ee20000300800 */
[----:B------:R-:W3:Y:S02]  /*30250*/  LDL.LU R17, [R1+0x6e4] ;  /* 0x0006e40001117983 */ /* 0x000ee40000300800 */
[----:B-1----:R-:W3:Y:S02]  /*30260*/  LDL.LU R18, [R1+0x6e8] ;  /* 0x0006e80001127983 */ /* 0x002ee40000300800 */
[----:B------:R-:W3:Y:S01]  /*30270*/  LDL.LU R19, [R1+0x6ec] ;  /* 0x0006ec0001137983 */ /* 0x000ee20000300800 */
        /* <DEDUP_REMOVED lines=88> */
[----:B------:R-:W4:Y:S11]  /*30800*/  LDL.LU.64 R12, [R1+0x2218] ;  /* 0x00221800010c7983 */ /* 0x000f360000300a00 */
[----:B------:R-:W-:Y:S09]  /*30810*/  @!UPT UIADD3 URZ, URZ, URZ, URZ ;  /* 0x0000003f3f3ff290 */ /* 0x000ff2000fffe03f */
[----:B------:R-:W-:Y:S01]  /*30820*/  STL.64 [R1+0x800], R24 ;  /* 0x0008001801007387 */ /* 0x000fe20000100a00 */
[----:B------:R0:W-:Y:S03]  /*30830*/  STL.64 [R1+0x808], R26 ;  /* 0x0008081a01007387 */ /* 0x0001e60000100a00 */
[----:B0-----:R-:W4:Y:S01]  /*30840*/  LDL.LU.64 R26, [R1+0x2210] ;  /* 0x00221000011a7983 */ /* 0x001f220000300a00 */
[----:B------:R-:W4:Y:S02]  /*30850*/  LDL.LU.64 R24, [R1+0x2208] ;  /* 0x0022080001187983 */ /* 0x000f240000300a00 */
[C---:B----4-:R-:W-:Y:S11]  /*30860*/  HMMA.16816.F32.BF16 R24, R20.reuse, R12, R24 ;  /* 0x0000000c1418723c */ /* 0x050ff60000041818 */
[----:B------:R-:W-:Y:S11]  /*30870*/  @!UPT UIADD3 URZ, URZ, URZ, URZ ;  /* 0x0000003f3f3ff290 */ /* 0x000ff6000fffe03f */
[----:B------:R-:W-:Y:S01]  /*30880*/  @!UPT UIADD3 URZ, URZ, URZ, URZ ;  /* 0x0000003f3f3ff290 */ /* 0x000fe2000fffe03f */
[----:B------:R-:W-:Y:S01]  /*30890*/  STL.64 [R1+0x7f0], R24 ;  /* 0x0007f01801007387 */ /* 0x000fe20000100a00 */
[----:B------:R0:W-:Y:S03]  /*308a0*/  STL.64 [R1+0x7f8], R26 ;  /* 0x0007f81a01007387 */ /* 0x0001e60000100a00 */
[----:B0-----:R-:W4:Y:S01]  /*308b0*/  LDL.LU.64 R26, [R1+0x2200] ;  /* 0x00220000011a7983 */ /* 0x001f220000300a00 */
[----:B------:R-:W4:Y:S02]  /*308c0*/  LDL.LU.64 R24, [R1+0x21f8] ;  /* 0x0021f80001187983 */ /* 0x000f240000300a00 */
[----:B--2---:R-:W-:Y:S02]  /*308d0*/  STL.64 [R1+0x2118], R14 ;  /* 0x0021180e01007387 */ /* 0x004fe40000100a00 */
[----:B------:R0:W-:Y:S02]  /*308e0*/  STL.64 [R1+0x2110], R12 ;  /* 0x0021100c01007387 */ /* 0x0001e40000100a00 */
[----:B0-----:R-:W2:Y:S01]  /*308f0*/  LDL.LU.64 R12, [R1+0x90] ;  /* 0x00009000010c7983 */ /* 0x001ea20000300a00 */
[----:B---3--:R-:W-:Y:S01]  /*30900*/  HMMA.16816.F32.BF16 R16, R20, R8, R16 ;  /* 0x000000081410723c */ /* 0x008fe20000041810 */
[----:B----4-:R-:W-:-:S02]  /*30910*/  IMAD.MOV.U32 R14, RZ, RZ, R26 ;  /* 0x000000ffff0e7224 */ /* 0x010fc400078e001a */
[----:B------:R-:W-:Y:S01]  /*30920*/  IMAD.MOV.U32 R15, RZ, RZ, R27 ;  /* 0x000000ffff0f7224 */ /* 0x000fe200078e001b */
[----:B--2---:R0:W-:Y:S02]  /*30930*/  STL.64 [R1+0x21d0], R12 ;  /* 0x0021d00c01007387 */ /* 0x0041e40000100a00 */
[----:B0-----:R-:W-:Y:S02]  /*30940*/  IMAD.MOV.U32 R12, RZ, RZ, R24 ;  /* 0x000000ffff0c7224 */ /* 0x001fe400078e0018 */
[----:B------:R-:W-:Y:S01]  /*30950*/  IMAD.MOV.U32 R13, RZ, RZ, R25 ;  /* 0x000000ffff0d7224 */ /* 0x000fe200078e0019 */
[----:B------:R-:W2:Y:S01]  /*30960*/  LDL.LU R24, [R1+0x21f4] ;  /* 0x0021f40001187983 */ /* 0x000ea20000300800 */
[----:B------:R-:W2:Y:S02]  /*30970*/  LDL.LU R25, [R1+0x21f0] ;  /* 0x0021f00001197983 */ /* 0x000ea40000300800 */
[----:B------:R-:W2:Y:S02]  /*30980*/  LDL.LU R26, [R1+0x21ec] ;  /* 0x0021ec00011a7983 */ /* 0x000ea40000300800 */
[----:B------:R-:W2:Y:S01]  /*30990*/  LDL.LU R27, [R1+0x21e8] ;  /* 0x0021e800011b7983 */ /* 0x000ea20000300800 */
[----:B------:R-:W-:Y:S01]  /*309a0*/  STL.64 [R1+0x21e0], R14 ;  /* 0x0021e00e01007387 */ /* 0x000fe20000100a00 */
[----:B------:R0:W-:Y:S03]  /*309b0*/  STL.64 [R1+0x21d8], R12 ;  /* 0x0021d80c01007387 */ /* 0x0001e60000100a00 */
[----:B0-----:R-:W3:Y:S01]  /*309c0*/  LDL.LU.64 R12, [R1+0xc0] ;  /* 0x0000c000010c7983 */ /* 0x001ee20000300a00 */
[----:B------:R0:W-:Y:S03]  /*309d0*/  STL.64 [R1+0x2120], R8 ;  /* 0x0021200801007387 */ /* 0x0001e60000100a00 */
[----:B0-----:R-:W4:Y:S01]  /*309e0*/  LDL.LU R8, [R1+0x9e0] ;  /* 0x0009e00001087983 */ /* 0x001f220000300800 */
[----:B------:R-:W-:Y:S02]  /*309f0*/  STL.64 [R1+0x7e0], R16 ;  /* 0x0007e01001007387 */ /* 0x000fe40000100a00 */
[----:B------:R2:W-:Y:S02]  /*30a00*/  STL.64 [R1+0x7e8], R18 ;  /* 0x0007e81201007387 */ /* 0x0005e40000100a00 */
[----:B------:R-:W4:Y:S01]  /*30a10*/  LDL.LU R9, [R1+0x9e4] ;  /* 0x0009e40001097983 */ /* 0x000f220000300800 */
[----:B------:R-:W4:Y:S01]  /*30a20*/  LDL.LU R10, [R1+0x9e8] ;  /* 0x0009e800010a7983 */ /* 0x000f220000300800 */
[----:B------:R-:W4:Y:S02]  /*30a30*/  LDL.LU R11, [R1+0x9ec] ;  /* 0x0009ec00010b7983 */ /* 0x000f240000300800 */
[----:B------:R-:W-:Y:S02]  /*30a40*/  STL [R1+0x20e8], R4 ;  /* 0x0020e80401007387 */ /* 0x000fe40000100800 */
[----:B------:R0:W-:Y:S01]  /*30a50*/  STL [R1+0x20e4], R5 ;  /* 0x0020e40501007387 */ /* 0x0001e20000100800 */
[----:B--2---:R-:W-:Y:S01]  /*30a60*/  HMMA.16816.F32.BF16 R16, R20, R4, R24 ;  /* 0x000000041410723c */ /* 0x004fe20000041818 */
[----:B------:R-:W1:Y:S11]  /*30a70*/  LDSM.16.MT88.4 R24, [R2+0x4180] ;  /* 0x004180000218783b */ /* 0x000e760000004200 */
[----:B------:R-:W-:Y:S11]  /*30a80*/  @!UPT UIADD3 URZ, URZ, URZ, URZ ;  /* 0x0000003f3f3ff290 */ /* 0x000ff6000fffe03f */
[----:B------:R-:W-:Y:S01]  /*30a90*/  STL.64 [R1+0x7d0], R16 ;  /* 0x0007d01001007387 */ /* 0x000fe20000100a00 */
[----:B------:R-:W-:Y:S02]  /*30aa0*/  STL.64 [R1+0x7d8], R18 ;  /* 0x0007d81201007387 */ /* 0x000fe40000100a00 */
[----:B0-----:R-:W2:Y:S02]  /*30ab0*/  LDL.LU.64 R4, [R1+0xa0] ;  /* 0x0000a00001047983 */ /* 0x001ea40000300a00 */
[----:B------:R-:W3:Y:S01]  /*30ac0*/  LDSM.16.MT88.4 R16, [R2+0x4100] ;  /* 0x004100000210783b */ /* 0x000ee20000004200 */
[----:B-1----:R-:W-:Y:S03]  /*30ad0*/  STL.64 [R1+0x20c8], R26 ;  /* 0x0020c81a01007387 */ /* 0x002fe60000100a00 */
[----:B------:R0:W-:Y:S02]  /*30ae0*/  STL.64 [R1+0x20c0], R24 ;  /* 0x0020c01801007387 */ /* 0x0001e40000100a00 */
[----:B0-----:R-:W3:Y:S01]  /*30af0*/  LDL.LU R24, [R1+0xa10] ;  /* 0x000a100001187983 */ /* 0x001ee20000300800 */
[----:B------:R-:W3:Y:S02]  /*30b00*/  LDL.LU R25, [R1+0xa14] ;  /* 0x000a140001197983 */ /* 0x000ee40000300800 */
[----:B------:R-:W3:Y:S02]  /*30b10*/  LDL.LU R26, [R1+0xa18] ;  /* 0x000a1800011a7983 */ /* 0x000ee40000300800 */
[----:B------:R-:W3:Y:S02]  /*30b20*/  LDL.LU R27, [R1+0xa1c] ;  /* 0x000a1c00011b7983 */ /* 0x000ee40000300800 */
[----:B---3--:R-:W-:Y:S11]  /*30b30*/  HMMA.16816.F32.BF16 R24, R16, R12, R24 ;  /* 0x0000000c1018723c */ /* 0x008ff60000041818 */
[----:B------:R-:W-:Y:S11]  /*30b40*/  @!UPT UIADD3 URZ, URZ, URZ, URZ ;  /* 0x0000003f3f3ff290 */ /* 0x000ff6000fffe03f */
[----:B------:R-:W-:Y:S01]  /*30b50*/  @!UPT UIADD3 URZ, URZ, URZ, URZ ;  /* 0x0000003f3f3ff290 */ /* 0x000fe2000fffe03f */
[----:B------:R0:W-:Y:S01]  /*30b60*/  STL.64 [R1+0x7c0], R24 ;  /* 0x0007c01801007387 */ /* 0x0001e20000100a00 */
[----:B------:R-:W-:Y:S02]  /*30b70*/  STL.64 [R1+0x7c8], R26 ;  /* 0x0007c81a01007387 */ /* 0x000fe40000100a00 */
[----:B------:R-:W3:Y:S02]  /*30b80*/  LDL.LU.64 R14, [R1+0x21e0] ;  /* 0x0021e000010e7983 */ /* 0x000ee40000300a00 */
[----:B0-----:R-:W-:Y:S02]  /*30b90*/  IMAD.MOV.U32 R25, RZ, RZ, R12 ;  /* 0x000000ffff197224 */ /* 0x001fe400078e000c */
[----:B------:R-:W-:Y:S02]  /*30ba0*/  IMAD.MOV.U32 R24, RZ, RZ, R13 ;  /* 0x000000ffff187224 */ /* 0x000fe400078e000d */
[----:B------:R-:W3:Y:S01]  /*30bb0*/  LDL.LU.64 R12, [R1+0x21d8] ;  /* 0x0021d800010c7983 */ /* 0x000ee20000300a00 */
[----:B------:R-:W-:-:S02]  /*30bc0*/  IMAD.MOV.U32 R20, RZ, RZ, R3 ;  /* 0x000000ffff147224 */ /* 0x000fc400078e0003 */
[----:B------:R-:W-:Y:S02]  /*30bd0*/  IMAD.MOV.U32 R21, RZ, RZ, R0 ;  /* 0x000000ffff157224 */ /* 0x000fe400078e0000 */
[----:B------:R0:W-:Y:S01]  /*30be0*/  STL [R1+0x20f0], R24 ;  /* 0x0020f01801007387 */ /* 0x0001e20000100800 */
[----:B------:R1:W-:Y:S04]  /*30bf0*/  STL [R1+0x20ec], R25 ;  /* 0x0020ec1901007387 */ /* 0x0003e80000100800 */
[----:B0-----:R-:W2:Y:S01]  /*30c00*/  LDL.LU R24, [R1+0x9f0] ;  /* 0x0009f00001187983 */ /* 0x001ea20000300800 */
[----:B-1----:R-:W2:Y:S02]  /*30c10*/  LDL.LU R25, [R1+0x9f4] ;  /* 0x0009f40001197983 */ /* 0x002ea40000300800 */
[----:B------:R-:W2:Y:S02]  /*30c20*/  LDL.LU R26, [R1+0x9f8] ;  /* 0x0009f800011a7983 */ /* 0x000ea40000300800 */
[----:B------:R-:W2:Y:S01]  /*30c30*/  LDL.LU R27, [R1+0x9fc] ;  /* 0x0009fc00011b7983 */ /* 0x000ea20000300800 */
[C---:B---3--:R-:W-:Y:S11]  /*30c40*/  HMMA.16816.F32.BF16 R12, R16.reuse, R20, R12 ;  /* 0x00000014100c723c */ /* 0x048ff6000004180c */
[----:B------:R-:W-:Y:S11]  /*30c50*/  @!UPT UIADD3 URZ, URZ, URZ, URZ ;  /* 0x0000003f3f3ff290 */ /* 0x000ff6000fffe03f */
[----:B------:R-:W-:Y:S01]  /*30c60*/  @!UPT UIADD3 URZ, URZ, URZ, URZ ;  /* 0x0000003f3f3ff290 */ /* 0x000fe2000fffe03f */
[----:B------:R0:W-:Y:S01]  /*30c70*/  STL.64 [R1+0x7b0], R12 ;  /* 0x0007b00c01007387 */ /* 0x0001e20000100a00 */
[----:B------:R-:W-:Y:S03]  /*30c80*/  STL.64 [R1+0x7b8], R14 ;  /* 0x0007b80e01007387 */ /* 0x000fe60000100a00 */
[----:B0-----:R-:W4:Y:S01]  /*30c90*/  LDL.LU.64 R12, [R1+0x21d0] ;  /* 0x0021d000010c7983 */ /* 0x001f220000300a00 */
[C---:B--2---:R-:W-:Y:S01]  /*30ca0*/  HMMA.16816.F32.BF16 R24, R16.reuse, R4, R24 ;  /* 0x000000041018723c */ /* 0x044fe20000041818 */
[----:B------:R0:W-:Y:S02]  /*30cb0*/  STL.64 [R1+0x20a8], R20 ;  /* 0x0020a81401007387 */ /* 0x0001e40000100a00 */
[----:B0-----:R-:W-:Y:S02]  /*30cc0*/  IMAD.MOV.U32 R21, RZ, RZ, R4 ;  /* 0x000000ffff157224 */ /* 0x001fe400078e0004 */
[----:B------:R-:W-:Y:S11]  /*30cd0*/  IMAD.MOV.U32 R20, RZ, RZ, R5 ;  /* 0x000000ffff147224 */ /* 0x000ff600078e0005 */
[----:B------:R-:W-:Y:S07]  /*30ce0*/  @!UPT UIADD3 URZ, URZ, URZ, URZ ;  /* 0x0000003f3f3ff290 */ /* 0x000fee000fffe03f */
[----:B------:R-:W-:Y:S01]  /*30cf0*/  STL.64 [R1+0x7a0], R24 ;  /* 0x0007a01801007387 */ /* 0x000fe20000100a00 */
[----:B------:R-:W-:Y:S02]  /*30d00*/  STL.64 [R1+0x7a8], R26 ;  /* 0x0007a81a01007387 */ /* 0x000fe40000100a00 */
[----:B------:R-:W-:Y:S02]  /*30d10*/  STL [R1+0x20f8], R20 ;  /* 0x0020f81401007387 */ /* 0x000fe40000100800 */
[----:B------:R-:W-:Y:S01]  /*30d20*/  STL [R1+0x20f4], R21 ;  /* 0x0020f41501007387 */ /* 0x000fe20000100800 */
[----:B----4-:R-:W-:Y:S11]  /*30d30*/  HMMA.16816.F32.BF16 R4, R16, R12, R8 ;  /* 0x0000000c1004723c */ /* 0x010ff60000041808 */
[----:B------:R-:W-:Y:S11]  /*30d40*/  @!UPT UIADD3 URZ, URZ, URZ, URZ ;  /* 0x0000003f3f3ff290 */ /* 0x000ff6000fffe03f */
[----:B------:R-:W-:Y:S01]  /*30d50*/  @!UPT UIADD3 URZ, URZ, URZ, URZ ;  /* 0x0000003f3f3ff290 */ /* 0x000fe2000fffe03f */
[----:B------:R-:W-:Y:S01]  /*30d60*/  STL.64 [R1+0x790], R4 ;  /* 0x0007900401007387 */ /* 0x000fe20000100a00 */
[----:B------:R-:W-:Y:S02]  /*30d70*/  STL.64 [R1+0x798], R6 ;  /* 0x0007980601007387 */ /* 0x000fe40000100a00 */
[----:B------:R-:W2:Y:S02]  /*30d80*/  LDL.LU R8, [R1+0x950] ;  /* 0x0009500001087983 */ /* 0x000ea40000300800 */
[----:B------:R-:W2:Y:S01]  /*30d90*/  LDL.LU R9, [R1+0x954] ;  /* 0x0009540001097983 */ /* 0x000ea20000300800 */
[----:B------:R-:W3:Y:S01]  /*30da0*/  LDL.LU R10, [R1+0x958] ;  /* 0x00095800010a7983 */ /* 0x000ee20000300800 */
[----:B------:R-:W3:Y:S03]  /*30db0*/  LDL.LU R11, [R1+0x95c] ;  /* 0x00095c00010b7983 */ /* 0x000ee60000300800 */
[----:B---3--:R-:W-:Y:S01]  /*30dc0*/  STL.64 [R1+0x2130], R10 ;  /* 0x0021300a01007387 */ /* 0x008fe20000100a00 */
[----:B--2---:R0:W-:Y:S03]  /*30dd0*/  STL.64 [R1+0x2128], R8 ;  /* 0x0021280801007387 */ /* 0x0041e60000100a00 */
[----:B0-----:R-:W2:Y:S04]  /*30de0*/  LDL.LU.64 R8, [R1+0x10] ;  /* 0x0000100001087983 */ /* 0x001ea80000300a00 */
[----:B--2---:R0:W-:Y:S04]  /*30df0*/  STL.64 [R1+0x2140], R8 ;  /* 0x0021400801007387 */ /* 0x0041e80000100a00 */
[----:B0-----:R-:W2:Y:S04]  /*30e00*/  LDL.LU.64 R8, [R1+0x20] ;  /* 0x0000200001087983 */ /* 0x001ea80000300a00 */
[----:B--2---:R0:W-:Y:S04]  /*30e10*/  STL.64 [R1+0x2158], R8 ;  /* 0x0021580801007387 */ /* 0x0041e80000100a00 */
[----:B0-----:R-:W2:Y:S04]  /*30e20*/  LDL.LU.64 R8, [R1+0x30] ;  /* 0x0000300001087983 */ /* 0x001ea80000300a00 */
[----:B--2---:R0:W-:Y:S04]  /*30e30*/  STL.64 [R1+0x2170], R8 ;  /* 0x0021700801007387 */ /* 0x0041e80000100a00 */
[----:B0-----:R-:W2:Y:S04]  /*30e40*/  LDL.LU.64 R8, [R1+0x40] ;  /* 0x0000400001087983 */ /* 0x001ea80000300a00 */
[----:B--2---:R0:W-:Y:S04]  /*30e50*/  STL.64 [R1+0x2188], R8 ;  /* 0x0021880801007387 */ /* 0x0041e80000100a00 */
[----:B0-----:R-:W2:Y:S01]  /*30e60*/  LDL.LU.64 R8, [R1+0x50] ;  /* 0x0000500001087983 */ /* 0x001ea20000300a00 */
[----:B------:R-:W-:-:S02]  /*30e70*/  IMAD.MOV.U32 R27, RZ, RZ, R12 ;  /* 0x000000ffff1b7224 */ /* 0x000fc400078e000c */
[----:B------:R-:W-:Y:S01]  /*30e80*/  IMAD.MOV.U32 R26, RZ, RZ, R13 ;  /* 0x000000ffff1a7224 */ /* 0x000fe200078e000d */
[----:B--2---:R-:W-:Y:S01]  /*30e90*/  STL.64 [R1+0x21a0], R8 ;  /* 0x0021a00801007387 */ /* 0x004fe20000100a00 */
[----:B------:R-:W2:Y:S03]  /*30ea0*/  LDL.LU.64 R12, [R1] ;  /* 0x00000000010c7983 */ /* 0x000ea60000300a00 */
        /* <DEDUP_REMOVED lines=13> */
[----:B--2---:R-:W-:Y:S01]  /*30f80*/  STL.64 [R1+0x21c0], R6 ;  /* 0x0021c00601007387 */ /* 0x004fe20000100a00 */
[----:B------:R0:W-:Y:S03]  /*30f90*/  STL.64 [R1+0x21b8], R4 ;  /* 0x0021b80401007387 */ /* 0x0001e60000100a00 */
[----:B0-----:R-:W2:Y:S01]  /*30fa0*/  LDL.LU.64 R4, [R1+0x80] ;  /* 0x0000800001047983 */ /* 0x001ea20000300a00 */
[----:B------:R-:W-:Y:S02]  /*30fb0*/  STL.64 [R1+0x21b0], R22 ;  /* 0x0021b01601007387 */ /* 0x000fe40000100a00 */
[----:B----4-:R0:W-:Y:S02]  /*30fc0*/  STL.64 [R1+0x21a8], R20 ;  /* 0x0021a81401007387 */ /* 0x0101e40000100a00 */
[----:B0-----:R-:W4:Y:S04]  /*30fd0*/  LDL.LU.64 R20, [R1+0x70] ;  /* 0x0000700001147983 */ /* 0x001f280000300a00 */
[----:B----4-:R0:W-:Y:S04]  /*30fe0*/  STL.64 [R1+0x21c8], R20 ;  /* 0x0021c81401007387 */ /* 0x0101e80000100a00 */
[----:B0-----:R-:W2:Y:S01]  /*30ff0*/  LDL.LU R20, [R1+0x9d0] ;  /* 0x0009d00001147983 */ /* 0x001ea20000300800 */
[----:B------:R-:W2:Y:S02]  /*31000*/  LDL.LU R21, [R1+0x9d4] ;  /* 0x0009d40001157983 */ /* 0x000ea40000300800 */
[----:B------:R-:W2:Y:S02]  /*31010*/  LDL.LU R22, [R1+0x9d8] ;  /* 0x0009d80001167983 */ /* 0x000ea40000300800 */
[----:B------:R-:W2:Y:S01]  /*31020*/  LDL.LU R23, [R1+0x9dc] ;  /* 0x0009dc0001177983 */ /* 0x000ea20000300800 */
[----:B------:R-:W4:Y:S01]  /*31030*/  LDL.LU.64 R8, [R1+0x60] ;  /* 0x0000600001087983 */ /* 0x000f220000300a00 */
        /* <DEDUP_REMOVED lines=11> */
[----:B------:R-:W3:Y:S01]  /*310f0*/  LDL.LU R15, [R1+0x98c] ;  /* 0x00098c00010f7983 */ /* 0x000ee20000300800 */
[----:B------:R-:W-:Y:S01]  /*31100*/  HMMA.16816.F32.BF16 R20, R16, R4, R20 ;  /* 0x000000041014723c */ /* 0x000fe20000041814 */
        /* <DEDUP_REMOVED lines=12> */
[----:B------:R-:W2:Y:S02]  /*311d0*/  LDL.LU R14, [R1+0x9a8] ;  /* 0x0009a800010e7983 */ /* 0x000ea40000300800 */
[----:B------:R-:W2:Y:S01]  /*311e0*/  LDL.LU R15, [R1+0x9ac] ;  /* 0x0009ac00010f7983 */ /* 0x000ea20000300800 */
[----:B------:R-:W-:Y:S01]  /*311f0*/  STL [R1+0x20fc], R27 ;  /* 0x0020fc1b01007387 */ /* 0x000fe20000100800 */
[----:B------:R0:W-:Y:S02]  /*31200*/  STL.64 [R1+0x780], R20 ;  /* 0x0007801401007387 */ /* 0x0001e40000100a00 */
[----:B------:R1:W-:Y:S01]  /*31210*/  STL.64 [R1+0x788], R22 ;  /* 0x0007881601007387 */ /* 0x0003e20000100a00 */
[----:B0-----:R-:W3:Y:S01]  /*31220*/  LDL.LU.64 R20, [R1+0x21c8] ;  /* 0x0021c80001147983 */ /* 0x001ee20000300a00 */
[----:B------:R-:W3:Y:S02]  /*31230*/  LDL.LU.64 R6, [R1+0x21c0] ;  /* 0x0021c00001067983 */ /* 0x000ee40000300a00 */
[----:B------:R-:W3:Y:S02]  /*31240*/  LDL.LU.64 R4, [R1+0x21b8] ;  /* 0x0021b80001047983 */ /* 0x000ee40000300a00 */
[C---:B---3--:R-:W-:Y:S11]  /*31250*/  HMMA.16816.F32.BF16 R4, R16.reuse, R20, R4 ;  /* 0x000000141004723c */ /* 0x048ff60000041804 */
[----:B------:R-:W-:Y:S11]  /*31260*/  @!UPT UIADD3 URZ, URZ, URZ, URZ ;  /* 0x0000003f3f3ff290 */ /* 0x000ff6000fffe03f */
[----:B------:R-:W-:Y:S01]  /*31270*/  @!UPT UIADD3 URZ, URZ, URZ, URZ ;  /* 0x0000003f3f3ff290 */ /* 0x000fe2000fffe03f */
[----:B------:R-:W-:Y:S01]  /*31280*/  STL.64 [R1+0x770], R4 ;  /* 0x0007700401007387 */ /* 0x000fe20000100a00 */
[----:B------:R0:W-:Y:S02]  /*31290*/  STL.64 [R1+0x778], R6 ;  /* 0x0007780601007387 */ /* 0x0001e40000100a00 */
[----:B-1----:R-:W4:Y:S02]  /*312a0*/  LDL.LU.64 R22, [R1+0x21b0] ;  /* 0x0021b00001167983 */ /* 0x002f240000300a00 */
[----:B0-----:R-:W-:Y:S02]  /*312b0*/  IMAD.MOV.U32 R7, RZ, RZ, R20 ;  /* 0x000000ffff077224 */ /* 0x001fe400078e0014 */
[----:B------:R-:W-:Y:S02]  /*312c0*/  IMAD.MOV.U32 R6, RZ, RZ, R21 ;  /* 0x000000ffff067224 */ /* 0x000fe400078e0015 */
[----:B------:R-:W4:Y:S02]  /*312d0*/  LDL.LU.64 R20, [R1+0x21a8] ;  /* 0x0021a80001147983 */ /* 0x000f240000300a00 */
[C---:B----4-:R-:W-:Y:S11]  /*312e0*/  HMMA.16816.F32.BF16 R20, R16.reuse, R8, R20 ;  /* 0x000000081014723c */ /* 0x050ff60000041814 */
[----:B------:R-:W-:Y:S11]  /*312f0*/  @!UPT UIADD3 URZ, URZ, URZ, URZ ;  /* 0x0000003f3f3ff290 */ /* 0x000ff6000fffe03f */
[----:B------:R-:W-:Y:S01]  /*31300*/  @!UPT UIADD3 URZ, URZ, URZ, URZ ;  /* 0x0000003f3f3ff290 */ /* 0x000fe2000fffe03f */
[----:B------:R-:W-:Y:S01]  /*31310*/  STL.64 [R1+0x760], R20 ;  /* 0x0007601401007387 */ /* 0x000fe20000100a00 */
[----:B------:R0:W-:Y:S02]  /*31320*/  STL.64 [R1+0x768], R22 ;  /* 0x0007681601007387 */ /* 0x0001e40000100a00 */
        /* <DEDUP_REMOVED lines=62> */
[----:B------:R-:W4:Y:S01]  /*31710*/  LDL.LU.64 R14, [R1+0x2118] ;  /* 0x00211800010e7983 */ /* 0x000f220000300a00 */
[----:B------:R-:W3:Y:S02]  /*31720*/  LDL.LU.64 R12, [R1+0x2110] ;  /* 0x00211000010c7983 */ /* 0x000ee40000300a00 */
[C---:B---3--:R-:W-:Y:S11]  /*31730*/  HMMA.16816.F32.BF16 R4, R16.reuse, R12, R4 ;  /* 0x0000000c1004723c */ /* 0x048ff60000041804 */
[----:B------:R-:W-:Y:S11]  /*31740*/  @!UPT UIADD3 URZ, URZ, URZ, URZ ;  /* 0x0000003f3f3ff290 */ /* 0x000ff6000fffe03f */
[----:B------:R-:W-:Y:S01]  /*31750*/  @!UPT UIADD3 URZ, URZ, URZ, URZ ;  /* 0x0000003f3f3ff290 */ /* 0x000fe2000fffe03f */
[----:B------:R-:W-:Y:S01]  /*31760*/  STL.64 [R1+0x6f0], R4 ;  /* 0x0006f00401007387 */ /* 0x000fe20000100a00 */
[----:B------:R0:W-:Y:S03]  /*31770*/  STL.64 [R1+0x6f8], R6 ;  /* 0x0006f80601007387 */ /* 0x0001e60000100a00 */
[----:B0-----:R-:W3:Y:S01]  /*31780*/  LDL.LU.64 R6, [R1+0x2108] ;  /* 0x0021080001067983 */ /* 0x001ee20000300a00 */
[----:B------:R-:W2:Y:S02]  /*31790*/  LDL.LU.64 R4, [R1+0x2100] ;  /* 0x0021000001047983 */ /* 0x000ea40000300a00 */
[----:B----4-:R-:W-:Y:S02]  /*317a0*/  STL.64 [R1+0x1f98], R14 ;  /* 0x001f980e01007387 */ /* 0x010fe40000100a00 */
[----:B------:R0:W-:Y:S02]  /*317b0*/  STL.64 [R1+0x1f90], R12 ;  /* 0x001f900c01007387 */ /* 0x0001e40000100a00 */
[----:B0-----:R-:W2:Y:S01]  /*317c0*/  LDL.LU R12, [R1+0x930] ;  /* 0x00093000010c7983 */ /* 0x001ea20000300800 */
[----:B------:R-:W2:Y:S02]  /*317d0*/  LDL.LU R13, [R1+0x934] ;  /* 0x00093400010d7983 */ /* 0x000ea40000300800 */
[----:B------:R-:W2:Y:S02]  /*317e0*/  LDL.LU R14, [R1+0x938] ;  /* 0x00093800010e7983 */ /* 0x000ea40000300800 */
[----:B------:R-:W2:Y:S02]  /*317f0*/  LDL.LU R15, [R1+0x93c] ;  /* 0x00093c00010f7983 */ /* 0x000ea40000300800 */
[----:B--2---:R-:W-:Y:S11]  /*31800*/  HMMA.16816.F32.BF16 R12, R16, R8, R12 ;  /* 0x00000008100c723c */ /* 0x004ff6000004180c */
[----:B------:R-:W-:Y:S11]  /*31810*/  @!UPT UIADD3 URZ, URZ, URZ, URZ ;  /* 0x0000003f3f3ff290 */ /* 0x000ff6000fffe03f */
[----:B------:R-:W-:Y:S01]  /*31820*/  @!UPT UIADD3 URZ, URZ, URZ, URZ ;  /* 0x0000003f3f3ff290 */ /* 0x000fe2000fffe03f */
[----:B------:R0:W-:Y:S01]  /*31830*/  STL.64 [R1+0x6e0], R12 ;  /* 0x0006e00c01007387 */ /* 0x0001e20000100a00 */
[----:B------:R-:W-:Y:S02]  /*31840*/  STL.64 [R1+0x6e8], R14 ;  /* 0x0006e80e01007387 */ /* 0x000fe40000100a00 */
[----:B0-----:R-:W-:Y:S02]  /*31850*/  IMAD.MOV.U32 R12, RZ, RZ, R11 ;  /* 0x000000ffff0c7224 */ /* 0x001fe400078e000b */
[----:B------:R-:W-:-:S05]  /*31860*/  IMAD.MOV.U32 R13, RZ, RZ, R10 ;  /* 0x000000ffff0d7224 */ /* 0x000fca00078e000a */
[----:B------:R0:W-:Y:S01]  /*31870*/  STL.64 [R1+0x1fb0], R12 ;  /* 0x001fb00c01007387 */ /* 0x0001e20000100a00 */
[----:B------:R1:W-:Y:S02]  /*31880*/  STL.64 [R1+0x1f88], R8 ;  /* 0x001f880801007387 */ /* 0x0003e40000100a00 */
[----:B0-----:R-:W-:Y:S01]  /*31890*/  IMAD.MOV.U32 R12, RZ, RZ, R27 ;  /* 0x000000ffff0c7224 */ /* 0x001fe200078e001b */
[----:B-1----:R-:W2:Y:S01]  /*318a0*/  LDL.LU R8, [R1+0x5c0] ;  /* 0x0005c00001087983 */ /* 0x002ea20000300800 */
[----:B------:R-:W2:Y:S02]  /*318b0*/  LDL.LU R9, [R1+0x5c4] ;  /* 0x0005c40001097983 */ /* 0x000ea40000300800 */
[----:B------:R-:W-:Y:S02]  /*318c0*/  IMAD.MOV.U32 R13, RZ, RZ, R20 ;  /* 0x000000ffff0d7224 */ /* 0x000fe400078e0014 */
[----:B------:R-:W4:Y:S01]  /*318d0*/  LDL.LU R10, [R1+0x5c8] ;  /* 0x0005c800010a7983 */ /* 0x000f220000300800 */
[----:B------:R-:W4:Y:S01]  /*318e0*/  LDL.LU R11, [R1+0x5cc] ;  /* 0x0005cc00010b7983 */ /* 0x000f220000300800 */
[----:B------:R-:W2:Y:S02]  /*318f0*/  LDL.LU R27, [R1+0x20fc] ;  /* 0x0020fc00011b7983 */ /* 0x000ea40000300800 */
[----:B------:R-:W2:Y:S02]  /*31900*/  LDL.LU R20, [R1+0x20f8] ;  /* 0x0020f80001147983 */ /* 0x000ea40000300800 */
[----:B------:R0:W-:Y:S02]  /*31910*/  STL.64 [R1+0x1fc8], R12 ;  /* 0x001fc80c01007387 */ /* 0x0001e40000100a00 */
[----:B0-----:R-:W-:-:S02]  /*31920*/  IMAD.MOV.U32 R12, RZ, RZ, R21 ;  /* 0x000000ffff0c7224 */ /* 0x001fc400078e0015 */
[----:B------:R-:W-:Y:S01]  /*31930*/  IMAD.MOV.U32 R13, RZ, RZ, R24 ;  /* 0x000000ffff0d7224 */ /* 0x000fe200078e0018 */
[----:B------:R-:W2:Y:S01]  /*31940*/  LDL.LU R21, [R1+0x20f4] ;  /* 0x0020f40001157983 */ /* 0x000ea20000300800 */
[----:B------:R-:W2:Y:S03]  /*31950*/  LDL.LU R24, [R1+0x20f0] ;  /* 0x0020f00001187983 */ /* 0x000ea60000300800 */
        /* <DEDUP_REMOVED lines=8> */
[----:B------:R-:W-:Y:S01]  /*319e0*/  IMAD.MOV.U32 R13, RZ, RZ, R4 ;  /* 0x000000ffff0d7224 */ /* 0x000fe200078e0004 */
[----:B------:R-:W2:Y:S01]  /*319f0*/  LDL.LU R25, [R1+0x20ec] ;  /* 0x0020ec0001197983 */ /* 0x000ea20000300800 */
[----:B------:R-:W2:Y:S03]  /*31a00*/  LDL.LU R4, [R1+0x20e8] ;  /* 0x0020e80001047983 */ /* 0x000ea60000300800 */
[----:B------:R0:W-:Y:S01]  /*31a10*/  STL.64 [R1+0x2010], R12 ;  /* 0x0020100c01007387 */ /* 0x0001e20000100a00 */
[----:B----4-:R-:W-:Y:S02]  /*31a20*/  STL.64 [R1+0x1fa8], R10 ;  /* 0x001fa80a01007387 */ /* 0x010fe40000100a00 */
[----:B------:R1:W-:Y:S02]  /*31a30*/  STL.64 [R1+0x1fa0], R8 ;  /* 0x001fa00801007387 */ /* 0x0003e40000100a00 */
[----:B0-----:R-:W-:-:S02]  /*31a40*/  IMAD.MOV.U32 R12, RZ, RZ, R5 ;  /* 0x000000ffff0c7224 */ /* 0x001fc400078e0005 */
[----:B------:R-:W-:Y:S01]  /*31a50*/  IMAD.MOV.U32 R13, RZ, RZ, R28 ;  /* 0x000000ffff0d7224 */ /* 0x000fe200078e001c */
[----:B-1----:R-:W4:Y:S01]  /*31a60*/  LDL.LU R8, [R1+0x5e0] ;  /* 0x0005e00001087983 */ /* 0x002f220000300800 */
[----:B------:R-:W4:Y:S02]  /*31a70*/  LDL.LU R9, [R1+0x5e4] ;  /* 0x0005e40001097983 */ /* 0x000f240000300800 */
[----:B------:R-:W2:Y:S02]  /*31a80*/  LDL.LU R10, [R1+0x5e8] ;  /* 0x0005e800010a7983 */ /* 0x000ea40000300800 */
[----:B------:R-:W2:Y:S01]  /*31a90*/  LDL.LU R11, [R1+0x5ec] ;  /* 0x0005ec00010b7983 */ /* 0x000ea20000300800 */
[----:B------:R-:W2:Y:S01]  /*31aa0*/  LDL.LU R5, [R1+0x20e4] ;  /* 0x0020e40001057983 */ /* 0x000ea20000300800 */
[----:B------:R-:W2:Y:S02]  /*31ab0*/  LDL.LU R28, [R1+0x20e0] ;  /* 0x0020e000011c7983 */ /* 0x000ea40000300800 */
[----:B------:R0:W-:Y:S02]  /*31ac0*/  STL.64 [R1+0x2030], R12 ;  /* 0x0020300c01007387 */ /* 0x0001e40000100a00 */
[----:B0-----:R-:W2:Y:S01]  /*31ad0*/  LDL.LU R12, [R1+0x640] ;  /* 0x00064000010c7983 */ /* 0x001ea20000300800 */
[----:B------:R-:W2:Y:S02]  /*31ae0*/  LDL.LU R13, [R1+0x644] ;  /* 0x00064400010d7983 */ /* 0x000ea40000300800 */
[----:B------:R-:W2:Y:S02]  /*31af0*/  LDL.LU R14, [R1+0x648] ;  /* 0x00064800010e7983 */ /* 0x000ea40000300800 */
[----:B------:R-:W2:Y:S02]  /*31b00*/  LDL.LU R15, [R1+0x64c] ;  /* 0x00064c00010f7983 */ /* 0x000ea40000300800 */
[----:B--2---:R-:W-:Y:S01]  /*31b10*/  STL.64 [R1+0x2040], R14 ;  /* 0x0020400e01007387 */ /* 0x004fe20000100a00 */
[----:B------:R3:W-:Y:S02]  /*31b20*/  STL.64 [R1+0x2038], R12 ;  /* 0x0020380c01007387 */ /* 0x0007e40000100a00 */
[----:B---3--:R-:W-:-:S02]  /*31b30*/  IMAD.MOV.U32 R12, RZ, RZ, R7 ;  /* 0x000000ffff0c7224 */ /* 0x008fc400078e0007 */
        /* <DEDUP_REMOVED lines=23> */
[----:B------:R0:W-:Y:S02]  /*31cb0*/  STL.64 [R1+0x2088], R12 ;  /* 0x0020880c01007387 */ /* 0x0001e40000100a00 */
[----:B0-----:R-:W-:Y:S02]  /*31cc0*/  IMAD.MOV.U32 R12, RZ, RZ, R21 ;  /* 0x000000ffff0c7224 */ /* 0x001fe400078e0015 */
[----:B------:R-:W-:Y:S01]  /*31cd0*/  IMAD.MOV.U32 R13, RZ, RZ, R20 ;  /* 0x000000ffff0d7224 */ /* 0x000fe200078e0014 */
[----:B----4-:R-:W-:Y:S01]  /*31ce0*/  STL.64 [R1+0x2008], R10 ;  /* 0x0020080a01007387 */ /* 0x010fe20000100a00 */
[----:B--2---:R0:W-:Y:S03]  /*31cf0*/  STL.64 [R1+0x2000], R8 ;  /* 0x0020000801007387 */ /* 0x0041e60000100a00 */
[----:B0-----:R-:W2:Y:S01]  /*31d00*/  LDL.LU R8, [R1+0x620] ;  /* 0x0006200001087983 */ /* 0x001ea20000300800 */
[----:B------:R-:W2:Y:S02]  /*31d10*/  LDL.LU R9, [R1+0x624] ;  /* 0x0006240001097983 */ /* 0x000ea40000300800 */
[----:B------:R-:W4:Y:S02]  /*31d20*/  LDL.LU R10, [R1+0x628] ;  /* 0x00062800010a7983 */ /* 0x000f240000300800 */
[----:B------:R-:W4:Y:S01]  /*31d30*/  LDL.LU R11, [R1+0x62c] ;  /* 0x00062c00010b7983 */ /* 0x000f220000300800 */
[----:B------:R0:W-:Y:S04]  /*31d40*/  STL.64 [R1+0x20a0], R12 ;  /* 0x0020a00c01007387 */ /* 0x0001e80000100a00 */
[----:B0-----:R-:W2:Y:S01]  /*31d50*/  LDL.LU R12, [R1+0x690] ;  /* 0x00069000010c7983 */ /* 0x001ea20000300800 */
[----:B------:R-:W2:Y:S02]  /*31d60*/  LDL.LU R13, [R1+0x694] ;  /* 0x00069400010d7983 */ /* 0x000ea40000300800 */
[----:B------:R-:W2:Y:S02]  /*31d70*/  LDL.LU R14, [R1+0x698] ;  /* 0x00069800010e7983 */ /* 0x000ea40000300800 */
[----:B------:R-:W2:Y:S02]  /*31d80*/  LDL.LU R15, [R1+0x69c] ;  /* 0x00069c00010f7983 */ /* 0x000ea40000300800 */
[----:B------:R-:W-:-:S02]  /*31d90*/  IMAD.MOV.U32 R21, RZ, RZ, R24 ;  /* 0x000000ffff157224 */ /* 0x000fc400078e0018 */
[----:B------:R-:W-:Y:S01]  /*31da0*/  IMAD.MOV.U32 R20, RZ, RZ, R25 ;  /* 0x000000ffff147224 */ /* 0x000fe200078e0019 */
[----:B--2---:R-:W-:Y:S01]  /*31db0*/  STL.64 [R1+0x20b8], R14 ;  /* 0x0020b80e01007387 */ /* 0x004fe20000100a00 */
[----:B------:R0:W-:Y:S03]  /*31dc0*/  STL.64 [R1+0x20b0], R12 ;  /* 0x0020b00c01007387 */ /* 0x0001e60000100a00 */
[----:B0-----:R-:W2:Y:S01]  /*31dd0*/  LDL.LU R12, [R1+0x6a0] ;  /* 0x0006a000010c7983 */ /* 0x001ea20000300800 */
[----:B------:R-:W2:Y:S02]  /*31de0*/  LDL.LU R13, [R1+0x6a4] ;  /* 0x0006a400010d7983 */ /* 0x000ea40000300800 */
[----:B------:R-:W2:Y:S02]  /*31df0*/  LDL.LU R14, [R1+0x6a8] ;  /* 0x0006a800010e7983 */ /* 0x000ea40000300800 */
[----:B------:R-:W2:Y:S01]  /*31e00*/  LDL.LU R15, [R1+0x6ac] ;  /* 0x0006ac00010f7983 */ /* 0x000ea20000300800 */
[----:B------:R-:W2:Y:S01]  /*31e10*/  LDL.LU R24, [R1+0x6b0] ;  /* 0x0006b00001187983 */ /* 0x000ea20000300800 */
[----:B------:R-:W2:Y:S02]  /*31e20*/  LDL.LU R25, [R1+0x6b4] ;  /* 0x0006b40001197983 */ /* 0x000ea40000300800 */
[----:B------:R-:W2:Y:S02]  /*31e30*/  LDL.LU R26, [R1+0x6b8] ;  /* 0x0006b800011a7983 */ /* 0x000ea40000300800 */
[----:B------:R-:W2:Y:S01]  /*31e40*/  LDL.LU R27, [R1+0x6bc] ;  /* 0x0006bc00011b7983 */ /* 0x000ea20000300800 */
[----:B----4-:R-:W-:Y:S01]  /*31e50*/  STL.64 [R1+0x2020], R10 ;  /* 0x0020200a01007387 */ /* 0x010fe20000100a00 */
[----:B------:R0:W-:Y:S03]  /*31e60*/  STL.64 [R1+0x2018], R8 ;  /* 0x0020180801007387 */ /* 0x0001e60000100a00 */
        /* <DEDUP_REMOVED lines=22> */
[----:B------:R-:W-:Y:S01]  /*31fd0*/  HMMA.16816.F32.BF16 R16, R16, R4, R24 ;  /* 0x000000041010723c */ /* 0x000fe20000041818 */
[----:B----4-:R-:W-:Y:S01]  /*31fe0*/  STL.64 [R1+0x2098], R10 ;  /* 0x0020980a01007387 */ /* 0x010fe20000100a00 */
[----:B--2---:R0:W-:Y:S03]  /*31ff0*/  STL.64 [R1+0x2090], R8 ;  /* 0x0020900801007387 */ /* 0x0041e60000100a00 */
[----:B0-----:R-:W2:Y:S01]  /*32000*/  LDL.LU R8, [R1+0x680] ;  /* 0x0006800001087983 */ /* 0x001ea20000300800 */
[----:B------:R-:W2:Y:S02]  /*32010*/  LDL.LU R9, [R1+0x684] ;  /* 0x0006840001097983 */ /* 0x000ea40000300800 */
[----:B------:R-:W2:Y:S02]  /*32020*/  LDL.LU R10, [R1+0x688] ;  /* 0x00068800010a7983 */ /* 0x000ea40000300800 */
[----:B------:R-:W2:Y:S01]  /*32030*/  LDL.LU R11, [R1+0x68c] ;  /* 0x00068c00010b7983 */ /* 0x000ea20000300800 */
[----:B------:R-:W4:Y:S01]  /*32040*/  LDL.LU.64 R26, [R1+0x20c8] ;  /* 0x0020c800011a7983 */ /* 0x000f220000300a00 */
[----:B------:R-:W4:Y:S11]  /*32050*/  LDL.LU.64 R24, [R1+0x20c0] ;  /* 0x0020c00001187983 */ /* 0x000f360000300a00 */
[----:B------:R0:W-:Y:S02]  /*32060*/  STL.64 [R1+0x6b0], R16 ;  /* 0x0006b01001007387 */ /* 0x0001e40000100a00 */
[----:B0-----:R-:W-:-:S02]  /*32070*/  IMAD.MOV.U32 R16, RZ, RZ, R23 ;  /* 0x000000ffff107224 */ /* 0x001fc400078e0017 */
[----:B------:R-:W-:Y:S01]  /*32080*/  IMAD.MOV.U32 R17, RZ, RZ, R22 ;  /* 0x000000ffff117224 */ /* 0x000fe200078e0016 */
[----:B------:R-:W-:Y:S01]  /*32090*/  STL.64 [R1+0x6b8], R18 ;  /* 0x0006b81201007387 */ /* 0x000fe20000100a00 */
[C---:B----4-:R-:W-:Y:S03]  /*320a0*/  HMMA.16816.F32.BF16 R20, R24.reuse, R20, R12 ;  /* 0x000000141814723c */ /* 0x050fe6000004180c */
[----:B------:R-:W4:Y:S01]  /*320b0*/  LDL.LU.64 R14, [R1+0x20b8] ;  /* 0x0020b800010e7983 */ /* 0x000f220000300a00 */
[----:B------:R-:W4:Y:S11]  /*320c0*/  LDL.LU.64 R12, [R1+0x20b0] ;  /* 0x0020b000010c7983 */ /* 0x000f360000300a00 */
[----:B------:R-:W-:Y:S08]  /*320d0*/  @!UPT UIADD3 URZ, URZ, URZ, URZ ;  /* 0x0000003f3f3ff290 */ /* 0x000ff0000fffe03f */
[----:B------:R0:W-:Y:S01]  /*320e0*/  STL.64 [R1+0x6a0], R20 ;  /* 0x0006a01401007387 */ /* 0x0001e20000100a00 */
[----:B------:R4:W-:Y:S03]  /*320f0*/  STL.64 [R1+0x6a8], R22 ;  /* 0x0006a81601007387 */ /* 0x0009e60000100a00 */
[----:B0-----:R-:W4:Y:S02]  /*32100*/  LDL.LU.64 R20, [R1+0x20a8] ;  /* 0x0020a80001147983 */ /* 0x001f240000300a00 */
[C---:B----4-:R-:W-:Y:S02]  /*32110*/  HMMA.16816.F32.BF16 R20, R24.reuse, R20, R12 ;  /* 0x000000141814723c */ /* 0x050fe4000004180c */
[----:B------:R-:W2:Y:S11]  /*32120*/  LDL.LU.64 R12, [R1+0x20a0] ;  /* 0x0020a000010c7983 */ /* 0x000eb60000300a00 */
[----:B------:R-:W-:Y:S10]  /*32130*/  @!UPT UIADD3 URZ, URZ, URZ, URZ ;  /* 0x0000003f3f3ff290 */ /* 0x000ff4000fffe03f */
[----:B------:R-:W-:Y:S01]  /*32140*/  STL.64 [R1+0x690], R20 ;  /* 0x0006901401007387 */ /* 0x000fe20000100a00 */
[----:B------:R-:W-:Y:S02]  /*32150*/  STL.64 [R1+0x698], R22 ;  /* 0x0006981601007387 */ /* 0x000fe40000100a00 */
[----:B------:R-:W-:Y:S01]  /*32160*/  LDSM.16.MT88.4 R20, [R28+0x6000] ;  /* 0x006000001c14783b */ /* 0x000fe20000004200 */
[C---:B--2---:R-:W-:Y:S01]  /*32170*/  HMMA.16816.F32.BF16 R12, R24.reuse, R12, R8 ;  /* 0x0000000c180c723c */ /* 0x044fe20000041808 */
[----:B------:R-:W2:Y:S02]  /*32180*/  LDL.LU.64 R10, [R1+0x2098] ;  /* 0x00209800010a7983 */ /* 0x000ea40000300a00 */
        /* <DEDUP_REMOVED lines=26> */
[----:B------:R-:W4:Y:S02]  /*32330*/  LDL.LU.64 R12, [R1+0x2038] ;  /* 0x00203800010c7983 */ /* 0x000f240000300a00 */
[C---:B----4-:R-:W-:Y:S01]  /*32340*/  HMMA.16816.F32.BF16 R16, R24.reuse, R16, R12 ;  /* 0x000000101810723c */ /* 0x050fe2000004180c */
[----:B------:R-:W2:Y:S11]  /*32350*/  LDL.LU.64 R12, [R1+0x2030] ;  /* 0x00203000010c7983 */ /* 0x000eb60000300a00 */
[----:B------:R-:W-:Y:S11]  /*32360*/  @!UPT UIADD3 URZ, URZ, URZ, URZ ;  /* 0x0000003f3f3ff290 */ /* 0x000ff6000fffe03f */
[----:B------:R-:W-:Y:S01]  /*32370*/  STL.64 [R1+0x640], R16 ;  /* 0x0006401001007387 */ /* 0x000fe20000100a00 */
[----:B------:R-:W-:Y:S02]  /*32380*/  STL.64 [R1+0x648], R18 ;  /* 0x0006481201007387 */ /* 0x000fe40000100a00 */
[----:B------:R-:W0:Y:S02]  /*32390*/  LDSM.16.MT88.4 R16, [R28+0x6080] ;  /* 0x006080001c10783b */ /* 0x000e240000004200 */
[----:B0-----:R-:W-:Y:S02]  /*323a0*/  STL.64 [R1+0x1e80], R18 ;  /* 0x001e801201007387 */ /* 0x001fe40000100a00 */
[----:B------:R0:W-:Y:S02]  /*323b0*/  STL.64 [R1+0x1e78], R16 ;  /* 0x001e781001007387 */ /* 0x0001e40000100a00 */
[----:B0-----:R-:W-:Y:S02]  /*323c0*/  IMAD.MOV.U32 R16, RZ, RZ, R3 ;  /* 0x000000ffff107224 */ /* 0x001fe400078e0003 */
[----:B------:R-:W-:Y:S01]  /*323d0*/  IMAD.MOV.U32 R17, RZ, RZ, R0 ;  /* 0x000000ffff117224 */ /* 0x000fe200078e0000 */
[----:B------:R-:W4:Y:S01]  /*323e0*/  LDL.LU R3, [R1+0x202c] ;  /* 0x00202c0001037983 */ /* 0x000f220000300800 */
[----:B------:R-:W3:Y:S01]  /*323f0*/  LDL.LU R0, [R1+0x2028] ;  /* 0x0020280001007983 */ /* 0x000ee20000300800 */
        /* <DEDUP_REMOVED lines=15> */
[C---:B--2---:R-:W-:Y:S01]  /*324f0*/  HMMA.16816.F32.BF16 R16, R24.reuse, R16, R12 ;  /* 0x000000101810723c */ /* 0x044fe2000004180c */
[----:B------:R-:W2:Y:S11]  /*32500*/  LDL.LU.64 R12, [R1+0x1fe8] ;  /* 0x001fe800010c7983 */ /* 0x000eb60000300a00 */
[----:B------:R-:W-:Y:S11]  /*32510*/  @!UPT UIADD3 URZ, URZ, URZ, URZ ;  /* 0x0000003f3f3ff290 */ /* 0x000ff6000fffe03f */
[----:B------:R3:W-:Y:S01]  /*32520*/  STL.64 [R1+0x610], R16 ;  /* 0x0006101001007387 */ /* 0x0007e20000100a00 */
[----:B------:R-:W-:Y:S02]  /*32530*/  STL.64 [R1+0x618], R18 ;  /* 0x0006181201007387 */ /* 0x000fe40000100a00 */
[----:B---3--:R-:W-:Y:S02]  /*32540*/  IMAD.MOV.U32 R16, RZ, RZ, R0 ;  /* 0x000000ffff107224 */ /* 0x008fe400078e0000 */
[----:B----4-:R-:W-:Y:S01]  /*32550*/  IMAD.MOV.U32 R17, RZ, RZ, R3 ;  /* 0x000000ffff117224 */ /* 0x010fe200078e0003 */
[----:B------:R-:W3:Y:S01]  /*32560*/  LDL.LU R0, [R1+0x1fe4] ;  /* 0x001fe40001007983 */ /* 0x000ee20000300800 */
[----:B------:R-:W4:Y:S01]  /*32570*/  LDL.LU R3, [R1+0x1fe0] ;  /* 0x001fe00001037983 */ /* 0x000f220000300800 */
[----:B--2---:R-:W-:Y:S02]  /*32580*/  HMMA.16816.F32.BF16 R12, R24, R12, R8 ;  /* 0x0000000c180c723c */ /* 0x004fe40000041808 */
[----:B------:R-:W2:Y:S01]  /*32590*/  LDL.LU.64 R10, [R1+0x1fd8] ;  /* 0x001fd800010a7983 */ /* 0x000ea20000300a00 */
[----:B------:R-:W2:Y:S11]  /*325a0*/  LDL.LU.64 R8, [R1+0x1fd0] ;  /* 0x001fd00001087983 */ /* 0x000eb60000300a00 */
[----:B------:R-:W-:Y:S09]  /*325b0*/  @!UPT UIADD3 URZ, URZ, URZ, URZ ;  /* 0x0000003f3f3ff290 */ /* 0x000ff2000fffe03f */
[----:B------:R0:W-:Y:S04]  /*325c0*/  STL.64 [R1+0x600], R12 ;  /* 0x0006000c01007387 */ /* 0x0001e80000100a00 */
[----:B0-----:R-:W2:Y:S01]  /*325d0*/  LDL.LU.64 R12, [R1+0x1fc8] ;  /* 0x001fc800010c7983 */ /* 0x001ea20000300a00 */
[----:B------:R-:W-:Y:S02]  /*325e0*/  IMAD.MOV.U32 R18, RZ, RZ, R29 ;  /* 0x000000ffff127224 */ /* 0x000fe400078e001d */
[----:B------:R-:W-:Y:S02]  /*325f0*/  IMAD.MOV.U32 R19, RZ, RZ, R2 ;  /* 0x000000ffff137224 */ /* 0x000fe400078e0002 */
        /* <DEDUP_REMOVED lines=16> */
[----:B------:R-:W-:Y:S02]  /*32700*/  IMAD.MOV.U32 R2, RZ, RZ, R14 ;  /* 0x000000ffff027224 */ /* 0x000fe400078e000e */
[----:B------:R-:W-:Y:S02]  /*32710*/  IMAD.MOV.U32 R29, RZ, RZ, R15 ;  /* 0x000000ffff1d7224 */ /* 0x000fe400078e000f */
[----:B------:R-:W2:Y:S04]  /*32720*/  LDL.LU.64 R14, [R1+0x1f98] ;  /* 0x001f9800010e7983 */ /* 0x000ea80000300a00 */
[----:B0-----:R-:W2:Y:S01]  /*32730*/  LDL.LU.64 R12, [R1+0x1f90] ;  /* 0x001f9000010c7983 */ /* 0x001ea20000300a00 */
[----:B------:R-:W-:Y:S02]  /*32740*/  STL [R1+0x1734], R29 ;  /* 0x0017341d01007387 */ /* 0x000fe40000100800 */
[----:B------:R-:W-:Y:S01]  /*32750*/  STL [R1+0x1730], R2 ;  /* 0x0017300201007387 */ /* 0x000fe20000100800 */
[C---:B--2---:R-:W-:Y:S11]  /*32760*/  HMMA.16816.F32.BF16 R8, R24.reuse, R12, R8 ;  /* 0x0000000c1808723c */ /* 0x044ff60000041808 */
[----:B------:R-:W-:Y:S11]  /*32770*/  @!UPT UIADD3 URZ, URZ, URZ, URZ ;  /* 0x0000003f3f3ff290 */ /* 0x000ff6000fffe03f */
[----:B------:R-:W-:Y:S01]  /*32780*/  @!UPT UIADD3 URZ, URZ, URZ, URZ ;  /* 0x0000003f3f3ff290 */ /* 0x000fe2000fffe03f */
[----:B------:R0:W-:Y:S01]  /*32790*/  STL.64 [R1+0x5c0], R8 ;  /* 0x0005c00801007387 */ /* 0x0001e20000100a00 */
[----:B------:R-:W-:Y:S03]  /*327a0*/  STL.64 [R1+0x5c8], R10 ;  /* 0x0005c80a01007387 */ /* 0x000fe60000100a00 */
[----:B0-----:R-:W2:Y:S01]  /*327b0*/  LDL.LU.64 R8, [R1+0x1f88] ;  /* 0x001f880001087983 */ /* 0x001ea20000300a00 */
[----:B------:R0:W-:Y:S02]  /*327c0*/  STL.64 [R1+0x1f40], R14 ;  /* 0x001f400e01007387 */ /* 0x0001e40000100a00 */
[----:B------:R-:W2:Y:S02]  /*327d0*/  LDL.LU R12, [R1+0x5b0] ;  /* 0x0005b000010c7983 */ /* 0x000ea40000300800 */
[----:B------:R-:W2:Y:S01]  /*327e0*/  LDL.LU R13, [R1+0x5b4] ;  /* 0x0005b400010d7983 */ /* 0x000ea20000300800 */
[----:B0-----:R-:W2:Y:S01]  /*327f0*/  LDL.LU R14, [R1+0x5b8] ;  /* 0x0005b800010e7983 */ /* 0x001ea20000300800 */
[----:B------:R-:W2:Y:S02]  /*32800*/  LDL.LU R15, [R1+0x5bc] ;  /* 0x0005bc00010f7983 */ /* 0x000ea40000300800 */
[C---:B--2---:R-:W-:Y:S01]  /*32810*/  HMMA.16816.F32.BF16 R12, R24.reuse, R8, R12 ;  /* 0x00000008180c723c */ /* 0x044fe2000004180c */
[----:B------:R-:W2:Y:S11]  /*32820*/  LDL.LU R8, [R1+0x380] ;  /* 0x0003800001087983 */ /* 0x000eb60000300800 */
[----:B------:R-:W-:Y:S11]  /*32830*/  @!UPT UIADD3 URZ, URZ, URZ, URZ ;  /* 0x0000003f3f3ff290 */ /* 0x000ff6000fffe03f */
[----:B------:R-:W-:Y:S01]  /*32840*/  STL.64 [R1+0x5b0], R12 ;  /* 0x0005b00c01007387 */ /* 0x000fe20000100a00 */
[----:B------:R0:W-:Y:S02]  /*32850*/  STL.64 [R1+0x5b8], R14 ;  /* 0x0005b80e01007387 */ /* 0x0001e40000100a00 */
[----:B------:R-:W2:Y:S01]  /*32860*/  LDL.LU R9, [R1+0x384] ;  /* 0x0003840001097983 */ /* 0x000ea20000300800 */
[----:B0-----:R-:W2:Y:S01]  /*32870*/  LDL.64 R14, [R1+0x78] ;  /* 0x00007800010e7983 */ /* 0x001ea20000100a00 */
[----:B----4-:R-:W-:Y:S02]  /*32880*/  IMAD.MOV.U32 R10, RZ, RZ, R3 ;  /* 0x000000ffff0a7224 */ /* 0x010fe400078e0003 */
[----:B---3--:R-:W-:Y:S01]  /*32890*/  IMAD.MOV.U32 R11, RZ, RZ, R0 ;  /* 0x000000ffff0b7224 */ /* 0x008fe200078e0000 */
[----:B--2---:R0:W-:Y:S04]  /*328a0*/  STL.64 [R1+0x1f70], R14 ;  /* 0x001f700e01007387 */ /* 0x0041e80000100a00 */
[----:B0-----:R-:W2:Y:S02]  /*328b0*/  LDL.64 R14, [R1+0x88] ;  /* 0x00008800010e7983 */ /* 0x001ea40000100a00 */
[----:B------:R-:W-:Y:S11]  /*328c0*/  HMMA.16816.F32.BF16 R24, R24, R4, R8 ;  /* 0x000000041818723c */ /* 0x000ff60000041808 */
[----:B------:R-:W-:Y:S11]  /*328d0*/  @!UPT UIADD3 URZ, URZ, URZ, URZ ;  /* 0x0000003f3f3ff290 */ /* 0x000ff6000fffe03f */
[----:B------:R-:W-:Y:S02]  /*328e0*/  @!UPT UIADD3 URZ, URZ, URZ, URZ ;  /* 0x0000003f3f3ff290 */ /* 0x000fe4000fffe03f */
[----:B------:R-:W-:Y:S02]  /*328f0*/  IMAD.MOV.U32 R8, RZ, RZ, R26 ;  /* 0x000000ffff087224 */ /* 0x000fe400078e001a */
[----:B------:R-:W-:Y:S02]  /*32900*/  IMAD.MOV.U32 R0, RZ, RZ, R25 ;  /* 0x000000ffff007224 */ /* 0x000fe400078e0019 */
[----:B------:R-:W-:Y:S01]  /*32910*/  IMAD.MOV.U32 R3, RZ, RZ, R27 ;  /* 0x000000ffff037224 */ /* 0x000fe200078e001b */
[----:B--2---:R0:W-:Y:S04]  /*32920*/  STL.64 [R1+0x1f80], R14 ;  /* 0x001f800e01007387 */ /* 0x0041e80000100a00 */
[----:B0-----:R-:W2:Y:S01]  /*32930*/  LDL.64 R14, [R1+0xb8] ;  /* 0x0000b800010e7983 */ /* 0x001ea20000100a00 */
[----:B------:R0:W-:Y:S03]  /*32940*/  STL [R1+0x380], R24 ;  /* 0x0003801801007387 */ /* 0x0001e60000100800 */
[----:B0-----:R-:W3:Y:S01]  /*32950*/  LDL.LU R24, [R1+0x320] ;  /* 0x0003200001187983 */ /* 0x001ee20000300800 */
[----:B------:R-:W3:Y:S02]  /*32960*/  LDL.LU R25, [R1+0x324] ;  /* 0x0003240001197983 */ /* 0x000ee40000300800 */
[----:B------:R-:W3:Y:S02]  /*32970*/  LDL.LU R26, [R1+0x328] ;  /* 0x00032800011a7983 */ /* 0x000ee40000300800 */
[----:B------:R-:W3:Y:S01]  /*32980*/  LDL.LU R27, [R1+0x32c] ;  /* 0x00032c00011b7983 */ /* 0x000ee20000300800 */
[----:B------:R0:W-:Y:S01]  /*32990*/  STL [R1+0x19f0], R8 ;  /* 0x0019f00801007387 */ /* 0x0001e20000100800 */
[----:B------:R-:W4:Y:S02]  /*329a0*/  LDL.64 R10, [R1+0xc8] ;  /* 0x0000c800010a7983 */ /* 0x000f240000100a00 */
[----:B------:R-:W-:Y:S02]  /*329b0*/  STL [R1+0x173c], R3 ;  /* 0x00173c0301007387 */ /* 0x000fe40000100800 */
[----:B------:R-:W-:Y:S01]  /*329c0*/  STL [R1+0x1738], R0 ;  /* 0x0017380001007387 */ /* 0x000fe20000100800 */
[C---:B----4-:R-:W-:Y:S01]  /*329d0*/  HMMA.16816.F32.BF16 R16, R20.reuse, R10, R16 ;  /* 0x0000000a1410723c */ /* 0x050fe20000041810 */
[----:B------:R-:W-:Y:S11]  /*329e0*/  IMAD.MOV.U32 R9, RZ, RZ, R11 ;  /* 0x000000ffff097224 */ /* 0x000ff600078e000b */
[----:B------:R-:W-:Y:S11]  /*329f0*/  @!UPT UIADD3 URZ, URZ, URZ, URZ ;  /* 0x0000003f3f3ff290 */ /* 0x000ff6000fffe03f */
[----:B------:R1:W-:Y:S01]  /*32a00*/  STL.64 [R1+0xa80], R16 ;  /* 0x000a801001007387 */ /* 0x0003e20000100a00 */
[----:B------:R-:W-:Y:S02]  /*32a10*/  STL.64 [R1+0xa88], R18 ;  /* 0x000a881201007387 */ /* 0x000fe40000100a00 */
[----:B------:R4:W-:Y:S02]  /*32a20*/  STL [R1+0x1ebc], R9 ;  /* 0x001ebc0901007387 */ /* 0x0009e40000100800 */
[----:B0-----:R-:W2:Y:S02]  /*32a30*/  LDL.LU R8, [R1+0x350] ;  /* 0x0003500001087983 */ /* 0x001ea40000300800 */
[----:B-1----:R-:W-:Y:S01]  /*32a40*/  IMAD.MOV.U32 R16, RZ, RZ, R10 ;  /* 0x000000ffff107224 */ /* 0x002fe200078e000a */
[----:B----4-:R-:W4:Y:S01]  /*32a50*/  LDL.LU R9, [R1+0x354] ;  /* 0x0003540001097983 */ /* 0x010f220000300800 */
[----:B------:R-:W4:Y:S02]  /*32a60*/  LDL.LU R10, [R1+0x358] ;  /* 0x00035800010a7983 */ /* 0x000f240000300800 */
[----:B------:R-:W4:Y:S01]  /*32a70*/  LDL.LU R11, [R1+0x35c] ;  /* 0x00035c00010b7983 */ /* 0x000f220000300800 */
[----:B------:R0:W-:Y:S04]  /*32a80*/  STL [R1+0x1eb8], R16 ;  /* 0x001eb81001007387 */ /* 0x0001e80000100800 */
[----:B0-----:R-:W2:Y:S01]  /*32a90*/  LDL.LU R16, [R1+0x360] ;  /* 0x0003600001107983 */ /* 0x001ea20000300800 */
[----:B------:R-:W2:Y:S02]  /*32aa0*/  LDL.LU R17, [R1+0x364] ;  /* 0x0003640001117983 */ /* 0x000ea40000300800 */
[----:B------:R-:W2:Y:S02]  /*32ab0*/  LDL.LU R18, [R1+0x368] ;  /* 0x0003680001127983 */ /* 0x000ea40000300800 */
[----:B------:R-:W2:Y:S02]  /*32ac0*/  LDL.LU R19, [R1+0x36c] ;  /* 0x00036c0001137983 */ /* 0x000ea40000300800 */
[C---:B--2---:R-:W-:Y:S11]  /*32ad0*/  HMMA.16816.F32.BF16 R16, R20.reuse, R14, R16 ;  /* 0x0000000e1410723c */ /* 0x044ff60000041810 */
[----:B------:R-:W-:Y:S11]  /*32ae0*/  @!UPT UIADD3 URZ, URZ, URZ, URZ ;  /* 0x0000003f3f3ff290 */ /* 0x000ff6000fffe03f */
[----:B------:R-:W-:Y:S01]  /*32af0*/  @!UPT UIADD3 URZ, URZ, URZ, URZ ;  /* 0x0000003f3f3ff290 */ /* 0x000fe2000fffe03f */
[----:B------:R0:W-:Y:S01]  /*32b00*/  STL.64 [R1+0xa70], R16 ;  /* 0x000a701001007387 */ /* 0x0001e20000100a00 */
[----:B------:R1:W-:Y:S02]  /*32b10*/  STL.64 [R1+0xa78], R18 ;  /* 0x000a781201007387 */ /* 0x0003e40000100a00 */
[----:B0-----:R-:W-:Y:S02]  /*32b20*/  IMAD.MOV.U32 R17, RZ, RZ, R15 ;  /* 0x000000ffff117224 */ /* 0x001fe400078e000f */
[----:B-1----:R-:W-:Y:S02]  /*32b30*/  IMAD.MOV.U32 R18, RZ, RZ, R14 ;  /* 0x000000ffff127224 */ /* 0x002fe400078e000e */
[----:B------:R-:W2:Y:S01]  /*32b40*/  LDL.LU.64 R14, [R1+0x1f80] ;  /* 0x001f8000010e7983 */ /* 0x000ea20000300a00 */
[----:B------:R-:W-:Y:S02]  /*32b50*/  STL [R1+0x1ec4], R17 ;  /* 0x001ec41101007387 */ /* 0x000fe40000100800 */
[----:B------:R0:W-:Y:S02]  /*32b60*/  STL [R1+0x1ec0], R18 ;  /* 0x001ec01201007387 */ /* 0x0001e40000100800 */
[----:B0-----:R-:W4:Y:S02]  /*32b70*/  LDL.64 R18, [R1+0xa8] ;  /* 0x0000a80001127983 */ /* 0x001f240000100a00 */
[----:B----4-:R-:W-:Y:S11]  /*32b80*/  HMMA.16816.F32.BF16 R8, R20, R18, R8 ;  /* 0x000000121408723c */ /* 0x010ff60000041808 */
[----:B------:R-:W-:Y:S11]  /*32b90*/  @!UPT UIADD3 URZ, URZ, URZ, URZ ;  /* 0x0000003f3f3ff290 */ /* 0x000ff6000fffe03f */
[----:B------:R-:W-:Y:S01]  /*32ba0*/  @!UPT UIADD3 URZ, URZ, URZ, URZ ;  /* 0x0000003f3f3ff290 */ /* 0x000fe2000fffe03f */
[----:B------:R-:W-:Y:S01]  /*32bb0*/  STL.64 [R1+0xa60], R8 ;  /* 0x000a600801007387 */ /* 0x000fe20000100a00 */
[----:B------:R0:W-:Y:S02]  /*32bc0*/  STL.64 [R1+0xa68], R10 ;  /* 0x000a680a01007387 */ /* 0x0001e40000100a00 */
[----:B------:R1:W-:Y:S02]  /*32bd0*/  STL [R1+0x1ecc], R19 ;  /* 0x001ecc1301007387 */ /* 0x0003e40000100800 */
[----:B------:R-:W4:Y:S01]  /*32be0*/  LDL.LU R16, [R1+0x340] ;  /* 0x0003400001107983 */ /* 0x000f220000300800 */
[----:B------:R-:W4:Y:S01]  /*32bf0*/  LDL.LU R17, [R1+0x344] ;  /* 0x0003440001117983 */ /* 0x000f220000300800 */
[----:B0-----:R-:W-:-:S03]  /*32c00*/  IMAD.MOV.U32 R10, RZ, RZ, R18 ;  /* 0x000000ffff0a7224 */ /* 0x001fc600078e0012 */
[----:B------:R-:W4:Y:S01]  /*32c10*/  LDL.LU R18, [R1+0x348] ;  /* 0x0003480001127983 */ /* 0x000f220000300800 */
[----:B-1----:R-:W4:Y:S02]  /*32c20*/  LDL.LU R19, [R1+0x34c] ;  /* 0x00034c0001137983 */ /* 0x002f240000300800 */
[----:B------:R0:W-:Y:S02]  /*32c30*/  STL [R1+0x1ec8], R10 ;  /* 0x001ec80a01007387 */ /* 0x0001e40000100800 */
[----:B0-----:R-:W4:Y:S02]  /*32c40*/  LDL.64 R10, [R1+0x98] ;  /* 0x00009800010a7983 */ /* 0x001f240000100a00 */
[----:B----4-:R-:W-:Y:S11]  /*32c50*/  HMMA.16816.F32.BF16 R16, R20, R10, R16 ;  /* 0x0000000a1410723c */ /* 0x010ff60000041810 */
[----:B------:R-:W-:Y:S11]  /*32c60*/  @!UPT UIADD3 URZ, URZ, URZ, URZ ;  /* 0x0000003f3f3ff290 */ /* 0x000ff6000fffe03f */
[----:B------:R-:W-:Y:S01]  /*32c70*/  @!UPT UIADD3 URZ, URZ, URZ, URZ ;  /* 0x0000003f3f3ff290 */ /* 0x000fe2000fffe03f */
[----:B------:R0:W-:Y:S01]  /*32c80*/  STL.64 [R1+0xa50], R16 ;  /* 0x000a501001007387 */ /* 0x0001e20000100a00 */
[----:B------:R-:W-:Y:S02]  /*32c90*/  STL.64 [R1+0xa58], R18 ;  /* 0x000a581201007387 */ /* 0x000fe40000100a00 */
[----:B0-----:R-:W-:-:S05]  /*32ca0*/  IMAD.MOV.U32 R16, RZ, RZ, R10 ;  /* 0x000000ffff107224 */ /* 0x001fca00078e000a */
[----:B------:R0:W-:Y:S04]  /*32cb0*/  STL [R1+0x1ed0], R16 ;  /* 0x001ed01001007387 */ /* 0x0001e80000100800 */
[----:B0-----:R-:W4:Y:S01]  /*32cc0*/  LDL.LU R16, [R1+0x330] ;  /* 0x0003300001107983 */ /* 0x001f220000300800 */
[----:B------:R-:W4:Y:S02]  /*32cd0*/  LDL.LU R17, [R1+0x334] ;  /* 0x0003340001117983 */ /* 0x000f240000300800 */
[----:B------:R-:W-:Y:S02]  /*32ce0*/  IMAD.MOV.U32 R18, RZ, RZ, R6 ;  /* 0x000000ffff127224 */ /* 0x000fe400078e0006 */
[----:B------:R-:W-:Y:S01]  /*32cf0*/  IMAD.MOV.U32 R19, RZ, RZ, R7 ;  /* 0x000000ffff137224 */ /* 0x000fe200078e0007 */
[----:B------:R-:W3:Y:S01]  /*32d00*/  LDL.LU R6, [R1+0x1f7c] ;  /* 0x001f7c0001067983 */ /* 0x000ee20000300800 */
[----:B------:R-:W3:Y:S02]  /*32d10*/  LDL.LU R7, [R1+0x1f78] ;  /* 0x001f780001077983 */ /* 0x000ee40000300800 */
[----:B--2---:R-:W-:-:S03]  /*32d20*/  IMAD.MOV.U32 R9, RZ, RZ, R15 ;  /* 0x000000ffff097224 */ /* 0x004fc600078e000f */
[C---:B----4-:R-:W-:Y:S11]  /*32d30*/  HMMA.16816.F32.BF16 R16, R20.reuse, R14, R16 ;  /* 0x0000000e1410723c */ /* 0x050ff60000041810 */
[----:B------:R-:W-:Y:S11]  /*32d40*/  @!UPT UIADD3 URZ, URZ, URZ, URZ ;  /* 0x0000003f3f3ff290 */ /* 0x000ff6000fffe03f */
[----:B------:R-:W-:Y:S01]  /*32d50*/  @!UPT UIADD3 URZ, URZ, URZ, URZ ;  /* 0x0000003f3f3ff290 */ /* 0x000fe2000fffe03f */
[----:B------:R-:W-:Y:S01]  /*32d60*/  STL.64 [R1+0x9f0], R16 ;  /* 0x0009f01001007387 */ /* 0x000fe20000100a00 */
[----:B------:R0:W-:Y:S02]  /*32d70*/  STL.64 [R1+0x9f8], R18 ;  /* 0x0009f81201007387 */ /* 0x0001e40000100a00 */
[----:B0-----:R-:W-:Y:S02]  /*32d80*/  IMAD.MOV.U32 R18, RZ, RZ, R14 ;  /* 0x000000ffff127224 */ /* 0x001fe400078e000e */
[----:B------:R-:W3:Y:S03]  /*32d90*/  LDL.LU.64 R14, [R1+0x1f70] ;  /* 0x001f7000010e7983 */ /* 0x000ee60000300a00 */
[----:B------:R0:W-:Y:S02]  /*32da0*/  STL [R1+0x1f58], R18 ;  /* 0x001f581201007387 */ /* 0x0001e40000100800 */
[----:B0-----:R-:W2:Y:S01]  /*32db0*/  LDL.64 R18, [R1+0x68] ;  /* 0x0000680001127983 */ /* 0x001ea20000100a00 */
[----:B---3--:R-:W-:Y:S01]  /*32dc0*/  HMMA.16816.F32.BF16 R24, R20, R14, R24 ;  /* 0x0000000e1418723c */ /* 0x008fe20000041818 */
[----:B------:R-:W-:-:S02]  /*32dd0*/  IMAD.MOV.U32 R8, RZ, RZ, R14 ;  /* 0x000000ffff087224 */ /* 0x000fc400078e000e */
[----:B------:R-:W-:Y:S11]  /*32de0*/  IMAD.MOV.U32 R5, RZ, RZ, R15 ;  /* 0x000000ffff057224 */ /* 0x000ff600078e000f */
[----:B------:R-:W-:Y:S09]  /*32df0*/  @!UPT UIADD3 URZ, URZ, URZ, URZ ;  /* 0x0000003f3f3ff290 */ /* 0x000ff2000fffe03f */
[----:B------:R-:W-:Y:S01]  /*32e00*/  STL.64 [R1+0x9d0], R24 ;  /* 0x0009d01801007387 */ /* 0x000fe20000100a00 */
[----:B------:R-:W-:Y:S02]  /*32e10*/  STL.64 [R1+0x9d8], R26 ;  /* 0x0009d81a01007387 */ /* 0x000fe40000100a00 */
[----:B------:R-:W-:Y:S02]  /*32e20*/  STL [R1+0x1f68], R11 ;  /* 0x001f680b01007387 */ /* 0x000fe40000100800 */
[----:B------:R0:W-:Y:S01]  /*32e30*/  STL.64 [R1+0x1f60], R8 ;  /* 0x001f600801007387 */ /* 0x0001e20000100a00 */
[----:B------:R-:W1:Y:S04]  /*32e40*/  LDSM.16.MT88.4 R24, [R28+0x6100] ;  /* 0x006100001c18783b */ /* 0x000e680000004200 */
[----:B0-----:R-:W2:Y:S01]  /*32e50*/  LDL.LU R8, [R1+0x590] ;  /* 0x0005900001087983 */ /* 0x001ea20000300800 */
[----:B------:R-:W2:Y:S02]  /*32e60*/  LDL.LU R9, [R1+0x594] ;  /* 0x0005940001097983 */ /* 0x000ea40000300800 */
[----:B------:R-:W2:Y:S02]  /*32e70*/  LDL.LU R10, [R1+0x598] ;  /* 0x00059800010a7983 */ /* 0x000ea40000300800 */
[----:B------:R-:W2:Y:S01]  /*32e80*/  LDL.LU R11, [R1+0x59c] ;  /* 0x00059c00010b7983 */ /* 0x000ea20000300800 */
[----:B------:R-:W-:Y:S01]  /*32e90*/  STL.64 [R1+0x1f28], R6 ;  /* 0x001f280601007387 */ /* 0x000fe20000100a00 */
[----:B------:R0:W-:Y:S02]  /*32ea0*/  STL [R1+0x1f20], R5 ;  /* 0x001f200501007387 */ /* 0x0001e40000100800 */
[----:B------:R-:W3:Y:S01]  /*32eb0*/  LDL.LU R4, [R1+0x560] ;  /* 0x0005600001047983 */ /* 0x000ee20000300800 */
[----:B0-----:R-:W3:Y:S01]  /*32ec0*/  LDL.LU R5, [R1+0x564] ;  /* 0x0005640001057983 */ /* 0x001ee20000300800 */
[----:B------:R-:W4:Y:S02]  /*32ed0*/  LDL.LU R6, [R1+0x568] ;  /* 0x0005680001067983 */ /* 0x000f240000300800 */
[----:B------:R-:W4:Y:S02]  /*32ee0*/  LDL.LU R7, [R1+0x56c] ;  /* 0x00056c0001077983 */ /* 0x000f240000300800 */
[----:B------:R-:W2:Y:S01]  /*32ef0*/  LDL.LU R12, [R1+0x570] ;  /* 0x00057000010c7983 */ /* 0x000ea20000300800 */
[----:B------:R-:W2:Y:S01]  /*32f00*/  LDL.LU R13, [R1+0x574] ;  /* 0x00057400010d7983 */ /* 0x000ea20000300800 */
        /* <DEDUP_REMOVED lines=8> */
[----:B----4-:R0:W-:Y:S01]  /*32f90*/  STL.64 [R1+0x1f38], R6 ;  /* 0x001f380601007387 */ /* 0x0101e20000100a00 */
[----:B---3--:R-:W-:Y:S03]  /*32fa0*/  STL.64 [R1+0x1f30], R4 ;  /* 0x001f300401007387 */ /* 0x008fe60000100a00 */
[----:B0-----:R-:W3:Y:S01]  /*32fb0*/  LDL.64 R6, [R1+0x48] ;  /* 0x0000480001067983 */ /* 0x001ee20000100a00 */
[----:B-1----:R0:W-:Y:S02]  /*32fc0*/  STL.64 [R1+0x1d48], R26 ;  /* 0x001d481a01007387 */ /* 0x0021e40000100a00 */
[----:B------:R-:W-:Y:S01]  /*32fd0*/  STL.64 [R1+0x1d40], R24 ;  /* 0x001d401801007387 */ /* 0x000fe20000100a00 */
[----:B0-----:R-:W4:Y:S01]  /*32fe0*/  LDL.64 R26, [R1+0x28] ;  /* 0x00002800011a7983 */ /* 0x001f220000100a00 */
[C---:B------:R-:W-:Y:S03]  /*32ff0*/  HMMA.16816.F32.BF16 R8, R20.reuse, R18, R8 ;  /* 0x000000121408723c */ /* 0x040fe60000041808 */
[----:B----4-:R0:W-:Y:S04]  /*33000*/  STL.64 [R1+0x1f18], R26 ;  /* 0x001f181a01007387 */ /* 0x0101e80000100a00 */
[----:B0-----:R-:W4:Y:S11]  /*33010*/  LDL.64 R26, [R1+0x38] ;  /* 0x00003800011a7983 */ /* 0x001f360000100a00 */
[----:B------:R-:W-:Y:S05]  /*33020*/  @!UPT UIADD3 URZ, URZ, URZ, URZ ;  /* 0x0000003f3f3ff290 */ /* 0x000fea000fffe03f */
[----:B------:R-:W-:Y:S02]  /*33030*/  STL.64 [R1+0x9c0], R8 ;  /* 0x0009c00801007387 */ /* 0x000fe40000100a00 */
[----:B------:R0:W-:Y:S02]  /*33040*/  STL.64 [R1+0x9c8], R10 ;  /* 0x0009c80a01007387 */ /* 0x0001e40000100a00 */
[----:B0-----:R-:W2:Y:S01]  /*33050*/  LDL.LU R11, [R1+0x1f68] ;  /* 0x001f6800010b7983 */ /* 0x001ea20000300800 */
[----:B------:R-:W3:Y:S02]  /*33060*/  LDL.LU.64 R8, [R1+0x1f60] ;  /* 0x001f600001087983 */ /* 0x000ee40000300a00 */
[----:B------:R-:W-:Y:S02]  /*33070*/  IMAD.MOV.U32 R10, RZ, RZ, R18 ;  /* 0x000000ffff0a7224 */ /* 0x000fe400078e0012 */
[----:B------:R-:W4:Y:S04]  /*33080*/  LDL.LU R18, [R1+0x1f58] ;  /* 0x001f580001127983 */ /* 0x000f280000300800 */
[----:B--2---:R0:W-:Y:S01]  /*33090*/  STL.64 [R1+0x1ee0], R10 ;  /* 0x001ee00a01007387 */ /* 0x0041e20000100a00 */
[----:B---3--:R-:W-:Y:S03]  /*330a0*/  STL.64 [R1+0x1ed8], R8 ;  /* 0x001ed80801007387 */ /* 0x008fe60000100a00 */
[----:B0-----:R-:W2:Y:S01]  /*330b0*/  LDL.64 R10, [R1+0x58] ;  /* 0x00005800010a7983 */ /* 0x001ea20000100a00 */
[----:B------:R-:W-:Y:S01]  /*330c0*/  IMAD.MOV.U32 R17, RZ, RZ, R19 ;  /* 0x000000ffff117224 */ /* 0x000fe200078e0013 */
        /* <DEDUP_REMOVED lines=8> */
[----:B----4-:R-:W-:Y:S02]  /*33150*/  STL.64 [R1+0x1ef0], R18 ;  /* 0x001ef01201007387 */ /* 0x010fe40000100a00 */
[----:B------:R0:W-:Y:S02]  /*33160*/  STL.64 [R1+0x1ee8], R16 ;  /* 0x001ee81001007387 */ /* 0x0001e40000100a00 */
[----:B0-----:R-:W3:Y:S01]  /*33170*/  LDL.LU R16, [R1+0x530] ;  /* 0x0005300001107983 */ /* 0x001ee20000300800 */
[----:B------:R-:W3:Y:S02]  /*33180*/  LDL.LU R17, [R1+0x534] ;  /* 0x0005340001117983 */ /* 0x000ee40000300800 */
[----:B------:R-:W4:Y:S02]  /*33190*/  LDL.LU R18, [R1+0x538] ;  /* 0x0005380001127983 */ /* 0x000f240000300800 */
[----:B------:R-:W4:Y:S01]  /*331a0*/  LDL.LU R19, [R1+0x53c] ;  /* 0x00053c0001137983 */ /* 0x000f220000300800 */
[C---:B--2---:R-:W-:Y:S01]  /*331b0*/  HMMA.16816.F32.BF16 R12, R20.reuse, R6, R12 ;  /* 0x00000006140c723c */ /* 0x044fe2000004180c */
[----:B----4-:R-:W-:Y:S01]  /*331c0*/  STL.64 [R1+0x1f10], R18 ;  /* 0x001f101201007387 */ /* 0x010fe20000100a00 */
[----:B---3--:R0:W-:Y:S03]  /*331d0*/  STL.64 [R1+0x1f08], R16 ;  /* 0x001f081001007387 */ /* 0x0081e60000100a00 */
[----:B0-----:R-:W2:Y:S01]  /*331e0*/  LDL.LU R16, [R1+0x540] ;  /* 0x0005400001107983 */ /* 0x001ea20000300800 */
[----:B------:R-:W2:Y:S02]  /*331f0*/  LDL.LU R17, [R1+0x544] ;  /* 0x0005440001117983 */ /* 0x000ea40000300800 */
[----:B------:R-:W2:Y:S02]  /*33200*/  LDL.LU R18, [R1+0x548] ;  /* 0x0005480001127983 */ /* 0x000ea40000300800 */
[----:B------:R-:W2:Y:S01]  /*33210*/  LDL.LU R19, [R1+0x54c] ;  /* 0x00054c0001137983 */ /* 0x000ea20000300800 */
[----:B------:R-:W3:Y:S11]  /*33220*/  LDL.64 R10, [R1+0x8] ;  /* 0x00000800010a7983 */ /* 0x000ef60000100a00 */
[----:B------:R-:W-:Y:S01]  /*33230*/  @!UPT UIADD3 URZ, URZ, URZ, URZ ;  /* 0x0000003f3f3ff290 */ /* 0x000fe2000fffe03f */
[----:B------:R0:W-:Y:S02]  /*33240*/  STL.64 [R1+0x580], R12 ;  /* 0x0005800c01007387 */ /* 0x0001e40000100a00 */
[----:B------:R1:W-:Y:S02]  /*33250*/  STL.64 [R1+0x588], R14 ;  /* 0x0005880e01007387 */ /* 0x0003e40000100a00 */
[----:B0-----:R-:W-:Y:S01]  /*33260*/  IMAD.MOV.U32 R13, RZ, RZ, R6 ;  /* 0x000000ffff0d7224 */ /* 0x001fe200078e0006 */
[----:B-1----:R-:W4:Y:S01]  /*33270*/  LDL.LU.64 R14, [R1+0x1f40] ;  /* 0x001f4000010e7983 */ /* 0x002f220000300a00 */
[----:B------:R-:W-:Y:S02]  /*33280*/  IMAD.MOV.U32 R12, RZ, RZ, R7 ;  /* 0x000000ffff0c7224 */ /* 0x000fe400078e0007 */
        /* <DEDUP_REMOVED lines=8> */
[----:B------:R-:W3:Y:S02]  /*33310*/  LDL.LU R5, [R1+0x1f20] ;  /* 0x001f200001057983 */ /* 0x000ee40000300800 */
[----:B------:R-:W-:Y:S02]  /*33320*/  IMAD.MOV.U32 R4, RZ, RZ, R26 ;  /* 0x000000ffff047224 */ /* 0x000fe400078e001a */
[----:B------:R-:W-:Y:S02]  /*33330*/  IMAD.MOV.U32 R3, RZ, RZ, R27 ;  /* 0x000000ffff037224 */ /* 0x000fe400078e001b */
[----:B------:R-:W4:Y:S04]  /*33340*/  LDL.LU.64 R26, [R1+0x1f18] ;  /* 0x001f1800011a7983 */ /* 0x000f280000300a00 */
[----:B--2---:R-:W-:Y:S01]  /*33350*/  STL.64 [R1+0x1e90], R6 ;  /* 0x001e900601007387 */ /* 0x004fe20000100a00 */
[----:B---3--:R0:W-:Y:S03]  /*33360*/  STL.64 [R1+0x1e88], R4 ;  /* 0x001e880401007387 */ /* 0x0081e60000100a00 */
[----:B0-----:R-:W4:Y:S01]  /*33370*/  LDL.LU R4, [R1+0x550] ;  /* 0x0005500001047983 */ /* 0x001f220000300800 */
[----:B------:R-:W4:Y:S02]  /*33380*/  LDL.LU R5, [R1+0x554] ;  /* 0x0005540001057983 */ /* 0x000f240000300800 */
[----:B------:R-:W4:Y:S02]  /*33390*/  LDL.LU R6, [R1+0x558] ;  /* 0x0005580001067983 */ /* 0x000f240000300800 */
[----:B------:R-:W4:Y:S02]  /*333a0*/  LDL.LU R7, [R1+0x55c] ;  /* 0x00055c0001077983 */ /* 0x000f240000300800 */
[C---:B----4-:R-:W-:Y:S11]  /*333b0*/  HMMA.16816.F32.BF16 R4, R20.reuse, R26, R4 ;  /* 0x0000001a1404723c */ /* 0x050ff60000041804 */
[----:B------:R-:W-:Y:S11]  /*333c0*/  @!UPT UIADD3 URZ, URZ, URZ, URZ ;  /* 0x0000003f3f3ff290 */ /* 0x000ff6000fffe03f */
[----:B------:R-:W-:Y:S01]  /*333d0*/  @!UPT UIADD3 URZ, URZ, URZ, URZ ;  /* 0x0000003f3f3ff290 */ /* 0x000fe2000fffe03f */
[----:B------:R0:W-:Y:S01]  /*333e0*/  STL.64 [R1+0x560], R4 ;  /* 0x0005600401007387 */ /* 0x0001e20000100a00 */
[----:B------:R-:W-:Y:S02]  /*333f0*/  STL.64 [R1+0x568], R6 ;  /* 0x0005680601007387 */ /* 0x000fe40000100a00 */
[----:B------:R-:W2:Y:S02]  /*33400*/  LDL.LU R24, [R1+0x440] ;  /* 0x0004400001187983 */ /* 0x000ea40000300800 */
[----:B------:R-:W2:Y:S02]  /*33410*/  LDL.LU R25, [R1+0x444] ;  /* 0x0004440001197983 */ /* 0x000ea40000300800 */
[----:B0-----:R-:W-:Y:S02]  /*33420*/  IMAD.MOV.U32 R5, RZ, RZ, R26 ;  /* 0x000000ffff057224 */ /* 0x001fe400078e001a */
[----:B------:R-:W-:Y:S01]  /*33430*/  IMAD.MOV.U32 R4, RZ, RZ, R27 ;  /* 0x000000ffff047224 */ /* 0x000fe200078e001b */
[----:B------:R-:W3:Y:S01]  /*33440*/  LDL.LU R26, [R1+0x448] ;  /* 0x00044800011a7983 */ /* 0x000ee20000300800 */
[----:B------:R-:W3:Y:S03]  /*33450*/  LDL.LU R27, [R1+0x44c] ;  /* 0x00044c00011b7983 */ /* 0x000ee60000300800 */
[----:B---3--:R0:W-:Y:S01]  /*33460*/  STL.64 [R1+0x1d60], R26 ;  /* 0x001d601a01007387 */ /* 0x0081e20000100a00 */
[----:B--2---:R-:W-:Y:S03]  /*33470*/  STL.64 [R1+0x1d58], R24 ;  /* 0x001d581801007387 */ /* 0x004fe60000100a00 */
[----:B0-----:R-:W2:Y:S02]  /*33480*/  LDL.64 R26, [R1+0x18] ;  /* 0x00001800011a7983 */ /* 0x001ea40000100a00 */
[----:B--2---:R-:W-:Y:S01]  /*33490*/  HMMA.16816.F32.BF16 R16, R20, R26, R16 ;  /* 0x0000001a1410723c */ /* 0x004fe20000041810 */
[----:B------:R-:W-:-:S02]  /*334a0*/  IMAD.MOV.U32 R2, RZ, RZ, R26 ;  /* 0x000000ffff027224 */ /* 0x000fc400078e001a */
[----:B------:R-:W-:-:S04]  /*334b0*/  IMAD.MOV.U32 R0, RZ, RZ, R27 ;  /* 0x000000ffff007224 */ /* 0x000fc800078e001b */
[----:B------:R-:W-:Y:S02]  /*334c0*/  IMAD.MOV.U32 R26, RZ, RZ, R14 ;  /* 0x000000ffff1a7224 */ /* 0x000fe400078e000e */
[----:B------:R-:W-:Y:S11]  /*334d0*/  IMAD.MOV.U32 R27, RZ, RZ, R15 ;  /* 0x000000ffff1b7224 */ /* 0x000ff600078e000f */
[----:B------:R-:W-:Y:S03]  /*334e0*/  @!UPT UIADD3 URZ, URZ, URZ, URZ ;  /* 0x0000003f3f3ff290 */ /* 0x000fe6000fffe03f */
[----:B------:R-:W-:Y:S01]  /*334f0*/  STL.64 [R1+0x550], R16 ;  /* 0x0005501001007387 */ /* 0x000fe20000100a00 */
[----:B------:R0:W-:Y:S03]  /*33500*/  STL.64 [R1+0x558], R18 ;  /* 0x0005581201007387 */ /* 0x0001e60000100a00 */
[----:B0-----:R-:W2:Y:S01]  /*33510*/  LDL.LU.64 R18, [R1+0x1f10] ;  /* 0x001f100001127983 */ /* 0x001ea20000300a00 */
[----:B------:R-:W2:Y:S02]  /*33520*/  LDL.LU.64 R16, [R1+0x1f08] ;  /* 0x001f080001107983 */ /* 0x000ea40000300a00 */
[----:B------:R-:W3:Y:S02]  /*33530*/  LDL.LU R24, [R1+0x450] ;  /* 0x0004500001187983 */ /* 0x000ee40000300800 */
[----:B------:R-:W3:Y:S01]  /*33540*/  LDL.LU R25, [R1+0x454] ;  /* 0x0004540001197983 */ /* 0x000ee20000300800 */
[----:B------:R-:W4:Y:S01]  /*33550*/  LDL.LU R14, [R1+0x1f04] ;  /* 0x001f0400010e7983 */ /* 0x000f220000300800 */
[----:B------:R-:W2:Y:S02]  /*33560*/  LDL.LU R15, [R1+0x1f00] ;  /* 0x001f0000010f7983 */ /* 0x000ea40000300800 */
[----:B------:R0:W-:Y:S02]  /*33570*/  STL.64 [R1+0x1d70], R26 ;  /* 0x001d701a01007387 */ /* 0x0001e40000100a00 */
[----:B0-----:R-:W-:-:S02]  /*33580*/  IMAD.MOV.U32 R26, RZ, RZ, R2 ;  /* 0x000000ffff1a7224 */ /* 0x001fc400078e0002 */
[----:B------:R-:W-:Y:S01]  /*33590*/  IMAD.MOV.U32 R27, RZ, RZ, R0 ;  /* 0x000000ffff1b7224 */ /* 0x000fe200078e0000 */
[----:B---3--:R0:W-:Y:S04]  /*335a0*/  STL.64 [R1+0x1d68], R24 ;  /* 0x001d681801007387 */ /* 0x0081e80000100a00 */
[----:B------:R4:W-:Y:S01]  /*335b0*/  STL.64 [R1+0x1d80], R26 ;  /* 0x001d801a01007387 */ /* 0x0009e20000100a00 */
[----:B0-----:R-:W3:Y:S01]  /*335c0*/  LDL.LU R24, [R1+0x520] ;  /* 0x0005200001187983 */ /* 0x001ee20000300800 */
[----:B------:R-:W3:Y:S02]  /*335d0*/  LDL.LU R25, [R1+0x524] ;  /* 0x0005240001197983 */ /* 0x000ee40000300800 */
[----:B----4-:R-:W-:Y:S02]  /*335e0*/  IMAD.MOV.U32 R26, RZ, RZ, R14 ;  /* 0x000000ffff1a7224 */ /* 0x010fe400078e000e */
[----:B--2---:R-:W-:Y:S01]  /*335f0*/  IMAD.MOV.U32 R27, RZ, RZ, R15 ;  /* 0x000000ffff1b7224 */ /* 0x004fe200078e000f */
[----:B------:R-:W3:Y:S01]  /*33600*/  LDL.LU R14, [R1+0x1efc] ;  /* 0x001efc00010e7983 */ /* 0x000ee20000300800 */
[----:B------:R-:W3:Y:S01]  /*33610*/  LDL.LU R15, [R1+0x1ef8] ;  /* 0x001ef800010f7983 */ /* 0x000ee20000300800 */
[----:B------:R-:W-:Y:S01]  /*33620*/  HMMA.16816.F32.BF16 R16, R20, R10, R16 ;  /* 0x0000000a1410723c */ /* 0x000fe20000041810 */
[----:B------:R-:W2:Y:S02]  /*33630*/  LDL R29, [R1+0x14fc] ;  /* 0x0014fc00011d7983 */ /* 0x000ea40000100800 */
[----:B------:R-:W-:-:S02]  /*33640*/  IMAD.MOV.U32 R2, RZ, RZ, R10 ;  /* 0x000000ffff027224 */ /* 0x000fc400078e000a */
[----:B------:R-:W-:Y:S11]  /*33650*/  IMAD.MOV.U32 R0, RZ, RZ, R11 ;  /* 0x000000ffff007224 */ /* 0x000ff600078e000b */
[----:B------:R-:W-:Y:S07]  /*33660*/  @!UPT UIADD3 URZ, URZ, URZ, URZ ;  /* 0x0000003f3f3ff290 */ /* 0x000fee000fffe03f */
[----:B------:R-:W-:Y:S01]  /*33670*/  STL.64 [R1+0x540], R16 ;  /* 0x0005401001007387 */ /* 0x000fe20000100a00 */
[----:B------:R0:W-:Y:S03]  /*33680*/  STL.64 [R1+0x548], R18 ;  /* 0x0005481201007387 */ /* 0x0001e60000100a00 */
[----:B0-----:R-:W4:Y:S01]  /*33690*/  LDL.LU.64 R18, [R1+0x1ef0] ;  /* 0x001ef00001127983 */ /* 0x001f220000300a00 */
[----:B------:R-:W2:Y:S02]  /*336a0*/  LDL.LU.64 R16, [R1+0x1ee8] ;  /* 0x001ee80001107983 */ /* 0x000ea40000300a00 */
[----:B------:R-:W2:Y:S02]  /*336b0*/  LDL.LU.64 R10, [R1+0x1ee0] ;  /* 0x001ee000010a7983 */ /* 0x000ea40000300a00 */
[----:B------:R-:W2:Y:S01]  /*336c0*/  LDL.LU.64 R8, [R1+0x1ed8] ;  /* 0x001ed80001087983 */ /* 0x000ea20000300a00 */
[----:B---3--:R-:W-:Y:S11]  /*336d0*/  HMMA.16816.F32.BF16 R24, R20, R14, R24 ;  /* 0x0000000e1418723c */ /* 0x008ff60000041818 */
[----:B------:R-:W-:Y:S11]  /*336e0*/  @!UPT UIADD3 URZ, URZ, URZ, URZ ;  /* 0x0000003f3f3ff290 */ /* 0x000ff6000fffe03f */
[----:B------:R-:W-:Y:S01]  /*336f0*/  @!UPT UIADD3 URZ, URZ, URZ, URZ ;  /* 0x0000003f3f3ff290 */ /* 0x000fe2000fffe03f */
[----:B------:R-:W-:Y:S01]  /*33700*/  STL.64 [R1+0x370], R24 ;  /* 0x0003701801007387 */ /* 0x000fe20000100a00 */
[----:B------:R0:W-:Y:S02]  /*33710*/  STL.64 [R1+0x378], R26 ;  /* 0x0003781a01007387 */ /* 0x0001e40000100a00 */
[----:B0-----:R-:W-:Y:S02]  /*33720*/  IMAD.MOV.U32 R26, RZ, RZ, R5 ;  /* 0x000000ffff1a7224 */ /* 0x001fe400078e0005 */
[----:B------:R-:W-:-:S05]  /*33730*/  IMAD.MOV.U32 R27, RZ, RZ, R4 ;  /* 0x000000ffff1b7224 */ /* 0x000fca00078e0004 */
[----:B------:R0:W-:Y:S01]  /*33740*/  STL.64 [R1+0x1d98], R26 ;  /* 0x001d981a01007387 */ /* 0x0001e20000100a00 */
[----:B------:R-:W3:Y:S02]  /*33750*/  LDL.LU R24, [R1+0x480] ;  /* 0x0004800001187983 */ /* 0x000ee40000300800 */
[----:B------:R-:W3:Y:S01]  /*33760*/  LDL.LU R25, [R1+0x484] ;  /* 0x0004840001197983 */ /* 0x000ee20000300800 */
[----:B0-----:R-:W2:Y:S01]  /*33770*/  LDL.LU R26, [R1+0x488] ;  /* 0x00048800011a7983 */ /* 0x001ea20000300800 */
[----:B------:R-:W2:Y:S03]  /*33780*/  LDL.LU R27, [R1+0x48c] ;  /* 0x00048c00011b7983 */ /* 0x000ea60000300800 */
[----:B--2---:R0:W-:Y:S01]  /*33790*/  STL.64 [R1+0x1da8], R26 ;  /* 0x001da81a01007387 */ /* 0x0041e20000100a00 */
[----:B---3--:R-:W-:Y:S02]  /*337a0*/  STL.64 [R1+0x1da0], R24 ;  /* 0x001da01801007387 */ /* 0x008fe40000100a00 */
[----:B0-----:R-:W-:-:S02]  /*337b0*/  IMAD.MOV.U32 R26, RZ, RZ, R13 ;  /* 0x000000ffff1a7224 */ /* 0x001fc400078e000d */
[----:B------:R-:W-:-:S05]  /*337c0*/  IMAD.MOV.U32 R27, RZ, RZ, R12 ;  /* 0x000000ffff1b7224 */ /* 0x000fca00078e000c */
[----:B------:R-:W-:Y:S01]  /*337d0*/  STL.64 [R1+0x1dc0], R26 ;  /* 0x001dc01a01007387 */ /* 0x000fe20000100a00 */
[----:B------:R0:W-:Y:S02]  /*337e0*/  STL.64 [R1+0x1d78], R14 ;  /* 0x001d780e01007387 */ /* 0x0001e40000100a00 */
[----:B------:R-:W2:Y:S02]  /*337f0*/  LDL.LU R12, [R1+0x460] ;  /* 0x00046000010c7983 */ /* 0x000ea40000300800 */
[----:B------:R-:W2:Y:S01]  /*33800*/  LDL.LU R13, [R1+0x464] ;  /* 0x00046400010d7983 */ /* 0x000ea20000300800 */
[----:B0-----:R-:W3:Y:S01]  /*33810*/  LDL.LU R14, [R1+0x468] ;  /* 0x00046800010e7983 */ /* 0x001ee20000300800 */
[----:B------:R-:W3:Y:S02]  /*33820*/  LDL.LU R15, [R1+0x46c] ;  /* 0x00046c00010f7983 */ /* 0x000ee40000300800 */
[----:B------:R-:W-:Y:S02]  /*33830*/  IMAD.MOV.U32 R26, RZ, RZ, R16 ;  /* 0x000000ffff1a7224 */ /* 0x000fe400078e0010 */
[----:B----4-:R-:W-:Y:S01]  /*33840*/  IMAD.MOV.U32 R27, RZ, RZ, R19 ;  /* 0x000000ffff1b7224 */ /* 0x010fe200078e0013 */
[----:B------:R-:W4:Y:S01]  /*33850*/  LDL.LU R16, [R1+0x1ed0] ;  /* 0x001ed00001107983 */ /* 0x000f220000300800 */
[----:B------:R-:W4:Y:S03]  /*33860*/  LDL.LU R19, [R1+0x1ecc] ;  /* 0x001ecc0001137983 */ /* 0x000f260000300800 */
[----:B------:R0:W-:Y:S02]  /*33870*/  STL.64 [R1+0x1dd8], R26 ;  /* 0x001dd81a01007387 */ /* 0x0001e40000100a00 */
[----:B0-----:R-:W-:-:S02]  /*33880*/  IMAD.MOV.U32 R26, RZ, RZ, R10 ;  /* 0x000000ffff1a7224 */ /* 0x001fc400078e000a */
[----:B------:R-:W-:Y:S01]  /*33890*/  IMAD.MOV.U32 R27, RZ, RZ, R17 ;  /* 0x000000ffff1b7224 */ /* 0x000fe200078e0011 */
[----:B---3--:R-:W-:Y:S01]  /*338a0*/  STL.64 [R1+0x1d90], R14 ;  /* 0x001d900e01007387 */ /* 0x008fe20000100a00 */
[----:B--2---:R0:W-:Y:S03]  /*338b0*/  STL.64 [R1+0x1d88], R12 ;  /* 0x001d880c01007387 */ /* 0x0041e60000100a00 */
[----:B0-----:R-:W2:Y:S01]  /*338c0*/  LDL.LU R12, [R1+0x470] ;  /* 0x00047000010c7983 */ /* 0x001ea20000300800 */
[----:B------:R-:W2:Y:S02]  /*338d0*/  LDL.LU R13, [R1+0x474] ;  /* 0x00047400010d7983 */ /* 0x000ea40000300800 */
[----:B------:R-:W3:Y:S02]  /*338e0*/  LDL.LU R14, [R1+0x478] ;  /* 0x00047800010e7983 */ /* 0x000ee40000300800 */
[----:B------:R-:W3:Y:S01]  /*338f0*/  LDL.LU R15, [R1+0x47c] ;  /* 0x00047c00010f7983 */ /* 0x000ee20000300800 */
[----:B------:R-:W2:Y:S01]  /*33900*/  LDL.LU R10, [R1+0x1ec8] ;  /* 0x001ec800010a7983 */ /* 0x000ea20000300800 */
[----:B------:R-:W2:Y:S02]  /*33910*/  LDL.LU R17, [R1+0x1ec4] ;  /* 0x001ec40001117983 */ /* 0x000ea40000300800 */
[----:B------:R0:W-:Y:S02]  /*33920*/  STL.64 [R1+0x1df0], R26 ;  /* 0x001df01a01007387 */ /* 0x0001e40000100a00 */
[----:B------:R-:W2:Y:S01]  /*33930*/  LDL.LU R24, [R1+0x240] ;  /* 0x0002400001187983 */ /* 0x000ea20000300800 */
[----:B------:R-:W2:Y:S04]  /*33940*/  LDL.LU R25, [R1+0x244] ;  /* 0x0002440001197983 */ /* 0x000ea80000300800 */
[----:B0-----:R-:W2:Y:S01]  /*33950*/  LDL.LU R26, [R1+0x248] ;  /* 0x00024800011a7983 */ /* 0x001ea20000300800 */
[----:B------:R-:W2:Y:S03]  /*33960*/  LDL.LU R27, [R1+0x24c] ;  /* 0x00024c00011b7983 */ /* 0x000ea60000300800 */
[----:B--2---:R0:W-:Y:S01]  /*33970*/  STL.64 [R1+0x1e00], R26 ;  /* 0x001e001a01007387 */ /* 0x0041e20000100a00 */
[----:B------:R-:W-:Y:S02]  /*33980*/  STL.64 [R1+0x1df8], R24 ;  /* 0x001df81801007387 */ /* 0x000fe40000100a00 */
[----:B0-----:R-:W-:-:S02]  /*33990*/  IMAD.MOV.U32 R26, RZ, RZ, R18 ;  /* 0x000000ffff1a7224 */ /* 0x001fc400078e0012 */
[----:B------:R-:W-:Y:S01]  /*339a0*/  IMAD.MOV.U32 R27, RZ, RZ, R9 ;  /* 0x000000ffff1b7224 */ /* 0x000fe200078e0009 */
[----:B------:R-:W2:Y:S01]  /*339b0*/  LDL.LU R18, [R1+0x1ec0] ;  /* 0x001ec00001127983 */ /* 0x000ea20000300800 */
[----:B------:R-:W2:Y:S03]  /*339c0*/  LDL.LU R9, [R1+0x1ebc] ;  /* 0x001ebc0001097983 */ /* 0x000ea60000300800 */
[----:B------:R-:W-:Y:S01]  /*339d0*/  STL.64 [R1+0x1e18], R26 ;  /* 0x001e181a01007387 */ /* 0x000fe20000100a00 */
[----:B---3--:R-:W-:Y:S02]  /*339e0*/  STL.64 [R1+0x1db8], R14 ;  /* 0x001db80e01007387 */ /* 0x008fe40000100a00 */
[----:B------:R0:W-:Y:S02]  /*339f0*/  STL.64 [R1+0x1db0], R12 ;  /* 0x001db00c01007387 */ /* 0x0001e40000100a00 */
[----:B0-----:R-:W3:Y:S01]  /*33a00*/  LDL.LU R12, [R1+0x490] ;  /* 0x00049000010c7983 */ /* 0x001ee20000300800 */
[----:B------:R-:W3:Y:S02]  /*33a10*/  LDL.LU R13, [R1+0x494] ;  /* 0x00049400010d7983 */ /* 0x000ee40000300800 */
[----:B------:R-:W2:Y:S02]  /*33a20*/  LDL.LU R14, [R1+0x498] ;  /* 0x00049800010e7983 */ /* 0x000ea40000300800 */
[----:B------:R-:W2:Y:S02]  /*33a30*/  LDL.LU R15, [R1+0x49c] ;  /* 0x00049c00010f7983 */ /* 0x000ea40000300800 */
[----:B----4-:R-:W-:-:S02]  /*33a40*/  IMAD.MOV.U32 R26, RZ, RZ, R16 ;  /* 0x000000ffff1a7224 */ /* 0x010fc400078e0010 */
[----:B------:R-:W-:Y:S01]  /*33a50*/  IMAD.MOV.U32 R27, RZ, RZ, R11 ;  /* 0x000000ffff1b7224 */ /* 0x000fe200078e000b */
[----:B------:R-:W4:Y:S01]  /*33a60*/  LDL.LU R16, [R1+0x1eb8] ;  /* 0x001eb80001107983 */ /* 0x000f220000300800 */
[----:B------:R-:W4:Y:S03]  /*33a70*/  LDL.LU R11, [R1+0x1eb4] ;  /* 0x001eb400010b7983 */ /* 0x000f260000300800 */
[----:B------:R0:W-:Y:S02]  /*33a80*/  STL.64 [R1+0x1e30], R26 ;  /* 0x001e301a01007387 */ /* 0x0001e40000100a00 */
[----:B0-----:R-:W-:Y:S02]  /*33a90*/  IMAD.MOV.U32 R26, RZ, RZ, R10 ;  /* 0x000000ffff1a7224 */ /* 0x001fe400078e000a */
[----:B------:R-:W-:Y:S01]  /*33aa0*/  IMAD.MOV.U32 R27, RZ, RZ, R19 ;  /* 0x000000ffff1b7224 */ /* 0x000fe200078e0013 */
[----:B------:R-:W4:Y:S04]  /*33ab0*/  LDL.LU R10, [R1+0x1eb0] ;  /* 0x001eb000010a7983 */ /* 0x000f280000300800 */
[----:B------:R-:W-:Y:S04]  /*33ac0*/  STL.64 [R1+0x1e48], R26 ;  /* 0x001e481a01007387 */ /* 0x000fe80000100a00 */
[----:B--2---:R-:W-:Y:S01]  /*33ad0*/  STL.64 [R1+0x1dd0], R14 ;  /* 0x001dd00e01007387 */ /* 0x004fe20000100a00 */
[----:B---3--:R0:W-:Y:S03]  /*33ae0*/  STL.64 [R1+0x1dc8], R12 ;  /* 0x001dc80c01007387 */ /* 0x0081e60000100a00 */
        /* <DEDUP_REMOVED lines=11> */
[----:B----4-:R-:W-:-:S02]  /*33ba0*/  IMAD.MOV.U32 R14, RZ, RZ, R10 ;  /* 0x000000ffff0e7224 */ /* 0x010fc400078e000a */
[----:B------:R-:W-:Y:S01]  /*33bb0*/  IMAD.MOV.U32 R15, RZ, RZ, R11 ;  /* 0x000000ffff0f7224 */ /* 0x000fe200078e000b */
[----:B------:R-:W3:Y:S01]  /*33bc0*/  LDL.LU R10, [R1+0x1eac] ;  /* 0x001eac00010a7983 */ /* 0x000ee20000300800 */
[----:B------:R-:W4:Y:S02]  /*33bd0*/  LDL.LU R11, [R1+0x1ea8] ;  /* 0x001ea800010b7983 */ /* 0x000f240000300800 */
[----:B------:R-:W-:Y:S02]  /*33be0*/  IMAD.MOV.U32 R26, RZ, RZ, R16 ;  /* 0x000000ffff1a7224 */ /* 0x000fe400078e0010 */
[----:B------:R-:W3:Y:S01]  /*33bf0*/  LDL.LU R16, [R1+0x310] ;  /* 0x0003100001107983 */ /* 0x000ee20000300800 */
[----:B------:R-:W3:Y:S02]  /*33c00*/  LDL.LU R17, [R1+0x314] ;  /* 0x0003140001117983 */ /* 0x000ee40000300800 */
[----:B------:R-:W3:Y:S02]  /*33c10*/  LDL.LU R18, [R1+0x318] ;  /* 0x0003180001127983 */ /* 0x000ee40000300800 */
[----:B------:R-:W3:Y:S01]  /*33c20*/  LDL.LU R19, [R1+0x31c] ;  /* 0x00031c0001137983 */ /* 0x000ee20000300800 */
[----:B------:R-:W3:Y:S01]  /*33c30*/  LDL.LU R4, [R1+0x510] ;  /* 0x0005100001047983 */ /* 0x000ee20000300800 */
[----:B------:R-:W3:Y:S02]  /*33c40*/  LDL.LU R5, [R1+0x514] ;  /* 0x0005140001057983 */ /* 0x000ee40000300800 */
[----:B------:R-:W3:Y:S02]  /*33c50*/  LDL.LU R6, [R1+0x518] ;  /* 0x0005180001067983 */ /* 0x000ee40000300800 */
[----:B------:R-:W3:Y:S01]  /*33c60*/  LDL.LU R7, [R1+0x51c] ;  /* 0x00051c0001077983 */ /* 0x000ee20000300800 */
[----:B------:R-:W-:Y:S04]  /*33c70*/  STL.64 [R1+0x1e10], R14 ;  /* 0x001e100e01007387 */ /* 0x000fe80000100a00 */
[----:B--2---:R0:W-:Y:S04]  /*33c80*/  STL.64 [R1+0x1e08], R12 ;  /* 0x001e080c01007387 */ /* 0x0041e80000100a00 */
        /* <DEDUP_REMOVED lines=8> */
[----:B----4-:R-:W-:-:S02]  /*33d10*/  IMAD.MOV.U32 R14, RZ, RZ, R11 ;  /* 0x000000ffff0e7224 */ /* 0x010fc400078e000b */
[----:B---3--:R-:W-:Y:S01]  /*33d20*/  IMAD.MOV.U32 R15, RZ, RZ, R10 ;  /* 0x000000ffff0f7224 */ /* 0x008fe200078e000a */
[----:B------:R-:W3:Y:S01]  /*33d30*/  LDL.LU R11, [R1+0x1ea4] ;  /* 0x001ea400010b7983 */ /* 0x000ee20000300800 */
[----:B------:R-:W4:Y:S03]  /*33d40*/  LDL.LU R10, [R1+0x1ea0] ;  /* 0x001ea000010a7983 */ /* 0x000f260000300800 */
[----:B------:R-:W-:Y:S04]  /*33d50*/  STL.64 [R1+0x1e40], R14 ;  /* 0x001e400e01007387 */ /* 0x000fe80000100a00 */
[----:B--2---:R0:W-:Y:S04]  /*33d60*/  STL.64 [R1+0x1e38], R12 ;  /* 0x001e380c01007387 */ /* 0x0041e80000100a00 */
[----:B0-----:R-:W2:Y:S01]  /*33d70*/  LDL.LU R12, [R1+0x270] ;  /* 0x00027000010c7983 */ /* 0x001ea20000300800 */
[----:B------:R-:W2:Y:S02]  /*33d80*/  LDL.LU R13, [R1+0x274] ;  /* 0x00027400010d7983 */ /* 0x000ea40000300800 */
[----:B------:R-:W2:Y:S02]  /*33d90*/  LDL.LU R14, [R1+0x278] ;  /* 0x00027800010e7983 */ /* 0x000ea40000300800 */
[----:B------:R-:W2:Y:S02]  /*33da0*/  LDL.LU R15, [R1+0x27c] ;  /* 0x00027c00010f7983 */ /* 0x000ea40000300800 */
[----:B--2---:R4:W-:Y:S01]  /*33db0*/  STL.64 [R1+0x1e58], R14 ;  /* 0x001e580e01007387 */ /* 0x0049e20000100a00 */
[----:B------:R0:W-:Y:S02]  /*33dc0*/  STL.64 [R1+0x1e50], R12 ;  /* 0x001e500c01007387 */ /* 0x0001e40000100a00 */
[----:B----4-:R-:W-:Y:S01]  /*33dd0*/  IMAD.MOV.U32 R14, RZ, RZ, R10 ;  /* 0x000000ffff0e7224 */ /* 0x010fe200078e000a */
[----:B0-----:R-:W2:Y:S01]  /*33de0*/  LDL.LU R12, [R1+0x280] ;  /* 0x00028000010c7983 */ /* 0x001ea20000300800 */
[----:B------:R-:W2:Y:S02]  /*33df0*/  LDL.LU R13, [R1+0x284] ;  /* 0x00028400010d7983 */ /* 0x000ea40000300800 */
[----:B------:R-:W4:Y:S02]  /*33e00*/  LDL.LU R10, [R1+0x1e9c] ;  /* 0x001e9c00010a7983 */ /* 0x000f240000300800 */
[----:B---3--:R-:W-:-:S02]  /*33e10*/  IMAD.MOV.U32 R15, RZ, RZ, R11 ;  /* 0x000000ffff0f7224 */ /* 0x008fc400078e000b */
[----:B------:R-:W4:Y:S03]  /*33e20*/  LDL.LU R11, [R1+0x1e98] ;  /* 0x001e9800010b7983 */ /* 0x000f260000300800 */
[----:B------:R-:W-:Y:S01]  /*33e30*/  STL.64 [R1+0x1e70], R14 ;  /* 0x001e700e01007387 */ /* 0x000fe20000100a00 */
[C---:B----4-:R-:W-:Y:S01]  /*33e40*/  HMMA.16816.F32.BF16 R4, R20.reuse, R10, R4 ;  /* 0x0000000a1404723c */ /* 0x050fe20000041804 */
[----:B--2---:R0:W-:Y:S04]  /*33e50*/  STL.64 [R1+0x1e68], R12 ;  /* 0x001e680c01007387 */ /* 0x0041e80000100a00 */
[----:B0-----:R-:W2:Y:S01]  /*33e60*/  LDL.LU R12, [R1+0x290] ;  /* 0x00029000010c7983 */ /* 0x001ea20000300800 */
[----:B------:R-:W2:Y:S02]  /*33e70*/  LDL.LU R13, [R1+0x294] ;  /* 0x00029400010d7983 */ /* 0x000ea40000300800 */
[----:B------:R-:W2:Y:S02]  /*33e80*/  LDL.LU R14, [R1+0x298] ;  /* 0x00029800010e7983 */ /* 0x000ea40000300800 */
[----:B------:R-:W2:Y:S11]  /*33e90*/  LDL.LU R15, [R1+0x29c] ;  /* 0x00029c00010f7983 */ /* 0x000eb60000300800 */
[----:B------:R-:W-:Y:S02]  /*33ea0*/  @!UPT UIADD3 URZ, URZ, URZ, URZ ;  /* 0x0000003f3f3ff290 */ /* 0x000fe4000fffe03f */
[----:B------:R-:W-:Y:S01]  /*33eb0*/  STL.64 [R1+0x360], R4 ;  /* 0x0003600401007387 */ /* 0x000fe20000100a00 */
[----:B------:R0:W-:Y:S03]  /*33ec0*/  STL.64 [R1+0x368], R6 ;  /* 0x0003680601007387 */ /* 0x0001e60000100a00 */
[----:B0-----:R-:W3:Y:S01]  /*33ed0*/  LDL.LU.64 R6, [R1+0x1e90] ;  /* 0x001e900001067983 */ /* 0x001ee20000300a00 */
[----:B------:R-:W4:Y:S02]  /*33ee0*/  LDL.LU.64 R4, [R1+0x1e88] ;  /* 0x001e880001047983 */ /* 0x000f240000300a00 */
[----:B------:R-:W-:Y:S01]  /*33ef0*/  IMAD.MOV.U32 R27, RZ, RZ, R9 ;  /* 0x000000ffff1b7224 */ /* 0x000fe200078e0009 */
[----:B---3--:R-:W-:Y:S01]  /*33f00*/  HMMA.16816.F32.BF16 R20, R20, R6, R16 ;  /* 0x000000061414723c */ /* 0x008fe20000041810 */
[----:B------:R-:W2:Y:S01]  /*33f10*/  LDL.LU.64 R18, [R1+0x1e80] ;  /* 0x001e800001127983 */ /* 0x000ea20000300a00 */
[----:B------:R-:W2:Y:S11]  /*33f20*/  LDL.LU.64 R16, [R1+0x1e78] ;  /* 0x001e780001107983 */ /* 0x000eb60000300a00 */
[----:B------:R-:W-:Y:S10]  /*33f30*/  @!UPT UIADD3 URZ, URZ, URZ, URZ ;  /* 0x0000003f3f3ff290 */ /* 0x000ff4000fffe03f */
[----:B------:R-:W-:Y:S01]  /*33f40*/  STL.64 [R1+0x350], R20 ;  /* 0x0003501401007387 */ /* 0x000fe20000100a00 */
[----:B------:R-:W-:Y:S02]  /*33f50*/  STL.64 [R1+0x358], R22 ;  /* 0x0003581601007387 */ /* 0x000fe40000100a00 */
[----:B------:R-:W-:Y:S01]  /*33f60*/  STL.64 [R1+0x1d50], R6 ;  /* 0x001d500601007387 */ /* 0x000fe20000100a00 */
[C---:B--2---:R-:W-:Y:S01]  /*33f70*/  HMMA.16816.F32.BF16 R24, R16.reuse, R26, R12 ;  /* 0x0000001a1018723c */ /* 0x044fe2000004180c */
[----:B------:R-:W2:Y:S01]  /*33f80*/  LDL.LU.64 R14, [R1+0x1e70] ;  /* 0x001e7000010e7983 */ /* 0x000ea20000300a00 */
[----:B------:R-:W2:Y:S11]  /*33f90*/  LDL.LU.64 R12, [R1+0x1e68] ;  /* 0x001e6800010c7983 */ /* 0x000eb60000300a00 */
[----:B------:R-:W-:Y:S10]  /*33fa0*/  @!UPT UIADD3 URZ, URZ, URZ, URZ ;  /* 0x0000003f3f3ff290 */ /* 0x000ff4000fffe03f */
[----:B------:R-:W-:Y:S01]  /*33fb0*/  STL.64 [R1+0xb80], R24 ;  /* 0x000b801801007387 */ /* 0x000fe20000100a00 */
        /* <DEDUP_REMOVED lines=9> */
[----:B------:R-:W-:-:S05]  /*34050*/  IMAD.MOV.U32 R9, RZ, RZ, R24 ;  /* 0x000000ffff097224 */ /* 0x000fca00078e0018 */
[----:B------:R-:W-:Y:S01]  /*34060*/  STL [R1+0x1530], R9 ;  /* 0x0015300901007387 */ /* 0x000fe20000100800 */
[C---:B--2---:R-:W-:Y:S03]  /*34070*/  HMMA.16816.F32.BF16 R24, R16.reuse, R26, R12 ;  /* 0x0000001a1018723c */ /* 0x044fe6000004180c */
[----:B------:R-:W2:Y:S01]  /*34080*/  LDL.LU.64 R14, [R1+0x1e40] ;  /* 0x001e4000010e7983 */ /* 0x000ea20000300a00 */
[----:B------:R-:W2:Y:S11]  /*34090*/  LDL.LU.64 R12, [R1+0x1e38] ;  /* 0x001e3800010c7983 */ /* 0x000eb60000300a00 */
[----:B------:R-:W-:Y:S08]  /*340a0*/  @!UPT UIADD3 URZ, URZ, URZ, URZ ;  /* 0x0000003f3f3ff290 */ /* 0x000ff0000fffe03f */
        /* <DEDUP_REMOVED lines=16> */
[----:B0-----:R-:W3:Y:S01]  /*341b0*/  LDL.LU.64 R26, [R1+0x1e00] ;  /* 0x001e0000011a7983 */ /* 0x001ee20000300a00 */
[----:B------:R-:W3:Y:S02]  /*341c0*/  LDL.LU.64 R24, [R1+0x1df8] ;  /* 0x001df80001187983 */ /* 0x000ee40000300a00 */
[----:B------:R-:W-:Y:S02]  /*341d0*/  IMAD.MOV.U32 R22, RZ, RZ, R8 ;  /* 0x000000ffff167224 */ /* 0x000fe400078e0008 */
[----:B----4-:R-:W-:-:S07]  /*341e0*/  IMAD.MOV.U32 R23, RZ, RZ, R5 ;  /* 0x000000ffff177224 */ /* 0x010fce00078e0005 */
[C---:B---3--:R-:W-:Y:S01]  /*341f0*/  HMMA.16816.F32.BF16 R20, R16.reuse, R22, R24 ;  /* 0x000000161014723c */ /* 0x048fe20000041818 */
[----:B------:R-:W2:Y:S11]  /*34200*/  LDL.LU.64 R26, [R1+0x1df0] ;  /* 0x001df000011a7983 */ /* 0x000eb60000300a00 */
[----:B------:R-:W-:Y:S11]  /*34210*/  @!UPT UIADD3 URZ, URZ, URZ, URZ ;  /* 0x0000003f3f3ff290 */ /* 0x000ff6000fffe03f */
[----:B------:R-:W-:Y:S01]  /*34220*/  STL.64 [R1+0xa30], R20 ;  /* 0x000a301401007387 */ /* 0x000fe20000100a00 */
[----:B------:R-:W-:Y:S02]  /*34230*/  STL.64 [R1+0xa38], R22 ;  /* 0x000a381601007387 */ /* 0x000fe40000100a00 */
[----:B------:R-:W0:Y:S02]  /*34240*/  LDSM.16.MT88.4 R20, [R28+0x6180] ;  /* 0x006180001c14783b */ /* 0x000e240000004200 */
[----:B0-----:R-:W-:Y:S02]  /*34250*/  STL.64 [R1+0x1c28], R22 ;  /* 0x001c281601007387 */ /* 0x001fe40000100a00 */
[----:B------:R-:W-:Y:S02]  /*34260*/  STL.64 [R1+0x1c20], R20 ;  /* 0x001c201401007387 */ /* 0x000fe40000100a00 */
[----:B------:R-:W-:Y:S01]  /*34270*/  STL [R1+0x1534], R28 ;  /* 0x0015341c01007387 */ /* 0x000fe20000100800 */
        /* <DEDUP_REMOVED lines=23> */
[----:B------:R-:W-:-:S07]  /*343f0*/  IMAD.MOV.U32 R7, RZ, RZ, R3 ;  /* 0x000000ffff077224 */ /* 0x000fce00078e0003 */
[C---:B---3--:R-:W-:Y:S01]  /*34400*/  HMMA.16816.F32.BF16 R4, R16.reuse, R6, R24 ;  /* 0x000000061004723c */ /* 0x048fe20000041818 */
[----:B------:R-:W2:Y:S11]  /*34410*/  LDL.LU.64 R26, [R1+0x1d98] ;  /* 0x001d9800011a7983 */ /* 0x000eb60000300a00 */
[----:B------:R-:W-:Y:S11]  /*34420*/  @!UPT UIADD3 URZ, URZ, URZ, URZ ;  /* 0x0000003f3f3ff290 */ /* 0x000ff6000fffe03f */
        /* <DEDUP_REMOVED lines=18> */
[----:B0-----:R-:W4:Y:S01]  /*34550*/  LDL.LU.64 R26, [R1+0x1d70] ;  /* 0x001d7000011a7983 */ /* 0x001f220000300a00 */
[----:B------:R-:W4:Y:S02]  /*34560*/  LDL.LU.64 R24, [R1+0x1d68] ;  /* 0x001d680001187983 */ /* 0x000f240000300a00 */
[----:B------:R-:W-:Y:S02]  /*34570*/  IMAD.MOV.U32 R22, RZ, RZ, R2 ;  /* 0x000000ffff167224 */ /* 0x000fe400078e0002 */
[----:B------:R-:W-:-:S07]  /*34580*/  IMAD.MOV.U32 R23, RZ, RZ, R0 ;  /* 0x000000ffff177224 */ /* 0x000fce00078e0000 */
[C---:B----4-:R-:W-:Y:S01]  /*34590*/  HMMA.16816.F32.BF16 R20, R16.reuse, R22, R24 ;  /* 0x000000161014723c */ /* 0x050fe20000041818 */
[----:B------:R-:W2:Y:S01]  /*345a0*/  LDL.LU.64 R26, [R1+0x1d60] ;  /* 0x001d6000011a7983 */ /* 0x000ea20000300a00 */
[----:B------:R-:W2:Y:S11]  /*345b0*/  LDL.LU.64 R24, [R1+0x1d58] ;  /* 0x001d580001187983 */ /* 0x000eb60000300a00 */
[----:B------:R-:W-:Y:S10]  /*345c0*/  @!UPT UIADD3 URZ, URZ, URZ, URZ ;  /* 0x0000003f3f3ff290 */ /* 0x000ff4000fffe03f */
[----:B------:R-:W-:Y:S01]  /*345d0*/  STL.64 [R1+0x470], R20 ;  /* 0x0004701401007387 */ /* 0x000fe20000100a00 */
[----:B------:R2:W-:Y:S02]  /*345e0*/  STL.64 [R1+0x478], R22 ;  /* 0x0004781601007387 */ /* 0x0005e40000100a00 */
        /* <DEDUP_REMOVED lines=8> */
[----:B0-----:R-:W4:Y:S01]  /*34670*/  LDL.LU R20, [R1+0x200] ;  /* 0x0002000001147983 */ /* 0x001f220000300800 */
[----:B------:R-:W4:Y:S02]  /*34680*/  LDL.LU R21, [R1+0x204] ;  /* 0x0002040001157983 */ /* 0x000f240000300800 */
[----:B-1----:R-:W2:Y:S02]  /*34690*/  LDL.LU R22, [R1+0x208] ;  /* 0x0002080001167983 */ /* 0x002ea40000300800 */
[----:B------:R-:W2:Y:S02]  /*346a0*/  LDL.LU R23, [R1+0x20c] ;  /* 0x00020c0001177983 */ /* 0x000ea40000300800 */
[----:B--2---:R0:W-:Y:S01]  /*346b0*/  STL.64 [R1+0x1d28], R22 ;  /* 0x001d281601007387 */ /* 0x0041e20000100a00 */
[----:B----4-:R-:W-:Y:S03]  /*346c0*/  STL.64 [R1+0x1d20], R20 ;  /* 0x001d201401007387 */ /* 0x010fe60000100a00 */
[----:B0-----:R-:W2:Y:S04]  /*346d0*/  LDL.64 R22, [R1+0xb8] ;  /* 0x0000b80001167983 */ /* 0x001ea80000100a00 */
[----:B--2---:R0:W-:Y:S04]  /*346e0*/  STL.64 [R1+0x1d30], R22 ;  /* 0x001d301601007387 */ /* 0x0041e80000100a00 */
[----:B0-----:R-:W2:Y:S01]  /*346f0*/  LDL.64 R22, [R1+0xc8] ;  /* 0x0000c80001167983 */ /* 0x001ea20000100a00 */
[----:B------:R0:W-:Y:S02]  /*34700*/  STL.64 [R1+0x1d00], R14 ;  /* 0x001d000e01007387 */ /* 0x0001e40000100a00 */
[----:B------:R-:W4:Y:S02]  /*34710*/  LDL.LU R12, [R1+0x1e0] ;  /* 0x0001e000010c7983 */ /* 0x000f240000300800 */
[----:B------:R-:W4:Y:S01]  /*34720*/  LDL.LU R13, [R1+0x1e4] ;  /* 0x0001e400010d7983 */ /* 0x000f220000300800 */
[----:B0-----:R-:W2:Y:S01]  /*34730*/  LDL.LU R14, [R1+0x1e8] ;  /* 0x0001e800010e7983 */ /* 0x001ea20000300800 */
[----:B------:R-:W2:Y:S01]  /*34740*/  LDL.LU R15, [R1+0x1ec] ;  /* 0x0001ec00010f7983 */ /* 0x000ea20000300800 */
[C---:B---3--:R-:W-:Y:S02]  /*34750*/  HMMA.16816.F32.BF16 R4, R16.reuse, R10, R4 ;  /* 0x0000000a1004723c */ /* 0x048fe40000041804 */
[----:B--2---:R0:W-:Y:S01]  /*34760*/  STL.64 [R1+0x1d10], R14 ;  /* 0x001d100e01007387 */ /* 0x0041e20000100a00 */
[----:B----4-:R1:W-:Y:S03]  /*34770*/  STL.64 [R1+0x1d08], R12 ;  /* 0x001d080c01007387 */ /* 0x0103e60000100a00 */
[----:B0-----:R-:W2:Y:S04]  /*34780*/  LDL.64 R14, [R1+0x98] ;  /* 0x00009800010e7983 */ /* 0x001ea80000100a00 */
[----:B--2---:R0:W-:Y:S01]  /*34790*/  STL.64 [R1+0x1d38], R14 ;  /* 0x001d380e01007387 */ /* 0x0041e20000100a00 */
[----:B-1----:R-:W2:Y:S02]  /*347a0*/  LDL.LU R12, [R1+0x220] ;  /* 0x00022000010c7983 */ /* 0x002ea40000300800 */
[----:B------:R-:W2:Y:S01]  /*347b0*/  LDL.LU R13, [R1+0x224] ;  /* 0x00022400010d7983 */ /* 0x000ea20000300800 */
[----:B0-----:R-:W2:Y:S01]  /*347c0*/  LDL.LU R14, [R1+0x228] ;  /* 0x00022800010e7983 */ /* 0x001ea20000300800 */
[----:B------:R-:W2:Y:S08]  /*347d0*/  LDL.LU R15, [R1+0x22c] ;  /* 0x00022c00010f7983 */ /* 0x000eb00000300800 */
[----:B------:R-:W-:Y:S02]  /*347e0*/  STL.64 [R1+0x450], R4 ;  /* 0x0004500401007387 */ /* 0x000fe40000100a00 */
[----:B------:R0:W-:Y:S02]  /*347f0*/  STL.64 [R1+0x458], R6 ;  /* 0x0004580601007387 */ /* 0x0001e40000100a00 */
[----:B0-----:R-:W3:Y:S01]  /*34800*/  LDL.LU.64 R6, [R1+0x1d50] ;  /* 0x001d500001067983 */ /* 0x001ee20000300a00 */
[----:B------:R0:W-:Y:S03]  /*34810*/  STL.64 [R1+0x1ca0], R10 ;  /* 0x001ca00a01007387 */ /* 0x0001e60000100a00 */
[----:B0-----:R-:W4:Y:S01]  /*34820*/  LDL.64 R10, [R1+0x78] ;  /* 0x00007800010a7983 */ /* 0x001f220000100a00 */
[----:B---3--:R-:W-:Y:S03]  /*34830*/  HMMA.16816.F32.BF16 R16, R16, R6, R24 ;  /* 0x000000061010723c */ /* 0x008fe60000041818 */
[----:B----4-:R0:W-:Y:S01]  /*34840*/  STL.64 [R1+0x1d18], R10 ;  /* 0x001d180a01007387 */ /* 0x0101e20000100a00 */
[----:B------:R-:W3:Y:S02]  /*34850*/  LDL.LU R8, [R1+0x1f0] ;  /* 0x0001f00001087983 */ /* 0x000ee40000300800 */
[----:B------:R-:W3:Y:S01]  /*34860*/  LDL.LU R9, [R1+0x1f4] ;  /* 0x0001f40001097983 */ /* 0x000ee20000300800 */
[----:B0-----:R-:W3:Y:S01]  /*34870*/  LDL.LU R10, [R1+0x1f8] ;  /* 0x0001f800010a7983 */ /* 0x001ee20000300800 */
[----:B------:R-:W3:Y:S02]  /*34880*/  LDL.LU R11, [R1+0x1fc] ;  /* 0x0001fc00010b7983 */ /* 0x000ee40000300800 */
[----:B------:R-:W2:Y:S02]  /*34890*/  LDL.LU.64 R26, [R1+0x1d48] ;  /* 0x001d4800011a7983 */ /* 0x000ea40000300a00 */
[----:B------:R-:W2:Y:S11]  /*348a0*/  LDL.LU.64 R24, [R1+0x1d40] ;  /* 0x001d400001187983 */ /* 0x000eb60000300a00 */
[----:B------:R0:W-:Y:S01]  /*348b0*/  STL.64 [R1+0xa00], R16 ;  /* 0x000a001001007387 */ /* 0x0001e20000100a00 */
[----:B------:R1:W-:Y:S03]  /*348c0*/  STL.64 [R1+0xa08], R18 ;  /* 0x000a081201007387 */ /* 0x0003e60000100a00 */
[----:B0-----:R-:W4:Y:S01]  /*348d0*/  LDL.LU R16, [R1+0x1d0] ;  /* 0x0001d00001107983 */ /* 0x001f220000300800 */
[----:B------:R-:W4:Y:S02]  /*348e0*/  LDL.LU R17, [R1+0x1d4] ;  /* 0x0001d40001117983 */ /* 0x000f240000300800 */
[----:B-1----:R-:W4:Y:S02]  /*348f0*/  LDL.LU R18, [R1+0x1d8] ;  /* 0x0001d80001127983 */ /* 0x002f240000300800 */
[----:B------:R-:W4:Y:S01]  /*34900*/  LDL.LU R19, [R1+0x1dc] ;  /* 0x0001dc0001137983 */ /* 0x000f220000300800 */
[----:B------:R0:W-:Y:S01]  /*34910*/  STL [R1+0x1c34], R6 ;  /* 0x001c340601007387 */ /* 0x0001e20000100800 */
[----:B------:R1:W-:Y:S02]  /*34920*/  STL [R1+0x1c30], R7 ;  /* 0x001c300701007387 */ /* 0x0003e40000100800 */
[----:B------:R-:W3:Y:S02]  /*34930*/  LDL.LU R4, [R1+0x210] ;  /* 0x0002100001047983 */ /* 0x000ee40000300800 */
[----:B------:R-:W3:Y:S02]  /*34940*/  LDL.LU R5, [R1+0x214] ;  /* 0x0002140001057983 */ /* 0x000ee40000300800 */
[----:B------:R-:W-:-:S02]  /*34950*/  IMAD.MOV.U32 R2, RZ, RZ, R22 ;  /* 0x000000ffff027224 */ /* 0x000fc400078e0016 */
[----:B------:R-:W-:Y:S01]  /*34960*/  IMAD.MOV.U32 R0, RZ, RZ, R23 ;  /* 0x000000ffff007224 */ /* 0x000fe200078e0017 */
        /* <DEDUP_REMOVED lines=11> */
[C---:B---3--:R-:W-:Y:S01]  /*34a20*/  HMMA.16816.F32.BF16 R4, R24.reuse, R22, R4 ;  /* 0x000000161804723c */ /* 0x048fe20000041804 */
[----:B------:R-:W-:Y:S11]  /*34a30*/  IMAD.MOV.U32 R3, RZ, RZ, R23 ;  /* 0x000000ffff037224 */ /* 0x000ff600078e0017 */
[----:B------:R-:W-:Y:S11]  /*34a40*/  @!UPT UIADD3 URZ, URZ, URZ, URZ ;  /* 0x0000003f3f3ff290 */ /* 0x000ff6000fffe03f */
[----:B------:R0:W-:Y:S01]  /*34a50*/  STL.64 [R1+0xbb0], R4 ;  /* 0x000bb00401007387 */ /* 0x0001e20000100a00 */
[----:B------:R1:W-:Y:S02]  /*34a60*/  STL.64 [R1+0xbb8], R6 ;  /* 0x000bb80601007387 */ /* 0x0003e40000100a00 */
[----:B0-----:R-:W-:Y:S02]  /*34a70*/  IMAD.MOV.U32 R4, RZ, RZ, R22 ;  /* 0x000000ffff047224 */ /* 0x001fe400078e0016 */
[----:B------:R-:W3:Y:S01]  /*34a80*/  LDL.LU.64 R22, [R1+0x1d28] ;  /* 0x001d280001167983 */ /* 0x000ee20000300a00 */
[----:B------:R-:W3:Y:S02]  /*34a90*/  LDL.LU.64 R20, [R1+0x1d20] ;  /* 0x001d200001147983 */ /* 0x000ee40000300a00 */
[----:B------:R-:W-:Y:S02]  /*34aa0*/  STL [R1+0x1c44], R3 ;  /* 0x001c440301007387 */ /* 0x000fe40000100800 */
[----:B------:R-:W-:Y:S01]  /*34ab0*/  STL [R1+0x1c40], R4 ;  /* 0x001c400401007387 */ /* 0x000fe20000100800 */
[----:B-1----:R-:W3:Y:S01]  /*34ac0*/  LDL.64 R6, [R1+0xa8] ;  /* 0x0000a80001067983 */ /* 0x002ee20000100a00 */
[C---:B--2---:R-:W-:Y:S08]  /*34ad0*/  HMMA.16816.F32.BF16 R8, R24.reuse, R14, R8 ;  /* 0x0000000e1808723c */ /* 0x044ff00000041808 */
[----:B---3--:R-:W-:Y:S01]  /*34ae0*/  HMMA.16816.F32.BF16 R20, R24, R6, R20 ;  /* 0x000000061814723c */ /* 0x008fe20000041814 */
[----:B------:R-:W-:Y:S11]  /*34af0*/  IMAD.MOV.U32 R5, RZ, RZ, R7 ;  /* 0x000000ffff057224 */ /* 0x000ff600078e0007 */
[----:B------:R-:W-:Y:S11]  /*34b00*/  @!UPT UIADD3 URZ, URZ, URZ, URZ ;  /* 0x0000003f3f3ff290 */ /* 0x000ff6000fffe03f */
[----:B------:R0:W-:Y:S01]  /*34b10*/  STL.64 [R1+0xba0], R20 ;  /* 0x000ba01401007387 */ /* 0x0001e20000100a00 */
[----:B------:R1:W-:Y:S02]  /*34b20*/  STL.64 [R1+0xba8], R22 ;  /* 0x000ba81601007387 */ /* 0x0003e40000100a00 */
[----:B------:R-:W-:Y:S02]  /*34b30*/  STL [R1+0x1c58], R5 ;  /* 0x001c580501007387 */ /* 0x000fe40000100800 */
[----:B0-----:R-:W-:Y:S02]  /*34b40*/  IMAD.MOV.U32 R20, RZ, RZ, R6 ;  /* 0x000000ffff147224 */ /* 0x001fe400078e0006 */
[----:B------:R-:W2:Y:S01]  /*34b50*/  LDL.64 R6, [R1+0x88] ;  /* 0x0000880001067983 */ /* 0x000ea20000100a00 */
[----:B------:R-:W-:Y:S02]  /*34b60*/  STL.64 [R1+0xb90], R8 ;  /* 0x000b900801007387 */ /* 0x000fe40000100a00 */
[----:B------:R0:W-:Y:S02]  /*34b70*/  STL.64 [R1+0xb98], R10 ;  /* 0x000b980a01007387 */ /* 0x0001e40000100a00 */
[----:B-1----:R-:W-:-:S02]  /*34b80*/  IMAD.MOV.U32 R22, RZ, RZ, R14 ;  /* 0x000000ffff167224 */ /* 0x002fc400078e000e */
[----:B------:R-:W-:Y:S01]  /*34b90*/  IMAD.MOV.U32 R21, RZ, RZ, R15 ;  /* 0x000000ffff157224 */ /* 0x000fe200078e000f */
[----:B0-----:R-:W4:Y:S01]  /*34ba0*/  LDL.LU.64 R10, [R1+0x1d18] ;  /* 0x001d1800010a7983 */ /* 0x001f220000300a00 */
        /* <DEDUP_REMOVED lines=8> */
[----:B------:R-:W-:Y:S02]  /*34c30*/  IMAD.MOV.U32 R13, RZ, RZ, R6 ;  /* 0x000000ffff0d7224 */ /* 0x000fe400078e0006 */
[----:B------:R-:W-:Y:S02]  /*34c40*/  IMAD.MOV.U32 R12, RZ, RZ, R7 ;  /* 0x000000ffff0c7224 */ /* 0x000fe400078e0007 */
[----:B----4-:R-:W-:Y:S01]  /*34c50*/  HMMA.16816.F32.BF16 R4, R24, R10, R16 ;  /* 0x0000000a1804723c */ /* 0x010fe20000041810 */
[----:B------:R-:W-:Y:S01]  /*34c60*/  IMAD.MOV.U32 R23, RZ, RZ, R11 ;  /* 0x000000ffff177224 */ /* 0x000fe200078e000b */
[----:B------:R-:W-:Y:S01]  /*34c70*/  STL [R1+0x1c5c], R13 ;  /* 0x001c5c0d01007387 */ /* 0x000fe20000100800 */
[----:B------:R-:W-:-:S03]  /*34c80*/  IMAD.MOV.U32 R28, RZ, RZ, R10 ;  /* 0x000000ffff1c7224 */ /* 0x000fc600078e000a */
[----:B------:R-:W0:Y:S04]  /*34c90*/  LDSM.16.MT88.4 R16, [R29+0x6000] ;  /* 0x006000001d10783b */ /* 0x000e280000004200 */
[----:B--2---:R-:W-:Y:S01]  /*34ca0*/  STL.64 [R1+0x1c88], R14 ;  /* 0x001c880e01007387 */ /* 0x004fe20000100a00 */
[----:B------:R-:W-:Y:S11]  /*34cb0*/  STL [R1+0x1c80], R12 ;  /* 0x001c800c01007387 */ /* 0x000ff60000100800 */
[----:B------:R-:W-:Y:S01]  /*34cc0*/  @!UPT UIADD3 URZ, URZ, URZ, URZ ;  /* 0x0000003f3f3ff290 */ /* 0x000fe2000fffe03f */
[----:B------:R-:W-:Y:S02]  /*34cd0*/  STL.64 [R1+0xb30], R4 ;  /* 0x000b300401007387 */ /* 0x000fe40000100a00 */
[----:B------:R-:W-:Y:S01]  /*34ce0*/  STL.64 [R1+0xb38], R6 ;  /* 0x000b380601007387 */ /* 0x000fe20000100a00 */
[----:B------:R-:W-:Y:S01]  /*34cf0*/  STL.64 [R1+0x1c50], R22 ;  /* 0x001c501601007387 */ /* 0x000fe20000100a00 */
[----:B------:R1:W-:Y:S03]  /*34d00*/  STL.64 [R1+0x1c48], R20 ;  /* 0x001c481401007387 */ /* 0x0003e60000100a00 */
[----:B-1----:R-:W2:Y:S01]  /*34d10*/  LDL.LU R20, [R1+0x3a0] ;  /* 0x0003a00001147983 */ /* 0x002ea20000300800 */
        /* <DEDUP_REMOVED lines=17> */
[----:B-1----:R-:W2:Y:S04]  /*34e30*/  LDL.64 R6, [R1+0x58] ;  /* 0x0000580001067983 */ /* 0x002ea80000100a00 */
[----:B--2---:R1:W-:Y:S04]  /*34e40*/  STL.64 [R1+0x1cf8], R6 ;  /* 0x001cf80601007387 */ /* 0x0043e80000100a00 */
[----:B-1----:R-:W2:Y:S01]  /*34e50*/  LDL.64 R6, [R1+0x68] ;  /* 0x0000680001067983 */ /* 0x002ea20000100a00 */
[----:B------:R1:W-:Y:S02]  /*34e60*/  STL.64 [R1+0x1cb0], R10 ;  /* 0x001cb00a01007387 */ /* 0x0003e40000100a00 */
[----:B------:R-:W-:Y:S01]  /*34e70*/  STL.64 [R1+0x1ca8], R8 ;  /* 0x001ca80801007387 */ /* 0x000fe20000100a00 */
[----:B-1----:R-:W2:Y:S04]  /*34e80*/  LDL.64 R10, [R1+0x28] ;  /* 0x00002800010a7983 */ /* 0x002ea80000100a00 */
[----:B--2---:R1:W-:Y:S04]  /*34e90*/  STL.64 [R1+0x1cc0], R10 ;  /* 0x001cc00a01007387 */ /* 0x0043e80000100a00 */
[----:B-1----:R-:W2:Y:S04]  /*34ea0*/  LDL.64 R10, [R1+0x38] ;  /* 0x00003800010a7983 */ /* 0x002ea80000100a00 */
[----:B--2---:R1:W-:Y:S04]  /*34eb0*/  STL.64 [R1+0x1cd8], R10 ;  /* 0x001cd80a01007387 */ /* 0x0043e80000100a00 */
[----:B-1----:R-:W2:Y:S04]  /*34ec0*/  LDL.64 R10, [R1+0x48] ;  /* 0x00004800010a7983 */ /* 0x002ea80000100a00 */
[----:B--2---:R1:W-:Y:S01]  /*34ed0*/  STL.64 [R1+0x1cf0], R10 ;  /* 0x001cf00a01007387 */ /* 0x0043e20000100a00 */
[----:B------:R-:W2:Y:S02]  /*34ee0*/  LDL.LU R8, [R1+0x410] ;  /* 0x0004100001087983 */ /* 0x000ea40000300800 */
[----:B------:R-:W2:Y:S01]  /*34ef0*/  LDL.LU R9, [R1+0x414] ;  /* 0x0004140001097983 */ /* 0x000ea20000300800 */
[----:B-1----:R-:W2:Y:S01]  /*34f00*/  LDL.LU R10, [R1+0x418] ;  /* 0x00041800010a7983 */ /* 0x002ea20000300800 */
[----:B------:R-:W2:Y:S02]  /*34f10*/  LDL.LU R11, [R1+0x41c] ;  /* 0x00041c00010b7983 */ /* 0x000ea40000300800 */
[----:B------:R1:W-:Y:S02]  /*34f20*/  STL.64 [R1+0x1c98], R14 ;  /* 0x001c980e01007387 */ /* 0x0003e40000100a00 */
[----:B----4-:R4:W-:Y:S01]  /*34f30*/  STL.64 [R1+0x1c90], R12 ;  /* 0x001c900c01007387 */ /* 0x0109e20000100a00 */
[----:B-1----:R-:W2:Y:S04]  /*34f40*/  LDL.64 R14, [R1+0x18] ;  /* 0x00001800010e7983 */ /* 0x002ea80000100a00 */
[----:B--2---:R1:W-:Y:S01]  /*34f50*/  STL.64 [R1+0x1cb8], R14 ;  /* 0x001cb80e01007387 */ /* 0x0043e20000100a00 */
[----:B----4-:R-:W2:Y:S02]  /*34f60*/  LDL.LU R12, [R1+0x3e0] ;  /* 0x0003e000010c7983 */ /* 0x010ea40000300800 */
[----:B------:R-:W2:Y:S01]  /*34f70*/  LDL.LU R13, [R1+0x3e4] ;  /* 0x0003e400010d7983 */ /* 0x000ea20000300800 */
[----:B-1----:R-:W4:Y:S01]  /*34f80*/  LDL.LU R14, [R1+0x3e8] ;  /* 0x0003e800010e7983 */ /* 0x002f220000300800 */
[----:B------:R-:W4:Y:S03]  /*34f90*/  LDL.LU R15, [R1+0x3ec] ;  /* 0x0003ec00010f7983 */ /* 0x000f260000300800 */
[----:B----4-:R-:W-:Y:S01]  /*34fa0*/  STL.64 [R1+0x1cd0], R14 ;  /* 0x001cd00e01007387 */ /* 0x010fe20000100a00 */
[----:B--2---:R1:W-:Y:S03]  /*34fb0*/  STL.64 [R1+0x1cc8], R12 ;  /* 0x001cc80c01007387 */ /* 0x0043e60000100a00 */
[----:B-1----:R-:W2:Y:S01]  /*34fc0*/  LDL.LU R12, [R1+0x3f0] ;  /* 0x0003f000010c7983 */ /* 0x002ea20000300800 */
[----:B------:R-:W2:Y:S02]  /*34fd0*/  LDL.LU R13, [R1+0x3f4] ;  /* 0x0003f400010d7983 */ /* 0x000ea40000300800 */
[----:B------:R-:W2:Y:S02]  /*34fe0*/  LDL.LU R14, [R1+0x3f8] ;  /* 0x0003f800010e7983 */ /* 0x000ea40000300800 */
[----:B------:R-:W2:Y:S01]  /*34ff0*/  LDL.LU R15, [R1+0x3fc] ;  /* 0x0003fc00010f7983 */ /* 0x000ea20000300800 */
[----:B---3--:R-:W-:Y:S01]  /*35000*/  STL.64 [R1+0x1c68], R22 ;  /* 0x001c681601007387 */ /* 0x008fe20000100a00 */
[----:B------:R1:W-:Y:S03]  /*35010*/  STL.64 [R1+0x1c60], R20 ;  /* 0x001c601401007387 */ /* 0x0003e60000100a00 */
[----:B-1----:R-:W3:Y:S01]  /*35020*/  LDL.LU R20, [R1+0x3b0] ;  /* 0x0003b00001147983 */ /* 0x002ee20000300800 */
[----:B------:R-:W3:Y:S02]  /*35030*/  LDL.LU R21, [R1+0x3b4] ;  /* 0x0003b40001157983 */ /* 0x000ee40000300800 */
[----:B------:R-:W4:Y:S02]  /*35040*/  LDL.LU R22, [R1+0x3b8] ;  /* 0x0003b80001167983 */ /* 0x000f240000300800 */
[----:B------:R-:W4:Y:S02]  /*35050*/  LDL.LU R23, [R1+0x3bc] ;  /* 0x0003bc0001177983 */ /* 0x000f240000300800 */
[----:B----4-:R1:W-:Y:S01]  /*35060*/  STL.64 [R1+0x1c78], R22 ;  /* 0x001c781601007387 */ /* 0x0103e20000100a00 */
[----:B---3--:R-:W-:Y:S03]  /*35070*/  STL.64 [R1+0x1c70], R20 ;  /* 0x001c701401007387 */ /* 0x008fe60000100a00 */
[----:B-1----:R-:W3:Y:S01]  /*35080*/  LDL.64 R22, [R1+0x8] ;  /* 0x0000080001167983 */ /* 0x002ee20000100a00 */
[----:B0-----:R-:W-:Y:S02]  /*35090*/  STL.64 [R1+0x1af0], R18 ;  /* 0x001af01201007387 */ /* 0x001fe40000100a00 */
[----:B------:R0:W-:Y:S02]  /*350a0*/  STL.64 [R1+0x1ae8], R16 ;  /* 0x001ae81001007387 */ /* 0x0001e40000100a00 */
        /* <DEDUP_REMOVED lines=8> */
[----:B------:R1:W-:Y:S02]  /*35130*/  STL.64 [R1+0xb28], R18 ;  /* 0x000b281201007387 */ /* 0x0003e40000100a00 */
[----:B0-----:R-:W-:Y:S02]  /*35140*/  IMAD.MOV.U32 R17, RZ, RZ, R6 ;  /* 0x000000ffff117224 */ /* 0x001fe400078e0006 */
[----:B------:R-:W-:Y:S02]  /*35150*/  IMAD.MOV.U32 R16, RZ, RZ, R7 ;  /* 0x000000ffff107224 */ /* 0x000fe400078e0007 */
[----:B------:R-:W4:Y:S02]  /*35160*/  LDL.LU.64 R6, [R1+0x1cf8] ;  /* 0x001cf80001067983 */ /* 0x000f240000300a00 */
[----:B----4-:R-:W-:Y:S01]  /*35170*/  HMMA.16816.F32.BF16 R8, R24, R6, R8 ;  /* 0x000000061808723c */ /* 0x010fe20000041808 */
[----:B-1----:R-:W-:-:S02]  /*35180*/  IMAD.MOV.U32 R19, RZ, RZ, R6 ;  /* 0x000000ffff137224 */ /* 0x002fc400078e0006 */
[----:B------:R-:W-:Y:S11]  /*35190*/  IMAD.MOV.U32 R18, RZ, RZ, R7 ;  /* 0x000000ffff127224 */ /* 0x000ff600078e0007 */
[----:B------:R-:W-:Y:S09]  /*351a0*/  @!UPT UIADD3 URZ, URZ, URZ, URZ ;  /* 0x0000003f3f3ff290 */ /* 0x000ff2000fffe03f */
[----:B------:R-:W-:Y:S01]  /*351b0*/  STL.64 [R1+0xb10], R8 ;  /* 0x000b100801007387 */ /* 0x000fe20000100a00 */
[----:B------:R0:W-:Y:S03]  /*351c0*/  STL.64 [R1+0xb18], R10 ;  /* 0x000b180a01007387 */ /* 0x0001e60000100a00 */
[----:B0-----:R-:W4:Y:S01]  /*351d0*/  LDL.LU.64 R10, [R1+0x1cf0] ;  /* 0x001cf000010a7983 */ /* 0x001f220000300a00 */
[----:B------:R-:W4:Y:S02]  /*351e0*/  LDL.LU.64 R6, [R1+0x1ce8] ;  /* 0x001ce80001067983 */ /* 0x000f240000300a00 */
        /* <DEDUP_REMOVED lines=44> */
[----:B-1----:R-:W3:Y:S01]  /*354b0*/  LDL.LU.64 R14, [R1+0x1c88] ;  /* 0x001c8800010e7983 */ /* 0x002ee20000300a00 */
[----:B------:R-:W4:Y:S02]  /*354c0*/  LDL.LU R12, [R1+0x1c80] ;  /* 0x001c8000010c7983 */ /* 0x000f240000300800 */
[----:B------:R-:W3:Y:S02]  /*354d0*/  LDL.LU.64 R22, [R1+0x1c78] ;  /* 0x001c780001167983 */ /* 0x000ee40000300a00 */
[----:B------:R-:W3:Y:S02]  /*354e0*/  LDL.LU.64 R20, [R1+0x1c70] ;  /* 0x001c700001147983 */ /* 0x000ee40000300a00 */
[----:B---3--:R-:W-:Y:S11]  /*354f0*/  HMMA.16816.F32.BF16 R20, R24, R14, R20 ;  /* 0x0000000e1814723c */ /* 0x008ff60000041814 */
        /* <DEDUP_REMOVED lines=9> */
[----:B------:R-:W3:Y:S01]  /*35590*/  LDL.LU R13, [R1+0x1c5c] ;  /* 0x001c5c00010d7983 */ /* 0x000ee20000300800 */
[----:B------:R-:W3:Y:S03]  /*355a0*/  LDL.LU R5, [R1+0x1c58] ;  /* 0x001c580001057983 */ /* 0x000ee60000300800 */
[----:B------:R0:W-:Y:S02]  /*355b0*/  STL.64 [R1+0x1b10], R14 ;  /* 0x001b100e01007387 */ /* 0x0001e40000100a00 */
[----:B0-----:R-:W-:-:S02]  /*355c0*/  IMAD.MOV.U32 R14, RZ, RZ, R9 ;  /* 0x000000ffff0e7224 */ /* 0x001fc400078e0009 */
        /* <DEDUP_REMOVED lines=51> */
[----:B------:R-:W-:Y:S02]  /*35900*/  IMAD.MOV.U32 R15, RZ, RZ, R16 ;  /* 0x000000ffff0f7224 */ /* 0x000fe400078e0010 */
[----:B---3--:R-:W-:Y:S02]  /*35910*/  IMAD.MOV.U32 R18, RZ, RZ, R13 ;  /* 0x000000ffff127224 */ /* 0x008fe400078e000d */
[----:B----4-:R-:W-:Y:S01]  /*35920*/  IMAD.MOV.U32 R19, RZ, RZ, R12 ;  /* 0x000000ffff137224 */ /* 0x010fe200078e000c */
[----:B------:R0:W-:Y:S02]  /*35930*/  STL.64 [R1+0x1ba0], R14 ;  /* 0x001ba00e01007387 */ /* 0x0001e40000100a00 */
[----:B0-----:R-:W-:Y:S02]  /*35940*/  IMAD.MOV.U32 R14, RZ, RZ, R28 ;  /* 0x000000ffff0e7224 */ /* 0x001fe400078e001c */
        /* <DEDUP_REMOVED lines=9> */
[----:B------:R-:W4:Y:S02]  /*359e0*/  LDL.LU R12, [R1+0x170] ;  /* 0x00017000010c7983 */ /* 0x000f240000300800 */
[----:B------:R-:W4:Y:S01]  /*359f0*/  LDL.LU R13, [R1+0x174] ;  /* 0x00017400010d7983 */ /* 0x000f220000300800 */
[----:B0-----:R-:W2:Y:S01]  /*35a00*/  LDL.LU R14, [R1+0x178] ;  /* 0x00017800010e7983 */ /* 0x001ea20000300800 */
[----:B------:R-:W2:Y:S02]  /*35a10*/  LDL.LU R15, [R1+0x17c] ;  /* 0x00017c00010f7983 */ /* 0x000ea40000300800 */
[----:B-1----:R-:W-:-:S02]  /*35a20*/  IMAD.MOV.U32 R18, RZ, RZ, R22 ;  /* 0x000000ffff127224 */ /* 0x002fc400078e0016 */
[----:B------:R-:W-:Y:S01]  /*35a30*/  IMAD.MOV.U32 R19, RZ, RZ, R21 ;  /* 0x000000ffff137224 */ /* 0x000fe200078e0015 */
[----:B--2---:R-:W-:Y:S01]  /*35a40*/  STL.64 [R1+0x1bd0], R14 ;  /* 0x001bd00e01007387 */ /* 0x004fe20000100a00 */
[----:B----4-:R0:W-:Y:S03]  /*35a50*/  STL.64 [R1+0x1bc8], R12 ;  /* 0x001bc80c01007387 */ /* 0x0101e60000100a00 */
[----:B------:R1:W-:Y:S01]  /*35a60*/  STL.64 [R1+0x1bd8], R18 ;  /* 0x001bd81201007387 */ /* 0x0003e20000100a00 */
[----:B0-----:R-:W2:Y:S01]  /*35a70*/  LDL.LU R12, [R1+0x180] ;  /* 0x00018000010c7983 */ /* 0x001ea20000300800 */
[----:B------:R-:W2:Y:S02]  /*35a80*/  LDL.LU R13, [R1+0x184] ;  /* 0x00018400010d7983 */ /* 0x000ea40000300800 */
[----:B------:R-:W4:Y:S02]  /*35a90*/  LDL.LU R14, [R1+0x188] ;  /* 0x00018800010e7983 */ /* 0x000f240000300800 */
[----:B------:R-:W4:Y:S02]  /*35aa0*/  LDL.LU R15, [R1+0x18c] ;  /* 0x00018c00010f7983 */ /* 0x000f240000300800 */
[----:B-1----:R-:W-:-:S02]  /*35ab0*/  IMAD.MOV.U32 R18, RZ, RZ, R20 ;  /* 0x000000ffff127224 */ /* 0x002fc400078e0014 */
[----:B------:R-:W-:Y:S01]  /*35ac0*/  IMAD.MOV.U32 R19, RZ, RZ, R5 ;  /* 0x000000ffff137224 */ /* 0x000fe200078e0005 */
[----:B----4-:R-:W-:Y:S01]  /*35ad0*/  STL.64 [R1+0x1be8], R14 ;  /* 0x001be80e01007387 */ /* 0x010fe20000100a00 */
[----:B--2---:R-:W-:Y:S03]  /*35ae0*/  STL.64 [R1+0x1be0], R12 ;  /* 0x001be00c01007387 */ /* 0x004fe60000100a00 */
        /* <DEDUP_REMOVED lines=89> */
[----:B------:R0:W-:Y:S01]  /*36080*/  STL.64 [R1+0xc80], R16 ;  /* 0x000c801001007387 */ /* 0x0001e20000100a00 */
[----:B------:R1:W-:Y:S03]  /*36090*/  STL.64 [R1+0xc88], R18 ;  /* 0x000c881201007387 */ /* 0x0003e60000100a00 */
[----:B0-----:R-:W2:Y:S01]  /*360a0*/  LDL.LU R16, [R1+0xd0] ;  /* 0x0000d00001107983 */ /* 0x001ea20000300800 */
[----:B------:R-:W2:Y:S02]  /*360b0*/  LDL.LU R17, [R1+0xd4] ;  /* 0x0000d40001117983 */ /* 0x000ea40000300800 */
[----:B-1----:R-:W2:Y:S02]  /*360c0*/  LDL.LU R18, [R1+0xd8] ;  /* 0x0000d80001127983 */ /* 0x002ea40000300800 */
[----:B------:R-:W2:Y:S01]  /*360d0*/  LDL.LU R19, [R1+0xdc] ;  /* 0x0000dc0001137983 */ /* 0x000ea20000300800 */
        /* <DEDUP_REMOVED lines=50> */
[----:B------:R-:W3:Y:S11]  /*36400*/  LDL.LU.64 R10, [R1+0x1b08] ;  /* 0x001b0800010a7983 */ /* 0x000ef60000300a00 */
[----:B------:R-:W-:Y:S10]  /*36410*/  @!UPT UIADD3 URZ, URZ, URZ, URZ ;  /* 0x0000003f3f3ff290 */ /* 0x000ff4000fffe03f */
[----:B------:R-:W-:Y:S01]  /*36420*/  STL.64 [R1+0xc00], R12 ;  /* 0x000c000c01007387 */ /* 0x000fe20000100a00 */
[----:B------:R0:W-:Y:S03]  /*36430*/  STL.64 [R1+0xc08], R14 ;  /* 0x000c080e01007387 */ /* 0x0001e60000100a00 */
[----:B0-----:R-:W4:Y:S02]  /*36440*/  LDL.LU.64 R14, [R1+0x1b00] ;  /* 0x001b0000010e7983 */ /* 0x001f240000300a00 */
[C---:B----4-:R-:W-:Y:S02]  /*36450*/  HMMA.16816.F32.BF16 R24, R20.reuse, R14, R24 ;  /* 0x0000000e1418723c */ /* 0x050fe40000041818 */
[----:B------:R0:W-:Y:S04]  /*36460*/  STL.64 [R1+0x1ae0], R14 ;  /* 0x001ae00e01007387 */ /* 0x0001e80000100a00 */
[----:B0-----:R-:W4:Y:S11]  /*36470*/  LDL.64 R14, [R1+0xc8] ;  /* 0x0000c800010e7983 */ /* 0x001f360000100a00 */
[----:B------:R-:W-:Y:S06]  /*36480*/  @!UPT UIADD3 URZ, URZ, URZ, URZ ;  /* 0x0000003f3f3ff290 */ /* 0x000fec000fffe03f */
[----:B------:R-:W-:Y:S01]  /*36490*/  STL.64 [R1+0xbf0], R24 ;  /* 0x000bf01801007387 */ /* 0x000fe20000100a00 */
[----:B------:R-:W-:Y:S02]  /*364a0*/  STL.64 [R1+0xbf8], R26 ;  /* 0x000bf81a01007387 */ /* 0x000fe40000100a00 */
[----:B------:R-:W0:Y:S02]  /*364b0*/  LDSM.16.MT88.4 R24, [R29+0x6080] ;  /* 0x006080001d18783b */ /* 0x000e240000004200 */
[----:B0-----:R0:W-:Y:S02]  /*364c0*/  STL.64 [R1+0x19e0], R26 ;  /* 0x0019e01a01007387 */ /* 0x0011e40000100a00 */
[----:B------:R1:W-:Y:S02]  /*364d0*/  STL.64 [R1+0x19d8], R24 ;  /* 0x0019d81801007387 */ /* 0x0003e40000100a00 */
[----:B0-----:R-:W2:Y:S01]  /*364e0*/  LDL.64 R26, [R1+0x98] ;  /* 0x00009800011a7983 */ /* 0x001ea20000100a00 */
[C---:B---3--:R-:W-:Y:S03]  /*364f0*/  HMMA.16816.F32.BF16 R4, R20.reuse, R10, R4 ;  /* 0x0000000a1404723c */ /* 0x048fe60000041804 */
[----:B--2---:R0:W-:Y:S01]  /*36500*/  STL.64 [R1+0x1ac8], R26 ;  /* 0x001ac81a01007387 */ /* 0x0041e20000100a00 */
[----:B-1----:R-:W2:Y:S02]  /*36510*/  LDL.LU R24, [R1+0x2f0] ;  /* 0x0002f00001187983 */ /* 0x002ea40000300800 */
[----:B------:R-:W2:Y:S01]  /*36520*/  LDL.LU R25, [R1+0x2f4] ;  /* 0x0002f40001197983 */ /* 0x000ea20000300800 */
[----:B0-----:R-:W2:Y:S01]  /*36530*/  LDL.LU R26, [R1+0x2f8] ;  /* 0x0002f800011a7983 */ /* 0x001ea20000300800 */
[----:B------:R-:W2:Y:S11]  /*36540*/  LDL.LU R27, [R1+0x2fc] ;  /* 0x0002fc00011b7983 */ /* 0x000eb60000300800 */
[----:B------:R-:W-:Y:S04]  /*36550*/  @!UPT UIADD3 URZ, URZ, URZ, URZ ;  /* 0x0000003f3f3ff290 */ /* 0x000fe8000fffe03f */
[----:B------:R-:W-:Y:S02]  /*36560*/  STL.64 [R1+0xbe0], R4 ;  /* 0x000be00401007387 */ /* 0x000fe40000100a00 */
[----:B------:R0:W-:Y:S02]  /*36570*/  STL.64 [R1+0xbe8], R6 ;  /* 0x000be80601007387 */ /* 0x0001e40000100a00 */
[----:B0-----:R-:W3:Y:S01]  /*36580*/  LDL.LU.64 R6, [R1+0x1af8] ;  /* 0x001af80001067983 */ /* 0x001ee20000300a00 */
[----:B------:R0:W-:Y:S02]  /*36590*/  STL [R1+0x19f8], R10 ;  /* 0x0019f80a01007387 */ /* 0x0001e40000100800 */
[----:B------:R1:W-:Y:S02]  /*365a0*/  STL [R1+0x19f4], R11 ;  /* 0x0019f40b01007387 */ /* 0x0003e40000100800 */
[----:B------:R-:W2:Y:S01]  /*365b0*/  LDL.LU R8, [R1+0x2d0] ;  /* 0x0002d00001087983 */ /* 0x000ea20000300800 */
[----:B------:R-:W2:Y:S04]  /*365c0*/  LDL.LU R9, [R1+0x2d4] ;  /* 0x0002d40001097983 */ /* 0x000ea80000300800 */
[----:B0-----:R-:W2:Y:S01]  /*365d0*/  LDL.LU R10, [R1+0x2d8] ;  /* 0x0002d800010a7983 */ /* 0x001ea20000300800 */
[----:B-1----:R-:W2:Y:S01]  /*365e0*/  LDL.LU R11, [R1+0x2dc] ;  /* 0x0002dc00010b7983 */ /* 0x002ea20000300800 */
[----:B---3--:R-:W-:Y:S02]  /*365f0*/  HMMA.16816.F32.BF16 R20, R20, R6, R16 ;  /* 0x000000061414723c */ /* 0x008fe40000041810 */
[----:B--2---:R0:W-:Y:S01]  /*36600*/  STL.64 [R1+0x1ad8], R10 ;  /* 0x001ad80a01007387 */ /* 0x0041e20000100a00 */
[----:B------:R-:W-:Y:S03]  /*36610*/  STL.64 [R1+0x1ad0], R8 ;  /* 0x001ad00801007387 */ /* 0x000fe60000100a00 */
[----:B0-----:R-:W2:Y:S01]  /*36620*/  LDL.64 R10, [R1+0xb8] ;  /* 0x0000b800010a7983 */ /* 0x001ea20000100a00 */
[----:B------:R-:W3:Y:S02]  /*36630*/  LDL.LU.64 R18, [R1+0x1af0] ;  /* 0x001af00001127983 */ /* 0x000ee40000300a00 */
[----:B------:R-:W3:Y:S11]  /*36640*/  LDL.LU.64 R16, [R1+0x1ae8] ;  /* 0x001ae80001107983 */ /* 0x000ef60000300a00 */
[----:B------:R-:W-:Y:S03]  /*36650*/  @!UPT UIADD3 URZ, URZ, URZ, URZ ;  /* 0x0000003f3f3ff290 */ /* 0x000fe6000fffe03f */
[----:B------:R-:W-:Y:S01]  /*36660*/  STL.64 [R1+0xbd0], R20 ;  /* 0x000bd01401007387 */ /* 0x000fe20000100a00 */
[----:B------:R0:W-:Y:S04]  /*36670*/  STL.64 [R1+0xbd8], R22 ;  /* 0x000bd81601007387 */ /* 0x0001e80000100a00 */
[----:B0-----:R-:W2:Y:S01]  /*36680*/  LDL.64 R22, [R1+0xa8] ;  /* 0x0000a80001167983 */ /* 0x001ea20000100a00 */
[----:B------:R0:W-:Y:S02]  /*36690*/  STL.64 [R1+0x19e8], R6 ;  /* 0x0019e80601007387 */ /* 0x0001e40000100a00 */
[----:B------:R-:W3:Y:S02]  /*366a0*/  LDL.LU R4, [R1+0x300] ;  /* 0x0003000001047983 */ /* 0x000ee40000300800 */
[----:B------:R-:W3:Y:S01]  /*366b0*/  LDL.LU R5, [R1+0x304] ;  /* 0x0003040001057983 */ /* 0x000ee20000300800 */
[----:B0-----:R-:W3:Y:S01]  /*366c0*/  LDL.LU R6, [R1+0x308] ;  /* 0x0003080001067983 */ /* 0x001ee20000300800 */
[----:B------:R-:W3:Y:S02]  /*366d0*/  LDL.LU R7, [R1+0x30c] ;  /* 0x00030c0001077983 */ /* 0x000ee40000300800 */
[----:B----4-:R-:W-:-:S02]  /*366e0*/  IMAD.MOV.U32 R2, RZ, RZ, R14 ;  /* 0x000000ffff027224 */ /* 0x010fc400078e000e */
[----:B------:R-:W-:Y:S01]  /*366f0*/  IMAD.MOV.U32 R0, RZ, RZ, R15 ;  /* 0x000000ffff007224 */ /* 0x000fe200078e000f */
[C---:B---3--:R-:W-:Y:S01]  /*36700*/  HMMA.16816.F32.BF16 R4, R16.reuse, R14, R4 ;  /* 0x0000000e1004723c */ /* 0x048fe20000041804 */
[----:B------:R-:W3:Y:S07]  /*36710*/  LDL.LU.64 R14, [R1+0x1ae0] ;  /* 0x001ae000010e7983 */ /* 0x000eee0000300a00 */
[----:B--2---:R-:W-:Y:S01]  /*36720*/  HMMA.16816.F32.BF16 R24, R16, R10, R24 ;  /* 0x0000000a1018723c */ /* 0x004fe20000041818 */
[----:B------:R-:W-:Y:S11]  /*36730*/  IMAD.MOV.U32 R3, RZ, RZ, R11 ;  /* 0x000000ffff037224 */ /* 0x000ff600078e000b */
[----:B------:R-:W-:Y:S03]  /*36740*/  @!UPT UIADD3 URZ, URZ, URZ, URZ ;  /* 0x0000003f3f3ff290 */ /* 0x000fe6000fffe03f */
[----:B------:R0:W-:Y:S01]  /*36750*/  STL.64 [R1+0x270], R4 ;  /* 0x0002700401007387 */ /* 0x0001e20000100a00 */
[----:B------:R-:W-:Y:S02]  /*36760*/  IMAD.MOV.U32 R12, RZ, RZ, R6 ;  /* 0x000000ffff0c7224 */ /* 0x000fe400078e0006 */
[----:B------:R-:W-:Y:S02]  /*36770*/  STL.64 [R1+0x278], R6 ;  /* 0x0002780601007387 */ /* 0x000fe40000100a00 */
[----:B------:R-:W-:Y:S01]  /*36780*/  STL [R1+0x1a00], R0 ;  /* 0x001a000001007387 */ /* 0x000fe20000100800 */
[----:B------:R-:W-:Y:S01]  /*36790*/  STL [R1+0x19fc], R2 ;  /* 0x0019fc0201007387 */ /* 0x000fe20000100800 */
[----:B------:R-:W-:Y:S02]  /*367a0*/  STL [R1+0x1538], R12 ;  /* 0x0015380c01007387 */ /* 0x000fe40000100800 */
[----:B------:R-:W-:Y:S02]  /*367b0*/  IMAD.MOV.U32 R13, RZ, RZ, R26 ;  /* 0x000000ffff0d7224 */ /* 0x000fe400078e001a */
[----:B0-----:R-:W-:-:S02]  /*367c0*/  IMAD.MOV.U32 R4, RZ, RZ, R10 ;  /* 0x000000ffff047224 */ /* 0x001fc400078e000a */
[----:B------:R-:W2:Y:S01]  /*367d0*/  LDL.LU.64 R10, [R1+0x1ad8] ;  /* 0x001ad800010a7983 */ /* 0x000ea20000300a00 */
[----:B------:R-:W2:Y:S02]  /*367e0*/  LDL.LU.64 R8, [R1+0x1ad0] ;  /* 0x001ad00001087983 */ /* 0x000ea40000300a00 */
[----:B------:R-:W-:Y:S02]  /*367f0*/  STL.64 [R1+0x260], R24 ;  /* 0x0002601801007387 */ /* 0x000fe40000100a00 */
[----:B------:R0:W-:Y:S02]  /*36800*/  STL.64 [R1+0x268], R26 ;  /* 0x0002681a01007387 */ /* 0x0001e40000100a00 */
[----:B0-----:R-:W4:Y:S01]  /*36810*/  LDL.LU.64 R26, [R1+0x1ac8] ;  /* 0x001ac800011a7983 */ /* 0x001f220000300a00 */
[----:B------:R-:W-:Y:S02]  /*36820*/  STL [R1+0x1a18], R3 ;  /* 0x001a180301007387 */ /* 0x000fe40000100800 */
[----:B------:R0:W-:Y:S01]  /*36830*/  STL [R1+0x153c], R13 ;  /* 0x00153c0d01007387 */ /* 0x0001e20000100800 */
[----:B---3--:R1:W-:Y:S01]  /*36840*/  STL.64 [R1+0x1a58], R14 ;  /* 0x001a580e01007387 */ /* 0x0083e20000100a00 */
[----:B------:R-:W3:Y:S02]  /*36850*/  LDL.LU R12, [R1+0x2e0] ;  /* 0x0002e000010c7983 */ /* 0x000ee40000300800 */
[----:B0-----:R-:W3:Y:S01]  /*36860*/  LDL.LU R13, [R1+0x2e4] ;  /* 0x0002e400010d7983 */ /* 0x001ee20000300800 */
[----:B-1----:R-:W3:Y:S01]  /*36870*/  LDL.LU R14, [R1+0x2e8] ;  /* 0x0002e800010e7983 */ /* 0x002ee20000300800 */
[----:B------:R-:W3:Y:S02]  /*36880*/  LDL.LU R15, [R1+0x2ec] ;  /* 0x0002ec00010f7983 */ /* 0x000ee40000300800 */
[----:B------:R-:W-:-:S02]  /*36890*/  IMAD.MOV.U32 R6, RZ, RZ, R22 ;  /* 0x000000ffff067224 */ /* 0x000fc400078e0016 */
[----:B------:R-:W-:Y:S02]  /*368a0*/  IMAD.MOV.U32 R5, RZ, RZ, R23 ;  /* 0x000000ffff057224 */ /* 0x000fe400078e0017 */
[----:B----4-:R-:W-:Y:S01]  /*368b0*/  IMAD.MOV.U32 R7, RZ, RZ, R27 ;  /* 0x000000ffff077224 */ /* 0x010fe200078e001b */
[C---:B---3--:R-:W-:Y:S11]  /*368c0*/  HMMA.16816.F32.BF16 R12, R16.reuse, R22, R12 ;  /* 0x00000016100c723c */ /* 0x048ff6000004180c */
[----:B------:R-:W-:Y:S11]  /*368d0*/  @!UPT UIADD3 URZ, URZ, URZ, URZ ;  /* 0x0000003f3f3ff290 */ /* 0x000ff6000fffe03f */
[----:B------:R-:W-:Y:S01]  /*368e0*/  @!UPT UIADD3 URZ, URZ, URZ, URZ ;  /* 0x0000003f3f3ff290 */ /* 0x000fe2000fffe03f */
[----:B------:R-:W-:Y:S01]  /*368f0*/  STL.64 [R1+0x250], R12 ;  /* 0x0002500c01007387 */ /* 0x000fe20000100a00 */
[----:B------:R2:W-:Y:S02]  /*36900*/  STL.64 [R1+0x258], R14 ;  /* 0x0002580e01007387 */ /* 0x0005e40000100a00 */
[C---:B--2---:R-:W-:Y:S07]  /*36910*/  HMMA.16816.F32.BF16 R12, R16.reuse, R26, R8 ;  /* 0x0000001a100c723c */ /* 0x044fee0000041808 */
[----:B------:R-:W-:Y:S11]  /*36920*/  IMAD.MOV.U32 R9, RZ, RZ, R26 ;  /* 0x000000ffff097224 */ /* 0x000ff600078e001a */
[----:B------:R-:W-:Y:S05]  /*36930*/  @!UPT UIADD3 URZ, URZ, URZ, URZ ;  /* 0x0000003f3f3ff290 */ /* 0x000fea000fffe03f */
[----:B------:R-:W-:Y:S01]  /*36940*/  STL.64 [R1+0x240], R12 ;  /* 0x0002400c01007387 */ /* 0x000fe20000100a00 */
[----:B------:R-:W-:Y:S02]  /*36950*/  STL.64 [R1+0x248], R14 ;  /* 0x0002480e01007387 */ /* 0x000fe40000100a00 */
[----:B------:R-:W-:Y:S02]  /*36960*/  STL [R1+0x1a1c], R9 ;  /* 0x001a1c0901007387 */ /* 0x000fe40000100800 */
[----:B------:R-:W-:Y:S01]  /*36970*/  STL.64 [R1+0x1a10], R6 ;  /* 0x001a100601007387 */ /* 0x000fe20000100a00 */
[----:B------:R0:W-:Y:S04]  /*36980*/  STL.64 [R1+0x1a08], R4 ;  /* 0x001a080401007387 */ /* 0x0001e80000100a00 */
        /* <DEDUP_REMOVED lines=18> */
[----:B------:R-:W3:Y:S01]  /*36ab0*/  LDL.LU R24, [R1+0x2c0] ;  /* 0x0002c00001187983 */ /* 0x000ee20000300800 */
[----:B------:R-:W3:Y:S02]  /*36ac0*/  LDL.LU R25, [R1+0x2c4] ;  /* 0x0002c40001197983 */ /* 0x000ee40000300800 */
[----:B------:R-:W3:Y:S02]  /*36ad0*/  LDL.LU R26, [R1+0x2c8] ;  /* 0x0002c800011a7983 */ /* 0x000ee40000300800 */
[----:B------:R-:W3:Y:S01]  /*36ae0*/  LDL.LU R27, [R1+0x2cc] ;  /* 0x0002cc00011b7983 */ /* 0x000ee20000300800 */
[----:B--2---:R0:W-:Y:S01]  /*36af0*/  STL.64 [R1+0x1ab0], R10 ;  /* 0x001ab00a01007387 */ /* 0x0041e20000100a00 */
[----:B------:R-:W-:Y:S03]  /*36b00*/  STL.64 [R1+0x1aa8], R8 ;  /* 0x001aa80801007387 */ /* 0x000fe60000100a00 */
[----:B0-----:R-:W2:Y:S04]  /*36b10*/  LDL.64 R10, [R1+0x78] ;  /* 0x00007800010a7983 */ /* 0x001ea80000100a00 */
[----:B--2---:R0:W-:Y:S01]  /*36b20*/  STL.64 [R1+0x1ac0], R10 ;  /* 0x001ac00a01007387 */ /* 0x0041e20000100a00 */
[----:B------:R-:W2:Y:S03]  /*36b30*/  LDL.64 R22, [R1+0x68] ;  /* 0x0000680001167983 */ /* 0x000ea60000100a00 */
[----:B0-----:R-:W3:Y:S04]  /*36b40*/  LDL.64 R10, [R1+0x88] ;  /* 0x00008800010a7983 */ /* 0x001ee80000100a00 */
[----:B--2---:R0:W-:Y:S01]  /*36b50*/  STL.64 [R1+0x1ab8], R22 ;  /* 0x001ab81601007387 */ /* 0x0041e20000100a00 */
[----:B------:R-:W2:Y:S02]  /*36b60*/  LDL.LU R20, [R1+0x2b0] ;  /* 0x0002b00001147983 */ /* 0x000ea40000300800 */
[----:B------:R-:W2:Y:S01]  /*36b70*/  LDL.LU R21, [R1+0x2b4] ;  /* 0x0002b40001157983 */ /* 0x000ea20000300800 */
[----:B0-----:R-:W2:Y:S01]  /*36b80*/  LDL.LU R22, [R1+0x2b8] ;  /* 0x0002b80001167983 */ /* 0x001ea20000300800 */
[----:B------:R-:W2:Y:S02]  /*36b90*/  LDL.LU R23, [R1+0x2bc] ;  /* 0x0002bc0001177983 */ /* 0x000ea40000300800 */
[----:B------:R0:W-:Y:S02]  /*36ba0*/  STL.64 [R1+0x1a68], R14 ;  /* 0x001a680e01007387 */ /* 0x0001e40000100a00 */
[----:B----4-:R-:W-:Y:S01]  /*36bb0*/  STL.64 [R1+0x1a60], R12 ;  /* 0x001a600c01007387 */ /* 0x010fe20000100a00 */
[----:B0-----:R-:W4:Y:S04]  /*36bc0*/  LDL.64 R14, [R1+0x38] ;  /* 0x00003800010e7983 */ /* 0x001f280000100a00 */
[----:B----4-:R0:W-:Y:S04]  /*36bd0*/  STL.64 [R1+0x1a78], R14 ;  /* 0x001a780e01007387 */ /* 0x0101e80000100a00 */
[----:B0-----:R-:W4:Y:S04]  /*36be0*/  LDL.64 R14, [R1+0x48] ;  /* 0x00004800010e7983 */ /* 0x001f280000100a00 */
[----:B----4-:R0:W-:Y:S04]  /*36bf0*/  STL.64 [R1+0x1a90], R14 ;  /* 0x001a900e01007387 */ /* 0x0101e80000100a00 */
[----:B0-----:R-:W4:Y:S01]  /*36c00*/  LDL.64 R14, [R1+0x58] ;  /* 0x00005800010e7983 */ /* 0x001f220000100a00 */
[----:B---3--:R0:W-:Y:S02]  /*36c10*/  STL.64 [R1+0x1a38], R6 ;  /* 0x001a380601007387 */ /* 0x0081e40000100a00 */
[----:B------:R-:W-:Y:S01]  /*36c20*/  STL.64 [R1+0x1a30], R4 ;  /* 0x001a300401007387 */ /* 0x000fe20000100a00 */
[----:B0-----:R-:W3:Y:S04]  /*36c30*/  LDL.64 R6, [R1+0x18] ;  /* 0x0000180001067983 */ /* 0x001ee80000100a00 */
[----:B---3--:R0:W-:Y:S04]  /*36c40*/  STL.64 [R1+0x1a50], R6 ;  /* 0x001a500601007387 */ /* 0x0081e80000100a00 */
[----:B0-----:R-:W3:Y:S04]  /*36c50*/  LDL.64 R6, [R1+0x28] ;  /* 0x0000280001067983 */ /* 0x001ee80000100a00 */
[----:B---3--:R0:W-:Y:S01]  /*36c60*/  STL.64 [R1+0x1a70], R6 ;  /* 0x001a700601007387 */ /* 0x0081e20000100a00 */
[----:B------:R-:W3:Y:S02]  /*36c70*/  LDL.LU R4, [R1+0x4e0] ;  /* 0x0004e00001047983 */ /* 0x000ee40000300800 */
[----:B------:R-:W3:Y:S01]  /*36c80*/  LDL.LU R5, [R1+0x4e4] ;  /* 0x0004e40001057983 */ /* 0x000ee20000300800 */
[----:B0-----:R-:W2:Y:S01]  /*36c90*/  LDL.LU R6, [R1+0x4e8] ;  /* 0x0004e80001067983 */ /* 0x001ea20000300800 */
[----:B------:R-:W2:Y:S01]  /*36ca0*/  LDL.LU R7, [R1+0x4ec] ;  /* 0x0004ec0001077983 */ /* 0x000ea20000300800 */
[----:B------:R-:W-:Y:S02]  /*36cb0*/  HMMA.16816.F32.BF16 R24, R16, R10, R24 ;  /* 0x0000000a1018723c */ /* 0x000fe40000041818 */
        /* <DEDUP_REMOVED lines=32> */
[C---:B----4-:R-:W-:Y:S08]  /*36ec0*/  HMMA.16816.F32.BF16 R4, R16.reuse, R14, R4 ;  /* 0x0000000e1004723c */ /* 0x050ff00000041804 */
[----:B--2---:R-:W-:Y:S01]  /*36ed0*/  HMMA.16816.F32.BF16 R8, R16, R22, R8 ;  /* 0x000000161008723c */ /* 0x004fe20000041808 */
[----:B------:R-:W-:Y:S11]  /*36ee0*/  IMAD.MOV.U32 R28, RZ, RZ, R23 ;  /* 0x000000ffff1c7224 */ /* 0x000ff600078e0017 */
[----:B------:R-:W-:Y:S11]  /*36ef0*/  @!UPT UIADD3 URZ, URZ, URZ, URZ ;  /* 0x0000003f3f3ff290 */ /* 0x000ff6000fffe03f */
[----:B------:R0:W-:Y:S02]  /*36f00*/  STL.64 [R1+0x160], R8 ;  /* 0x0001600801007387 */ /* 0x0001e40000100a00 */
[----:B0-----:R-:W-:Y:S02]  /*36f10*/  IMAD.MOV.U32 R8, RZ, RZ, R22 ;  /* 0x000000ffff087224 */ /* 0x001fe400078e0016 */
[----:B------:R-:W0:Y:S04]  /*36f20*/  LDSM.16.MT88.4 R20, [R29+0x6100] ;  /* 0x006100001d14783b */ /* 0x000e280000004200 */
[----:B------:R-:W-:Y:S04]  /*36f30*/  STL.64 [R1+0x168], R10 ;  /* 0x0001680a01007387 */ /* 0x000fe80000100a00 */
[----:B0-----:R0:W-:Y:S01]  /*36f40*/  STL.64 [R1+0x18a8], R22 ;  /* 0x0018a81601007387 */ /* 0x0011e20000100a00 */
[----:B------:R1:W-:Y:S03]  /*36f50*/  STL.64 [R1+0x18a0], R20 ;  /* 0x0018a01401007387 */ /* 0x0003e60000100a00 */
[----:B0-----:R-:W2:Y:S04]  /*36f60*/  LDL R22, [R1+0x8] ;  /* 0x0000080001167983 */ /* 0x001ea80000100800 */
[----:B------:R-:W2:Y:S01]  /*36f70*/  LDL R23, [R1+0xc] ;  /* 0x00000c0001177983 */ /* 0x000ea20000100800 */
[----:B------:R-:W-:Y:S02]  /*36f80*/  STL.64 [R1+0x150], R4 ;  /* 0x0001500401007387 */ /* 0x000fe40000100a00 */
[----:B------:R0:W-:Y:S02]  /*36f90*/  STL.64 [R1+0x158], R6 ;  /* 0x0001580601007387 */ /* 0x0001e40000100a00 */
[----:B-1----:R-:W-:-:S02]  /*36fa0*/  IMAD.MOV.U32 R21, RZ, RZ, R14 ;  /* 0x000000ffff157224 */ /* 0x002fc400078e000e */
[----:B------:R-:W-:Y:S01]  /*36fb0*/  IMAD.MOV.U32 R20, RZ, RZ, R15 ;  /* 0x000000ffff147224 */ /* 0x000fe200078e000f */
[----:B0-----:R-:W4:Y:S01]  /*36fc0*/  LDL.LU.64 R6, [R1+0x1aa0] ;  /* 0x001aa00001067983 */ /* 0x001f220000300a00 */
[----:B------:R-:W4:Y:S02]  /*36fd0*/  LDL.LU.64 R4, [R1+0x1a98] ;  /* 0x001a980001047983 */ /* 0x000f240000300a00 */
        /* <DEDUP_REMOVED lines=8> */
[----:B------:R-:W4:Y:S02]  /*37060*/  LDL.LU.64 R4, [R1+0x1a80] ;  /* 0x001a800001047983 */ /* 0x000f240000300a00 */
[----:B------:R-:W4:Y:S02]  /*37070*/  LDL.LU.64 R14, [R1+0x1a78] ;  /* 0x001a7800010e7983 */ /* 0x000f240000300a00 */
[----:B----4-:R-:W-:Y:S01]  /*37080*/  HMMA.16816.F32.BF16 R4, R16, R14, R4 ;  /* 0x0000000e1004723c */ /* 0x010fe20000041804 */
[----:B------:R-:W-:-:S02]  /*37090*/  IMAD.MOV.U32 R0, RZ, RZ, R14 ;  /* 0x000000ffff007224 */ /* 0x000fc400078e000e */
        /* <DEDUP_REMOVED lines=23> */
[----:B------:R-:W2:Y:S02]  /*37210*/  LDL.LU.64 R24, [R1+0x1a40] ;  /* 0x001a400001187983 */ /* 0x000ea40000300a00 */
[----:B------:R-:W2:Y:S02]  /*37220*/  LDL.LU.64 R6, [R1+0x1a38] ;  /* 0x001a380001067983 */ /* 0x000ea40000300a00 */
[----:B------:R-:W2:Y:S02]  /*37230*/  LDL.LU.64 R4, [R1+0x1a30] ;  /* 0x001a300001047983 */ /* 0x000ea40000300a00 */
[----:B--2---:R-:W-:Y:S11]  /*37240*/  HMMA.16816.F32.BF16 R4, R16, R22, R4 ;  /* 0x000000161004723c */ /* 0x004ff60000041804 */
[----:B------:R-:W-:Y:S11]  /*37250*/  @!UPT UIADD3 URZ, URZ, URZ, URZ ;  /* 0x0000003f3f3ff290 */ /* 0x000ff6000fffe03f */
[----:B------:R-:W-:Y:S01]  /*37260*/  @!UPT UIADD3 URZ, URZ, URZ, URZ ;  /* 0x0000003f3f3ff290 */ /* 0x000fe2000fffe03f */
[----:B------:R-:W-:Y:S01]  /*37270*/  STL.64 [R1+0x100], R4 ;  /* 0x0001000401007387 */ /* 0x000fe20000100a00 */
[----:B------:R0:W-:Y:S03]  /*37280*/  STL.64 [R1+0x108], R6 ;  /* 0x0001080601007387 */ /* 0x0001e60000100a00 */
[----:B0-----:R-:W4:Y:S01]  /*37290*/  LDL.LU.64 R6, [R1+0x1a28] ;  /* 0x001a280001067983 */ /* 0x001f220000300a00 */
[----:B------:R-:W4:Y:S02]  /*372a0*/  LDL.LU.64 R4, [R1+0x1a20] ;  /* 0x001a200001047983 */ /* 0x000f240000300a00 */
[----:B------:R0:W-:Y:S02]  /*372b0*/  STL.64 [R1+0x18b8], R22 ;  /* 0x0018b81601007387 */ /* 0x0001e40000100a00 */
[----:B0-----:R-:W-:Y:S02]  /*372c0*/  IMAD.MOV.U32 R22, RZ, RZ, R9 ;  /* 0x000000ffff167224 */ /* 0x001fe400078e0009 */
[----:B------:R-:W-:Y:S01]  /*372d0*/  IMAD.MOV.U32 R23, RZ, RZ, R3 ;  /* 0x000000ffff177224 */ /* 0x000fe200078e0003 */
[----:B------:R-:W2:Y:S01]  /*372e0*/  LDL.LU R9, [R1+0x1a1c] ;  /* 0x001a1c0001097983 */ /* 0x000ea20000300800 */
[----:B------:R-:W2:Y:S03]  /*372f0*/  LDL.LU R3, [R1+0x1a18] ;  /* 0x001a180001037983 */ /* 0x000ea60000300800 */
[----:B------:R0:W-:Y:S02]  /*37300*/  STL.64 [R1+0x18d0], R22 ;  /* 0x0018d01601007387 */ /* 0x0001e40000100a00 */
[----:B0-----:R-:W-:-:S02]  /*37310*/  IMAD.MOV.U32 R22, RZ, RZ, R13 ;  /* 0x000000ffff167224 */ /* 0x001fc400078e000d */
[----:B------:R-:W-:Y:S01]  /*37320*/  IMAD.MOV.U32 R23, RZ, RZ, R12 ;  /* 0x000000ffff177224 */ /* 0x000fe200078e000c */
[----:B----4-:R-:W-:Y:S11]  /*37330*/  HMMA.16816.F32.BF16 R4, R16, R14, R4 ;  /* 0x0000000e1004723c */ /* 0x010ff60000041804 */
[----:B------:R-:W-:Y:S11]  /*37340*/  @!UPT UIADD3 URZ, URZ, URZ, URZ ;  /* 0x0000003f3f3ff290 */ /* 0x000ff6000fffe03f */
[----:B------:R-:W-:Y:S01]  /*37350*/  @!UPT UIADD3 URZ, URZ, URZ, URZ ;  /* 0x0000003f3f3ff290 */ /* 0x000fe2000fffe03f */
[----:B------:R-:W-:Y:S01]  /*37360*/  STL.64 [R1+0xf0], R4 ;  /* 0x0000f00401007387 */ /* 0x000fe20000100a00 */
[----:B------:R0:W-:Y:S03]  /*37370*/  STL.64 [R1+0xf8], R6 ;  /* 0x0000f80601007387 */ /* 0x0001e60000100a00 */
[----:B0-----:R-:W4:Y:S01]  /*37380*/  LDL.LU.64 R6, [R1+0x1a10] ;  /* 0x001a100001067983 */ /* 0x001f220000300a00 */
        /* <DEDUP_REMOVED lines=31> */
[----:B------:R0:W-:Y:S02]  /*37580*/  STL.64 [R1+0x1930], R22 ;  /* 0x0019301601007387 */ /* 0x0001e40000100a00 */
[----:B0-----:R-:W-:Y:S02]  /*37590*/  IMAD.MOV.U32 R22, RZ, RZ, R8 ;  /* 0x000000ffff167224 */ /* 0x001fe400078e0008 */
[----:B------:R-:W-:Y:S01]  /*375a0*/  IMAD.MOV.U32 R23, RZ, RZ, R28 ;  /* 0x000000ffff177224 */ /* 0x000fe200078e001c */
[----:B------:R-:W4:Y:S04]  /*375b0*/  LDL.LU R8, [R1+0x19f0] ;  /* 0x0019f00001087983 */ /* 0x000f280000300800 */
        /* <DEDUP_REMOVED lines=8> */
[----:B------:R-:W-:-:S05]  /*37640*/  IMAD.MOV.U32 R23, RZ, RZ, R26 ;  /* 0x000000ffff177224 */ /* 0x000fca00078e001a */
        /* <DEDUP_REMOVED lines=17> */
[----:B----4-:R-:W-:-:S05]  /*37760*/  IMAD.MOV.U32 R23, RZ, RZ, R7 ;  /* 0x000000ffff177224 */ /* 0x010fca00078e0007 */
        /* <DEDUP_REMOVED lines=18> */
[----:B------:R-:W-:Y:S01]  /*37890*/  STL.64 [R1+0x19c0], R22 ;  /* 0x0019c01601007387 */ /* 0x000fe20000100a00 */
[----:B------:R-:W4:Y:S02]  /*378a0*/  LDL.LU R24, [R1+0x6c0] ;  /* 0x0006c00001187983 */ /* 0x000f240000300800 */
[----:B------:R-:W4:Y:S02]  /*378b0*/  LDL.LU R25, [R1+0x6c4] ;  /* 0x0006c40001197983 */ /* 0x000f240000300800 */
[----:B------:R-:W4:Y:S01]  /*378c0*/  LDL.LU R26, [R1+0x6c8] ;  /* 0x0006c800011a7983 */ /* 0x000f220000300800 */
[----:B------:R-:W4:Y:S01]  /*378d0*/  LDL.LU R27, [R1+0x6cc] ;  /* 0x0006cc00011b7983 */ /* 0x000f220000300800 */
[----:B------:R-:W4:Y:S02]  /*378e0*/  LDL.LU R4, [R1+0x6d0] ;  /* 0x0006d00001047983 */ /* 0x000f240000300800 */
[----:B------:R-:W4:Y:S02]  /*378f0*/  LDL.LU R5, [R1+0x6d4] ;  /* 0x0006d40001057983 */ /* 0x000f240000300800 */
[----:B------:R-:W4:Y:S01]  /*37900*/  LDL.LU R6, [R1+0x6d8] ;  /* 0x0006d80001067983 */ /* 0x000f220000300800 */
[----:B------:R-:W4:Y:S04]  /*37910*/  LDL.LU R7, [R1+0x6dc] ;  /* 0x0006dc0001077983 */ /* 0x000f280000300800 */
        /* <DEDUP_REMOVED lines=33> */
[----:B0-----:R-:W3:Y:S01]  /*37b30*/  LDL.LU.64 R6, [R1+0x19e8] ;  /* 0x0019e80001067983 */ /* 0x001ee20000300a00 */
[----:B------:R-:W-:-:S02]  /*37b40*/  IMAD.MOV.U32 R22, RZ, RZ, R2 ;  /* 0x000000ffff167224 */ /* 0x000fc400078e0002 */
[----:B------:R-:W-:Y:S01]  /*37b50*/  IMAD.MOV.U32 R23, RZ, RZ, R0 ;  /* 0x000000ffff177224 */ /* 0x000fe200078e0000 */
[----:B---3--:R-:W-:Y:S01]  /*37b60*/  HMMA.16816.F32.BF16 R16, R16, R6, R24 ;  /* 0x000000061010723c */ /* 0x008fe20000041818 */
[----:B------:R-:W2:Y:S01]  /*37b70*/  LDL.LU.64 R26, [R1+0x19e0] ;  /* 0x0019e000011a7983 */ /* 0x000ea20000300a00 */
[----:B------:R-:W2:Y:S11]  /*37b80*/  LDL.LU.64 R24, [R1+0x19d8] ;  /* 0x0019d80001187983 */ /* 0x000eb60000300a00 */
[----:B------:R-:W-:Y:S10]  /*37b90*/  @!UPT UIADD3 URZ, URZ, URZ, URZ ;  /* 0x0000003f3f3ff290 */ /* 0x000ff4000fffe03f */
[----:B------:R-:W-:Y:S01]  /*37ba0*/  STL.64 [R1+0xd0], R16 ;  /* 0x0000d01001007387 */ /* 0x000fe20000100a00 */
[----:B------:R-:W-:Y:S02]  /*37bb0*/  STL.64 [R1+0xd8], R18 ;  /* 0x0000d81201007387 */ /* 0x000fe40000100a00 */
[----:B------:R-:W0:Y:S02]  /*37bc0*/  LDSM.16.MT88.4 R16, [R29+0x6180] ;  /* 0x006180001d10783b */ /* 0x000e240000004200 */
[----:B0-----:R0:W-:Y:S02]  /*37bd0*/  STL [R1+0x177c], R16 ;  /* 0x00177c1001007387 */ /* 0x0011e40000100800 */
[----:B------:R1:W-:Y:S02]  /*37be0*/  STL [R1+0x1778], R17 ;  /* 0x0017781101007387 */ /* 0x0003e40000100800 */
[----:B------:R3:W-:Y:S02]  /*37bf0*/  STL [R1+0x1774], R18 ;  /* 0x0017741201007387 */ /* 0x0007e40000100800 */
[----:B------:R4:W-:Y:S01]  /*37c00*/  STL [R1+0x1770], R19 ;  /* 0x0017701301007387 */ /* 0x0009e20000100800 */
[----:B0-----:R-:W2:Y:S01]  /*37c10*/  LDL.LU R16, [R1+0x7f0] ;  /* 0x0007f00001107983 */ /* 0x001ea20000300800 */
[----:B-1----:R-:W2:Y:S02]  /*37c20*/  LDL.LU R17, [R1+0x7f4] ;  /* 0x0007f40001117983 */ /* 0x002ea40000300800 */
[----:B---3--:R-:W3:Y:S02]  /*37c30*/  LDL.LU R18, [R1+0x7f8] ;  /* 0x0007f80001127983 */ /* 0x008ee40000300800 */
[----:B----4-:R-:W3:Y:S01]  /*37c40*/  LDL.LU R19, [R1+0x7fc] ;  /* 0x0007fc0001137983 */ /* 0x010ee20000300800 */
        /* <DEDUP_REMOVED lines=93> */
[C---:B---3--:R-:W-:Y:S11]  /*38220*/  HMMA.16816.F32.BF16 R16, R24.reuse, R14, R16 ;  /* 0x0000000e1810723c */ /* 0x048ff60000041810 */
[----:B------:R-:W-:Y:S11]  /*38230*/  @!UPT UIADD3 URZ, URZ, URZ, URZ ;  /* 0x0000003f3f3ff290 */ /* 0x000ff6000fffe03f */
[----:B------:R-:W-:Y:S01]  /*38240*/  @!UPT UIADD3 URZ, URZ, URZ, URZ ;  /* 0x0000003f3f3ff290 */ /* 0x000fe2000fffe03f */
[----:B------:R0:W-:Y:S01]  /*38250*/  STL.64 [R1+0x1a0], R16 ;  /* 0x0001a01001007387 */ /* 0x0001e20000100a00 */
[----:B------:R1:W-:Y:S03]  /*38260*/  STL.64 [R1+0x1a8], R18 ;  /* 0x0001a81201007387 */ /* 0x0003e60000100a00 */
[----:B0-----:R-:W3:Y:S01]  /*38270*/  LDL.LU R16, [R1+0x7c0] ;  /* 0x0007c00001107983 */ /* 0x001ee20000300800 */
[----:B------:R-:W3:Y:S02]  /*38280*/  LDL.LU R17, [R1+0x7c4] ;  /* 0x0007c40001117983 */ /* 0x000ee40000300800 */
[----:B-1----:R-:W3:Y:S02]  /*38290*/  LDL.LU R18, [R1+0x7c8] ;  /* 0x0007c80001127983 */ /* 0x002ee40000300800 */
[----:B------:R-:W3:Y:S01]  /*382a0*/  LDL.LU R19, [R1+0x7cc] ;  /* 0x0007cc0001137983 */ /* 0x000ee20000300800 */
[----:B------:R0:W-:Y:S01]  /*382b0*/  STL.64 [R1+0x1870], R14 ;  /* 0x0018700e01007387 */ /* 0x0001e20000100a00 */
        /* <DEDUP_REMOVED lines=8> */
[----:B------:R1:W-:Y:S03]  /*38340*/  STL.64 [R1+0x198], R14 ;  /* 0x0001980e01007387 */ /* 0x0003e60000100a00 */
[----:B0-----:R-:W4:Y:S01]  /*38350*/  LDL.LU R12, [R1+0x790] ;  /* 0x00079000010c7983 */ /* 0x001f220000300800 */
[----:B------:R-:W4:Y:S02]  /*38360*/  LDL.LU R13, [R1+0x794] ;  /* 0x00079400010d7983 */ /* 0x000f240000300800 */
[----:B-1----:R-:W2:Y:S02]  /*38370*/  LDL.LU R14, [R1+0x798] ;  /* 0x00079800010e7983 */ /* 0x002ea40000300800 */
[----:B------:R-:W2:Y:S02]  /*38380*/  LDL.LU R15, [R1+0x79c] ;  /* 0x00079c00010f7983 */ /* 0x000ea40000300800 */
[----:B--2---:R-:W-:Y:S01]  /*38390*/  STL.64 [R1+0x1880], R14 ;  /* 0x0018800e01007387 */ /* 0x004fe20000100a00 */
[----:B----4-:R0:W-:Y:S03]  /*383a0*/  STL.64 [R1+0x1878], R12 ;  /* 0x0018780c01007387 */ /* 0x0101e60000100a00 */
[----:B0-----:R-:W2:Y:S01]  /*383b0*/  LDL.LU R12, [R1+0x7a0] ;  /* 0x0007a000010c7983 */ /* 0x001ea20000300800 */
[----:B------:R-:W2:Y:S02]  /*383c0*/  LDL.LU R13, [R1+0x7a4] ;  /* 0x0007a400010d7983 */ /* 0x000ea40000300800 */
[----:B------:R-:W4:Y:S02]  /*383d0*/  LDL.LU R14, [R1+0x7a8] ;  /* 0x0007a800010e7983 */ /* 0x000f240000300800 */
[----:B------:R-:W4:Y:S02]  /*383e0*/  LDL.LU R15, [R1+0x7ac] ;  /* 0x0007ac00010f7983 */ /* 0x000f240000300800 */
[----:B----4-:R0:W-:Y:S01]  /*383f0*/  STL.64 [R1+0x1890], R14 ;  /* 0x0018900e01007387 */ /* 0x0101e20000100a00 */
[----:B--2---:R-:W-:Y:S03]  /*38400*/  STL.64 [R1+0x1888], R12 ;  /* 0x0018880c01007387 */ /* 0x004fe60000100a00 */
[----:B0-----:R-:W2:Y:S01]  /*38410*/  LDL.LU.64 R14, [R1+0xb8] ;  /* 0x0000b800010e7983 */ /* 0x001ea20000300a00 */
[----:B------:R0:W-:Y:S02]  /*38420*/  STL.64 [R1+0x1828], R10 ;  /* 0x0018280a01007387 */ /* 0x0001e40000100a00 */
[----:B------:R-:W-:Y:S01]  /*38430*/  STL [R1+0x1820], R8 ;  /* 0x0018200801007387 */ /* 0x000fe20000100800 */
[----:B0-----:R-:W4:Y:S01]  /*38440*/  LDL.LU.64 R10, [R1+0x78] ;  /* 0x00007800010a7983 */ /* 0x001f220000300a00 */
[----:B------:R-:W-:Y:S03]  /*38450*/  HMMA.16816.F32.BF16 R24, R24, R6, R20 ;  /* 0x000000061818723c */ /* 0x000fe60000041814 */
[----:B----4-:R0:W-:Y:S04]  /*38460*/  STL.64 [R1+0x1868], R10 ;  /* 0x0018680a01007387 */ /* 0x0101e80000100a00 */
[----:B0-----:R-:W4:Y:S04]  /*38470*/  LDL.LU.64 R10, [R1+0x98] ;  /* 0x00009800010a7983 */ /* 0x001f280000300a00 */
[----:B----4-:R0:W-:Y:S01]  /*38480*/  STL.64 [R1+0x1898], R10 ;  /* 0x0018980a01007387 */ /* 0x0101e20000100a00 */
[----:B------:R-:W4:Y:S02]  /*38490*/  LDL.LU R8, [R1+0x7b0] ;  /* 0x0007b00001087983 */ /* 0x000f240000300800 */
[----:B------:R-:W4:Y:S01]  /*384a0*/  LDL.LU R9, [R1+0x7b4] ;  /* 0x0007b40001097983 */ /* 0x000f220000300800 */
[----:B0-----:R-:W4:Y:S01]  /*384b0*/  LDL.LU R10, [R1+0x7b8] ;  /* 0x0007b800010a7983 */ /* 0x001f220000300800 */
[----:B------:R-:W4:Y:S02]  /*384c0*/  LDL.LU R11, [R1+0x7bc] ;  /* 0x0007bc00010b7983 */ /* 0x000f240000300800 */
[----:B------:R-:W4:Y:S02]  /*384d0*/  LDL.LU.64 R22, [R1+0x18a8] ;  /* 0x0018a80001167983 */ /* 0x000f240000300a00 */
[----:B------:R-:W4:Y:S03]  /*384e0*/  LDL.LU.64 R20, [R1+0x18a0] ;  /* 0x0018a00001147983 */ /* 0x000f260000300a00 */
[----:B------:R-:W-:Y:S01]  /*384f0*/  STL [R1+0x154c], R24 ;  /* 0x00154c1801007387 */ /* 0x000fe20000100800 */
[----:B------:R-:W-:Y:S02]  /*38500*/  STL [R1+0x1548], R25 ;  /* 0x0015481901007387 */ /* 0x000fe40000100800 */
[----:B------:R-:W-:Y:S02]  /*38510*/  STL [R1+0x1544], R26 ;  /* 0x0015441a01007387 */ /* 0x000fe40000100800 */
[----:B------:R0:W-:Y:S02]  /*38520*/  STL [R1+0x1540], R27 ;  /* 0x0015401b01007387 */ /* 0x0001e40000100800 */
[----:B0-----:R-:W3:Y:S01]  /*38530*/  LDL.LU.64 R26, [R1+0xc8] ;  /* 0x0000c800011a7983 */ /* 0x001ee20000300a00 */
[----:B--2---:R-:W-:-:S02]  /*38540*/  IMAD.MOV.U32 R5, RZ, RZ, R14 ;  /* 0x000000ffff057224 */ /* 0x004fc400078e000e */
[----:B------:R-:W-:Y:S01]  /*38550*/  IMAD.MOV.U32 R4, RZ, RZ, R15 ;  /* 0x000000ffff047224 */ /* 0x000fe200078e000f */
[C---:B----4-:R-:W-:Y:S08]  /*38560*/  HMMA.16816.F32.BF16 R8, R20.reuse, R14, R8 ;  /* 0x0000000e1408723c */ /* 0x050ff00000041808 */
[C---:B---3--:R-:W-:Y:S11]  /*38570*/  HMMA.16816.F32.BF16 R16, R20.reuse, R26, R16 ;  /* 0x0000001a1410723c */ /* 0x048ff60000041810 */
[----:B------:R-:W-:Y:S11]  /*38580*/  @!UPT UIADD3 URZ, URZ, URZ, URZ ;  /* 0x0000003f3f3ff290 */ /* 0x000ff6000fffe03f */
[----:B------:R-:W-:Y:S01]  /*38590*/  @!UPT UIADD3 URZ, URZ, URZ, URZ ;  /* 0x0000003f3f3ff290 */ /* 0x000fe2000fffe03f */
[----:B------:R-:W-:Y:S01]  /*385a0*/  STL.64 [R1+0x530], R16 ;  /* 0x0005301001007387 */ /* 0x000fe20000100a00 */
[----:B------:R0:W-:Y:S02]  /*385b0*/  STL.64 [R1+0x538], R18 ;  /* 0x0005381201007387 */ /* 0x0001e40000100a00 */
[----:B------:R1:W-:Y:S02]  /*385c0*/  STL [R1+0x1784], R27 ;  /* 0x0017841b01007387 */ /* 0x0003e40000100800 */
[----:B0-----:R-:W-:Y:S02]  /*385d0*/  IMAD.MOV.U32 R19, RZ, RZ, R26 ;  /* 0x000000ffff137224 */ /* 0x001fe400078e001a */
[----:B-1----:R-:W2:Y:S03]  /*385e0*/  LDL.LU.64 R26, [R1+0xa8] ;  /* 0x0000a800011a7983 */ /* 0x002ea60000300a00 */
[----:B------:R0:W-:Y:S02]  /*385f0*/  STL [R1+0x1780], R19 ;  /* 0x0017801301007387 */ /* 0x0001e40000100800 */
[----:B------:R-:W3:Y:S02]  /*38600*/  LDL.LU R16, [R1+0x780] ;  /* 0x0007800001107983 */ /* 0x000ee40000300800 */
[----:B------:R-:W3:Y:S01]  /*38610*/  LDL.LU R17, [R1+0x784] ;  /* 0x0007840001117983 */ /* 0x000ee20000300800 */
[----:B------:R-:W3:Y:S04]  /*38620*/  LDL.LU R18, [R1+0x788] ;  /* 0x0007880001127983 */ /* 0x000ee80000300800 */
[----:B0-----:R-:W3:Y:S01]  /*38630*/  LDL.LU R19, [R1+0x78c] ;  /* 0x00078c0001137983 */ /* 0x001ee20000300800 */
[----:B------:R-:W-:Y:S02]  /*38640*/  STL.64 [R1+0x520], R8 ;  /* 0x0005200801007387 */ /* 0x000fe40000100a00 */
[----:B------:R0:W-:Y:S02]  /*38650*/  STL.64 [R1+0x528], R10 ;  /* 0x0005280a01007387 */ /* 0x0001e40000100a00 */
[----:B0-----:R-:W4:Y:S01]  /*38660*/  LDL.LU.64 R10, [R1+0x1898] ;  /* 0x00189800010a7983 */ /* 0x001f220000300a00 */
[----:B------:R-:W2:Y:S02]  /*38670*/  LDL.LU.64 R14, [R1+0x1890] ;  /* 0x00189000010e7983 */ /* 0x000ea40000300a00 */
[----:B------:R-:W2:Y:S02]  /*38680*/  LDL.LU.64 R12, [R1+0x1888] ;  /* 0x00188800010c7983 */ /* 0x000ea40000300a00 */
[----:B------:R0:W-:Y:S01]  /*38690*/  STL [R1+0x178c], R4 ;  /* 0x00178c0401007387 */ /* 0x0001e20000100800 */
[----:B------:R1:W-:Y:S01]  /*386a0*/  STL [R1+0x1788], R5 ;  /* 0x0017880501007387 */ /* 0x0003e20000100800 */
[----:B------:R1:W-:Y:S03]  /*386b0*/  STL.64 [R1+0x1860], R6 ;  /* 0x0018600601007387 */ /* 0x0003e60000100a00 */
[----:B0-----:R-:W3:Y:S01]  /*386c0*/  LDL.LU R4, [R1+0x770] ;  /* 0x0007700001047983 */ /* 0x001ee20000300800 */
[----:B-1----:R-:W3:Y:S03]  /*386d0*/  LDL.LU R5, [R1+0x774] ;  /* 0x0007740001057983 */ /* 0x002ee60000300800 */
[----:B------:R-:W3:Y:S01]  /*386e0*/  LDL.LU R6, [R1+0x778] ;  /* 0x0007780001067983 */ /* 0x000ee20000300800 */
[----:B------:R-:W3:Y:S01]  /*386f0*/  LDL.LU R7, [R1+0x77c] ;  /* 0x00077c0001077983 */ /* 0x000ee20000300800 */
[----:B--2---:R-:W-:Y:S11]  /*38700*/  HMMA.16816.F32.BF16 R12, R20, R26, R12 ;  /* 0x0000001a140c723c */ /* 0x004ff6000004180c */
[----:B------:R-:W-:Y:S11]  /*38710*/  @!UPT UIADD3 URZ, URZ, URZ, URZ ;  /* 0x0000003f3f3ff290 */ /* 0x000ff6000fffe03f */
[----:B------:R-:W-:Y:S01]  /*38720*/  @!UPT UIADD3 URZ, URZ, URZ, URZ ;  /* 0x0000003f3f3ff290 */ /* 0x000fe2000fffe03f */
[----:B------:R-:W-:Y:S01]  /*38730*/  STL.64 [R1+0x510], R12 ;  /* 0x0005100c01007387 */ /* 0x000fe20000100a00 */
[----:B------:R0:W-:Y:S03]  /*38740*/  STL.64 [R1+0x518], R14 ;  /* 0x0005180e01007387 */ /* 0x0001e60000100a00 */
[----:B0-----:R-:W4:Y:S01]  /*38750*/  LDL.LU.64 R14, [R1+0x1880] ;  /* 0x00188000010e7983 */ /* 0x001f220000300a00 */
[----:B------:R-:W4:Y:S02]  /*38760*/  LDL.LU.64 R12, [R1+0x1878] ;  /* 0x00187800010c7983 */ /* 0x000f240000300a00 */
[----:B------:R-:W-:Y:S02]  /*38770*/  IMAD.MOV.U32 R28, RZ, RZ, R26 ;  /* 0x000000ffff1c7224 */ /* 0x000fe400078e001a */
[----:B------:R-:W-:-:S05]  /*38780*/  IMAD.MOV.U32 R26, RZ, RZ, R27 ;  /* 0x000000ffff1a7224 */ /* 0x000fca00078e001b */
[----:B------:R0:W-:Y:S04]  /*38790*/  STL [R1+0x1794], R26 ;  /* 0x0017941a01007387 */ /* 0x0001e80000100800 */
[----:B0-----:R-:W2:Y:S01]  /*387a0*/  LDL.LU.64 R26, [R1+0x88] ;  /* 0x00008800011a7983 */ /* 0x001ea20000300a00 */
[----:B------:R-:W-:Y:S01]  /*387b0*/  STL [R1+0x1790], R28 ;  /* 0x0017901c01007387 */ /* 0x000fe20000100800 */
[C---:B----4-:R-:W-:Y:S11]  /*387c0*/  HMMA.16816.F32.BF16 R12, R20.reuse, R10, R12 ;  /* 0x0000000a140c723c */ /* 0x050ff6000004180c */
[----:B------:R-:W-:Y:S11]  /*387d0*/  @!UPT UIADD3 URZ, URZ, URZ, URZ ;  /* 0x0000003f3f3ff290 */ /* 0x000ff6000fffe03f */
[----:B------:R-:W-:Y:S01]  /*387e0*/  @!UPT UIADD3 URZ, URZ, URZ, URZ ;  /* 0x0000003f3f3ff290 */ /* 0x000fe2000fffe03f */
[----:B------:R-:W-:Y:S01]  /*387f0*/  STL.64 [R1+0x500], R12 ;  /* 0x0005000c01007387 */ /* 0x000fe20000100a00 */
[----:B------:R0:W-:Y:S03]  /*38800*/  STL.64 [R1+0x508], R14 ;  /* 0x0005080e01007387 */ /* 0x0001e60000100a00 */
[----:B0-----:R-:W4:Y:S01]  /*38810*/  LDL.LU.64 R14, [R1+0x1870] ;  /* 0x00187000010e7983 */ /* 0x001f220000300a00 */
[----:B------:R-:W-:Y:S02]  /*38820*/  IMAD.MOV.U32 R13, RZ, RZ, R10 ;  /* 0x000000ffff0d7224 */ /* 0x000fe400078e000a */
[----:B------:R-:W-:Y:S02]  /*38830*/  IMAD.MOV.U32 R12, RZ, RZ, R11 ;  /* 0x000000ffff0c7224 */ /* 0x000fe400078e000b */
[----:B------:R-:W3:Y:S03]  /*38840*/  LDL.LU.64 R10, [R1+0x1868] ;  /* 0x00186800010a7983 */ /* 0x000ee60000300a00 */
[----:B------:R-:W-:Y:S02]  /*38850*/  STL [R1+0x179c], R12 ;  /* 0x00179c0c01007387 */ /* 0x000fe40000100800 */
[----:B------:R-:W-:Y:S01]  /*38860*/  STL [R1+0x1798], R13 ;  /* 0x0017980d01007387 */ /* 0x000fe20000100800 */
[----:B----4-:R2:W-:Y:S01]  /*38870*/  STL.64 [R1+0x1840], R14 ;  /* 0x0018400e01007387 */ /* 0x0105e20000100a00 */
[C---:B---3--:R-:W-:Y:S08]  /*38880*/  HMMA.16816.F32.BF16 R4, R20.reuse, R10, R4 ;  /* 0x0000000a1404723c */ /* 0x048ff00000041804 */
[----:B--2---:R-:W-:Y:S07]  /*38890*/  HMMA.16816.F32.BF16 R12, R20, R26, R16 ;  /* 0x0000001a140c723c */ /* 0x004fee0000041810 */
[----:B------:R-:W-:-:S02]  /*388a0*/  IMAD.MOV.U32 R18, RZ, RZ, R27 ;  /* 0x000000ffff127224 */ /* 0x000fc400078e001b */
[----:B------:R-:W-:Y:S02]  /*388b0*/  IMAD.MOV.U32 R19, RZ, RZ, R10 ;  /* 0x000000ffff137224 */ /* 0x000fe400078e000a */
[----:B------:R-:W-:Y:S02]  /*388c0*/  IMAD.MOV.U32 R17, RZ, RZ, R26 ;  /* 0x000000ffff117224 */ /* 0x000fe400078e001a */
[----:B------:R-:W-:-:S10]  /*388d0*/  IMAD.MOV.U32 R16, RZ, RZ, R11 ;  /* 0x000000ffff107224 */ /* 0x000fd400078e000b */
[----:B------:R-:W-:Y:S01]  /*388e0*/  STL.64 [R1+0x4f0], R12 ;  /* 0x0004f00c01007387 */ /* 0x000fe20000100a00 */
[----:B------:R-:W-:Y:S02]  /*388f0*/  STL.64 [R1+0x4f8], R14 ;  /* 0x0004f80e01007387 */ /* 0x000fe40000100a00 */
[----:B------:R-:W-:Y:S02]  /*38900*/  STL.64 [R1+0x4e0], R4 ;  /* 0x0004e00401007387 */ /* 0x000fe40000100a00 */
[----:B------:R-:W-:Y:S01]  /*38910*/  STL.64 [R1+0x4e8], R6 ;  /* 0x0004e80601007387 */ /* 0x000fe20000100a00 */
[----:B------:R-:W-:Y:S01]  /*38920*/  STL.64 [R1+0x17a8], R18 ;  /* 0x0017a81201007387 */ /* 0x000fe20000100a00 */
        /* <DEDUP_REMOVED lines=15> */
[----:B------:R-:W4:Y:S04]  /*38a20*/  LDL.LU.64 R26, [R1+0x68] ;  /* 0x00006800011a7983 */ /* 0x000f280000300a00 */
        /* <DEDUP_REMOVED lines=8> */
[----:B------:R-:W2:Y:S02]  /*38ab0*/  LDL.LU R14, [R1+0x748] ;  /* 0x00074800010e7983 */ /* 0x000ea40000300800 */
[----:B------:R-:W2:Y:S02]  /*38ac0*/  LDL.LU R15, [R1+0x74c] ;  /* 0x00074c00010f7983 */ /* 0x000ea40000300800 */
[----:B--2---:R0:W-:Y:S01]  /*38ad0*/  STL.64 [R1+0x1850], R14 ;  /* 0x0018500e01007387 */ /* 0x0041e20000100a00 */
[----:B------:R-:W-:Y:S03]  /*38ae0*/  STL.64 [R1+0x1848], R12 ;  /* 0x0018480c01007387 */ /* 0x000fe60000100a00 */
[----:B0-----:R-:W2:Y:S01]  /*38af0*/  LDL.LU.64 R14, [R1+0x58] ;  /* 0x00005800010e7983 */ /* 0x001ea20000300a00 */
[----:B------:R-:W2:Y:S03]  /*38b00*/  LDL.LU.64 R10, [R1+0x38] ;  /* 0x00003800010a7983 */ /* 0x000ea60000300a00 */
[----:B--2---:R0:W-:Y:S04]  /*38b10*/  STL.64 [R1+0x1838], R10 ;  /* 0x0018380a01007387 */ /* 0x0041e80000100a00 */
[----:B0-----:R-:W2:Y:S04]  /*38b20*/  LDL.LU.64 R10, [R1+0x48] ;  /* 0x00004800010a7983 */ /* 0x001ea80000300a00 */
[----:B--2---:R0:W-:Y:S01]  /*38b30*/  STL.64 [R1+0x1858], R10 ;  /* 0x0018580a01007387 */ /* 0x0041e20000100a00 */
[----:B------:R-:W2:Y:S02]  /*38b40*/  LDL.LU R8, [R1+0x750] ;  /* 0x0007500001087983 */ /* 0x000ea40000300800 */
[----:B------:R-:W2:Y:S01]  /*38b50*/  LDL.LU R9, [R1+0x754] ;  /* 0x0007540001097983 */ /* 0x000ea20000300800 */
[----:B0-----:R-:W2:Y:S01]  /*38b60*/  LDL.LU R10, [R1+0x758] ;  /* 0x00075800010a7983 */ /* 0x001ea20000300800 */
[----:B------:R-:W2:Y:S02]  /*38b70*/  LDL.LU R11, [R1+0x75c] ;  /* 0x00075c00010b7983 */ /* 0x000ea40000300800 */
[----:B---3--:R0:W-:Y:S02]  /*38b80*/  STL.64 [R1+0x17d8], R18 ;  /* 0x0017d81201007387 */ /* 0x0081e40000100a00 */
[----:B------:R-:W-:Y:S01]  /*38b90*/  STL.64 [R1+0x17d0], R16 ;  /* 0x0017d01001007387 */ /* 0x000fe20000100a00 */
[----:B0-----:R-:W3:Y:S04]  /*38ba0*/  LDL.LU.64 R18, [R1+0x8] ;  /* 0x0000080001127983 */ /* 0x001ee80000300a00 */
[----:B---3--:R0:W-:Y:S04]  /*38bb0*/  STL.64 [R1+0x17f0], R18 ;  /* 0x0017f01201007387 */ /* 0x0081e80000100a00 */
[----:B0-----:R-:W3:Y:S01]  /*38bc0*/  LDL.LU.64 R18, [R1+0x18] ;  /* 0x0000180001127983 */ /* 0x001ee20000300a00 */
[C---:B----4-:R-:W-:Y:S03]  /*38bd0*/  HMMA.16816.F32.BF16 R4, R20.reuse, R26, R4 ;  /* 0x0000001a1404723c */ /* 0x050fe60000041804 */
[----:B---3--:R0:W-:Y:S04]  /*38be0*/  STL.64 [R1+0x1808], R18 ;  /* 0x0018081201007387 */ /* 0x0081e80000100a00 */
[----:B0-----:R-:W3:Y:S01]  /*38bf0*/  LDL.LU.64 R18, [R1+0x28] ;  /* 0x0000280001127983 */ /* 0x001ee20000300a00 */
[----:B--2---:R-:W-:Y:S03]  /*38c00*/  HMMA.16816.F32.BF16 R8, R20, R14, R8 ;  /* 0x0000000e1408723c */ /* 0x004fe60000041808 */
[----:B---3--:R0:W-:Y:S01]  /*38c10*/  STL.64 [R1+0x1830], R18 ;  /* 0x0018301201007387 */ /* 0x0081e20000100a00 */
[----:B------:R-:W2:Y:S02]  /*38c20*/  LDL.LU R16, [R1+0x730] ;  /* 0x0007300001107983 */ /* 0x000ea40000300800 */
[----:B------:R-:W2:Y:S01]  /*38c30*/  LDL.LU R17, [R1+0x734] ;  /* 0x0007340001117983 */ /* 0x000ea20000300800 */
[----:B0-----:R-:W2:Y:S01]  /*38c40*/  LDL.LU R18, [R1+0x738] ;  /* 0x0007380001127983 */ /* 0x001ea20000300800 */
[----:B------:R-:W2:Y:S07]  /*38c50*/  LDL.LU R19, [R1+0x73c] ;  /* 0x00073c0001137983 */ /* 0x000eae0000300800 */
[----:B------:R-:W-:Y:S02]  /*38c60*/  STL.64 [R1+0x440], R4 ;  /* 0x0004400401007387 */ /* 0x000fe40000100a00 */
[----:B------:R0:W-:Y:S02]  /*38c70*/  STL.64 [R1+0x448], R6 ;  /* 0x0004480601007387 */ /* 0x0001e40000100a00 */
[----:B0-----:R-:W3:Y:S04]  /*38c80*/  LDL.LU.64 R6, [R1+0x1860] ;  /* 0x0018600001067983 */ /* 0x001ee80000300a00 */
[----:B------:R-:W-:Y:S02]  /*38c90*/  STL.64 [R1+0x330], R8 ;  /* 0x0003300801007387 */ /* 0x000fe40000100a00 */
[----:B------:R-:W-:-:S02]  /*38ca0*/  IMAD.MOV.U32 R5, RZ, RZ, R26 ;  /* 0x000000ffff057224 */ /* 0x000fc400078e001a */
[----:B------:R0:W-:Y:S02]  /*38cb0*/  STL.64 [R1+0x338], R10 ;  /* 0x0003380a01007387 */ /* 0x0001e40000100a00 */
[----:B------:R-:W-:Y:S02]  /*38cc0*/  IMAD.MOV.U32 R4, RZ, RZ, R15 ;  /* 0x000000ffff047224 */ /* 0x000fe400078e000f */
[----:B------:R-:W-:Y:S01]  /*38cd0*/  IMAD.MOV.U32 R28, RZ, RZ, R14 ;  /* 0x000000ffff1c7224 */ /* 0x000fe200078e000e */
[----:B0-----:R-:W4:Y:S01]  /*38ce0*/  LDL.LU.64 R10, [R1+0x1858] ;  /* 0x00185800010a7983 */ /* 0x001f220000300a00 */
[----:B------:R-:W4:Y:S02]  /*38cf0*/  LDL.LU.64 R14, [R1+0x1850] ;  /* 0x00185000010e7983 */ /* 0x000f240000300a00 */
[----:B------:R-:W4:Y:S01]  /*38d00*/  LDL.LU.64 R12, [R1+0x1848] ;  /* 0x00184800010c7983 */ /* 0x000f220000300a00 */
[----:B---3--:R-:W-:Y:S01]  /*38d10*/  STL.64 [R1+0x17e8], R6 ;  /* 0x0017e80601007387 */ /* 0x008fe20000100a00 */
[----:B------:R0:W-:Y:S03]  /*38d20*/  STL.64 [R1+0x17e0], R4 ;  /* 0x0017e00401007387 */ /* 0x0001e60000100a00 */
[----:B0-----:R-:W3:Y:S01]  /*38d30*/  LDL.LU R4, [R1+0x700] ;  /* 0x0007000001047983 */ /* 0x001ee20000300800 */
[----:B------:R-:W3:Y:S02]  /*38d40*/  LDL.LU R5, [R1+0x704] ;  /* 0x0007040001057983 */ /* 0x000ee40000300800 */
[----:B------:R-:W2:Y:S02]  /*38d50*/  LDL.LU R6, [R1+0x708] ;  /* 0x0007080001067983 */ /* 0x000ea40000300800 */
[----:B------:R-:W2:Y:S01]  /*38d60*/  LDL.LU R7, [R1+0x70c] ;  /* 0x00070c0001077983 */ /* 0x000ea20000300800 */
[C---:B----4-:R-:W-:Y:S01]  /*38d70*/  HMMA.16816.F32.BF16 R12, R20.reuse, R10, R12 ;  /* 0x0000000a140c723c */ /* 0x050fe2000004180c */
[----:B--2---:R-:W-:Y:S01]  /*38d80*/  STL.64 [R1+0x1800], R6 ;  /* 0x0018000601007387 */ /* 0x004fe20000100a00 */
[----:B---3--:R0:W-:Y:S03]  /*38d90*/  STL.64 [R1+0x17f8], R4 ;  /* 0x0017f80401007387 */ /* 0x0081e60000100a00 */
[----:B0-----:R-:W2:Y:S01]  /*38da0*/  LDL.LU R4, [R1+0x710] ;  /* 0x0007100001047983 */ /* 0x001ea20000300800 */
[----:B------:R-:W2:Y:S02]  /*38db0*/  LDL.LU R5, [R1+0x714] ;  /* 0x0007140001057983 */ /* 0x000ea40000300800 */
[----:B------:R-:W3:Y:S02]  /*38dc0*/  LDL.LU R6, [R1+0x718] ;  /* 0x0007180001067983 */ /* 0x000ee40000300800 */
[----:B------:R-:W3:Y:S02]  /*38dd0*/  LDL.LU R7, [R1+0x71c] ;  /* 0x00071c0001077983 */ /* 0x000ee40000300800 */
[----:B------:R-:W-:Y:S01]  /*38de0*/  IMAD.MOV.U32 R26, RZ, RZ, R11 ;  /* 0x000000ffff1a7224 */ /* 0x000fe200078e000b */
[----:B---3--:R-:W-:Y:S01]  /*38df0*/  STL.64 [R1+0x1818], R6 ;  /* 0x0018180601007387 */ /* 0x008fe20000100a00 */
[----:B--2---:R0:W-:Y:S03]  /*38e00*/  STL.64 [R1+0x1810], R4 ;  /* 0x0018100401007387 */ /* 0x0041e60000100a00 */
[----:B0-----:R-:W2:Y:S01]  /*38e10*/  LDL.LU R4, [R1+0x720] ;  /* 0x0007200001047983 */ /* 0x001ea20000300800 */
[----:B------:R-:W2:Y:S02]  /*38e20*/  LDL.LU R5, [R1+0x724] ;  /* 0x0007240001057983 */ /* 0x000ea40000300800 */
[----:B------:R-:W2:Y:S02]  /*38e30*/  LDL.LU R6, [R1+0x728] ;  /* 0x0007280001067983 */ /* 0x000ea40000300800 */
[----:B------:R-:W2:Y:S01]  /*38e40*/  LDL.LU R7, [R1+0x72c] ;  /* 0x00072c0001077983 */ /* 0x000ea20000300800 */
[----:B------:R0:W-:Y:S01]  /*38e50*/  STL.64 [R1+0x320], R12 ;  /* 0x0003200c01007387 */ /* 0x0001e20000100a00 */
[----:B------:R1:W-:Y:S02]  /*38e60*/  STL.64 [R1+0x328], R14 ;  /* 0x0003280e01007387 */ /* 0x0003e40000100a00 */
[----:B0-----:R-:W-:Y:S01]  /*38e70*/  IMAD.MOV.U32 R13, RZ, RZ, R10 ;  /* 0x000000ffff0d7224 */ /* 0x001fe200078e000a */
[----:B-1----:R-:W3:Y:S01]  /*38e80*/  LDL.LU.64 R14, [R1+0x1840] ;  /* 0x00184000010e7983 */ /* 0x002ee20000300a00 */
[----:B------:R-:W4:Y:S02]  /*38e90*/  LDL.LU.64 R10, [R1+0x1838] ;  /* 0x00183800010a7983 */ /* 0x000f240000300a00 */
[C---:B----4-:R-:W-:Y:S11]  /*38ea0*/  HMMA.16816.F32.BF16 R16, R20.reuse, R10, R16 ;  /* 0x0000000a1410723c */ /* 0x050ff60000041810 */
[----:B------:R-:W-:Y:S11]  /*38eb0*/  @!UPT UIADD3 URZ, URZ, URZ, URZ ;  /* 0x0000003f3f3ff290 */ /* 0x000ff6000fffe03f */
[----:B------:R-:W-:Y:S01]  /*38ec0*/  @!UPT UIADD3 URZ, URZ, URZ, URZ ;  /* 0x0000003f3f3ff290 */ /* 0x000fe2000fffe03f */
[----:B------:R-:W-:Y:S01]  /*38ed0*/  STL.64 [R1+0x310], R16 ;  /* 0x0003101001007387 */ /* 0x000fe20000100a00 */
[----:B------:R0:W-:Y:S03]  /*38ee0*/  STL.64 [R1+0x318], R18 ;  /* 0x0003181201007387 */ /* 0x0001e60000100a00 */
[----:B0-----:R-:W2:Y:S01]  /*38ef0*/  LDL.LU.64 R18, [R1+0x1830] ;  /* 0x0018300001127983 */ /* 0x001ea20000300a00 */
[----:B------:R-:W-:Y:S02]  /*38f00*/  IMAD.MOV.U32 R12, RZ, RZ, R10 ;  /* 0x000000ffff0c7224 */ /* 0x000fe400078e000a */
[----:B------:R-:W-:Y:S02]  /*38f10*/  IMAD.MOV.U32 R9, RZ, RZ, R11 ;  /* 0x000000ffff097224 */ /* 0x000fe400078e000b */
[----:B------:R-:W4:Y:S01]  /*38f20*/  LDL.LU.64 R10, [R1+0x1828] ;  /* 0x00182800010a7983 */ /* 0x000f220000300a00 */
        /* <DEDUP_REMOVED lines=27> */
[----:B------:R-:W3:Y:S02]  /*390e0*/  LDL.LU.64 R18, [R1+0x17d8] ;  /* 0x0017d80001127983 */ /* 0x000ee40000300a00 */
[----:B------:R-:W3:Y:S02]  /*390f0*/  LDL.LU.64 R16, [R1+0x17d0] ;  /* 0x0017d00001107983 */ /* 0x000ee40000300a00 */
[C---:B---3--:R-:W-:Y:S11]  /*39100*/  HMMA.16816.F32.BF16 R16, R20.reuse, R14, R16 ;  /* 0x0000000e1410723c */ /* 0x048ff60000041810 */
[----:B------:R-:W-:Y:S11]  /*39110*/  @!UPT UIADD3 URZ, URZ, URZ, URZ ;  /* 0x0000003f3f3ff290 */ /* 0x000ff6000fffe03f */
[----:B------:R-:W-:Y:S01]  /*39120*/  @!UPT UIADD3 URZ, URZ, URZ, URZ ;  /* 0x0000003f3f3ff290 */ /* 0x000fe2000fffe03f */
[----:B------:R-:W-:Y:S01]  /*39130*/  STL.64 [R1+0x2d0], R16 ;  /* 0x0002d01001007387 */ /* 0x000fe20000100a00 */
[----:B------:R0:W-:Y:S03]  /*39140*/  STL.64 [R1+0x2d8], R18 ;  /* 0x0002d81201007387 */ /* 0x0001e60000100a00 */
[----:B0-----:R-:W4:Y:S01]  /*39150*/  LDL.LU.64 R18, [R1+0x17c8] ;  /* 0x0017c80001127983 */ /* 0x001f220000300a00 */
[----:B------:R-:W4:Y:S02]  /*39160*/  LDL.LU.64 R16, [R1+0x17c0] ;  /* 0x0017c00001107983 */ /* 0x000f240000300a00 */
[----:B------:R-:W-:Y:S01]  /*39170*/  STL.64 [R1+0x1690], R14 ;  /* 0x0016900e01007387 */ /* 0x000fe20000100a00 */
[----:B----4-:R-:W-:Y:S11]  /*39180*/  HMMA.16816.F32.BF16 R16, R20, R10, R16 ;  /* 0x0000000a1410723c */ /* 0x010ff60000041810 */
[----:B------:R-:W-:Y:S11]  /*39190*/  @!UPT UIADD3 URZ, URZ, URZ, URZ ;  /* 0x0000003f3f3ff290 */ /* 0x000ff6000fffe03f */
[----:B------:R-:W-:Y:S01]  /*391a0*/  @!UPT UIADD3 URZ, URZ, URZ, URZ ;  /* 0x0000003f3f3ff290 */ /* 0x000fe2000fffe03f */
[----:B------:R-:W-:Y:S01]  /*391b0*/  STL.64 [R1+0x2c0], R16 ;  /* 0x0002c01001007387 */ /* 0x000fe20000100a00 */
[----:B------:R0:W-:Y:S03]  /*391c0*/  STL.64 [R1+0x2c8], R18 ;  /* 0x0002c81201007387 */ /* 0x0001e60000100a00 */
[----:B0-----:R-:W2:Y:S01]  /*391d0*/  LDL.LU.64 R18, [R1+0x17b8] ;  /* 0x0017b80001127983 */ /* 0x001ea20000300a00 */
[----:B------:R-:W2:Y:S02]  /*391e0*/  LDL.LU.64 R16, [R1+0x17b0] ;  /* 0x0017b00001107983 */ /* 0x000ea40000300a00 */
[----:B------:R-:W-:Y:S02]  /*391f0*/  STL.64 [R1+0x16a0], R10 ;  /* 0x0016a00a01007387 */ /* 0x000fe40000100a00 */
[----:B------:R0:W-:Y:S02]  /*39200*/  STL [R1+0x1698], R8 ;  /* 0x0016980801007387 */ /* 0x0001e40000100800 */
[----:B------:R-:W-:-:S02]  /*39210*/  IMAD.MOV.U32 R14, RZ, RZ, R12 ;  /* 0x000000ffff0e7224 */ /* 0x000fc400078e000c */
[----:B------:R-:W-:Y:S01]  /*39220*/  IMAD.MOV.U32 R15, RZ, RZ, R9 ;  /* 0x000000ffff0f7224 */ /* 0x000fe200078e0009 */
[----:B--2---:R-:W-:Y:S01]  /*39230*/  HMMA.16816.F32.BF16 R20, R20, R6, R16 ;  /* 0x000000061414723c */ /* 0x004fe20000041810 */
[----:B------:R-:W2:Y:S01]  /*39240*/  LDL.LU.64 R18, [R1+0x17a8] ;  /* 0x0017a80001127983 */ /* 0x000ea20000300a00 */
[----:B------:R-:W3:Y:S02]  /*39250*/  LDL.LU.64 R16, [R1+0x17a0] ;  /* 0x0017a00001107983 */ /* 0x000ee40000300a00 */
[----:B------:R-:W4:Y:S11]  /*39260*/  LDL.LU R12, [R1+0x179c] ;  /* 0x00179c00010c7983 */ /* 0x000f360000300800 */
[----:B------:R-:W-:Y:S08]  /*39270*/  @!UPT UIADD3 URZ, URZ, URZ, URZ ;  /* 0x0000003f3f3ff290 */ /* 0x000ff0000fffe03f */
[----:B------:R-:W-:Y:S01]  /*39280*/  STL.64 [R1+0x280], R20 ;  /* 0x0002801401007387 */ /* 0x000fe20000100a00 */
[----:B------:R-:W-:Y:S02]  /*39290*/  STL.64 [R1+0x288], R22 ;  /* 0x0002881601007387 */ /* 0x000fe40000100a00 */
[----:B------:R1:W-:Y:S02]  /*392a0*/  STL.64 [R1+0x16a8], R14 ;  /* 0x0016a80e01007387 */ /* 0x0003e40000100a00 */
[----:B0-----:R-:W2:Y:S01]  /*392b0*/  LDL.LU R8, [R1+0x610] ;  /* 0x0006100001087983 */ /* 0x001ea20000300800 */
[----:B------:R-:W2:Y:S01]  /*392c0*/  LDL.LU R9, [R1+0x614] ;  /* 0x0006140001097983 */ /* 0x000ea20000300800 */
[----:B------:R-:W2:Y:S02]  /*392d0*/  LDL.LU R10, [R1+0x618] ;  /* 0x00061800010a7983 */ /* 0x000ea40000300800 */
        /* <DEDUP_REMOVED lines=29> */
[----:B---3--:R-:W-:Y:S01]  /*394b0*/  IMAD.MOV.U32 R15, RZ, RZ, R16 ;  /* 0x000000ffff0f7224 */ /* 0x008fe200078e0010 */
        /* <DEDUP_REMOVED lines=12> */
[----:B------:R-:W3:Y:S02]  /*39580*/  LDL.LU R18, [R1+0x1774] ;  /* 0x0017740001127983 */ /* 0x000ee40000300800 */
[----:B------:R-:W-:Y:S01]  /*39590*/  IMAD.MOV.U32 R22, RZ, RZ, R13 ;  /* 0x000000ffff167224 */ /* 0x000fe200078e000d */
[----:B------:R-:W-:Y:S01]  /*395a0*/  STL.64 [R1+0x1720], R14 ;  /* 0x0017200e01007387 */ /* 0x000fe20000100a00 */
[----:B----4-:R-:W-:-:S03]  /*395b0*/  IMAD.MOV.U32 R23, RZ, RZ, R12 ;  /* 0x000000ffff177224 */ /* 0x010fc600078e000c */
[----:B--2---:R-:W-:Y:S01]  /*395c0*/  STL.64 [R1+0x1700], R10 ;  /* 0x0017000a01007387 */ /* 0x004fe20000100a00 */
[----:B------:R0:W-:Y:S03]  /*395d0*/  STL.64 [R1+0x16f8], R8 ;  /* 0x0016f80801007387 */ /* 0x0001e60000100a00 */
[----:B0-----:R-:W2:Y:S01]  /*395e0*/  LDL.LU R8, [R1+0x650] ;  /* 0x0006500001087983 */ /* 0x001ea20000300800 */
[----:B------:R-:W2:Y:S02]  /*395f0*/  LDL.LU R9, [R1+0x654] ;  /* 0x0006540001097983 */ /* 0x000ea40000300800 */
[----:B------:R-:W4:Y:S02]  /*39600*/  LDL.LU R10, [R1+0x658] ;  /* 0x00065800010a7983 */ /* 0x000f240000300800 */
[----:B------:R-:W4:Y:S01]  /*39610*/  LDL.LU R11, [R1+0x65c] ;  /* 0x00065c00010b7983 */ /* 0x000f220000300800 */
[----:B------:R-:W-:Y:S01]  /*39620*/  STL.64 [R1+0x1728], R22 ;  /* 0x0017281601007387 */ /* 0x000fe20000100a00 */
[----:B------:R-:W2:Y:S02]  /*39630*/  LDL.LU R12, [R1+0x670] ;  /* 0x00067000010c7983 */ /* 0x000ea40000300800 */
[----:B------:R-:W2:Y:S02]  /*39640*/  LDL.LU R13, [R1+0x674] ;  /* 0x00067400010d7983 */ /* 0x000ea40000300800 */
[----:B------:R-:W2:Y:S01]  /*39650*/  LDL.LU R14, [R1+0x678] ;  /* 0x00067800010e7983 */ /* 0x000ea20000300800 */
[----:B------:R-:W2:Y:S04]  /*39660*/  LDL.LU R15, [R1+0x67c] ;  /* 0x00067c00010f7983 */ /* 0x000ea80000300800 */
[----:B--2---:R-:W-:Y:S01]  /*39670*/  STL.64 [R1+0x1748], R14 ;  /* 0x0017480e01007387 */ /* 0x004fe20000100a00 */
[----:B------:R0:W-:Y:S03]  /*39680*/  STL.64 [R1+0x1740], R12 ;  /* 0x0017400c01007387 */ /* 0x0001e60000100a00 */
[----:B0-----:R-:W2:Y:S01]  /*39690*/  LDL.LU R12, [R1+0x690] ;  /* 0x00069000010c7983 */ /* 0x001ea20000300800 */
[----:B------:R-:W2:Y:S02]  /*396a0*/  LDL.LU R13, [R1+0x694] ;  /* 0x00069400010d7983 */ /* 0x000ea40000300800 */
[----:B------:R-:W2:Y:S02]  /*396b0*/  LDL.LU R14, [R1+0x698] ;  /* 0x00069800010e7983 */ /* 0x000ea40000300800 */
[----:B------:R-:W2:Y:S02]  /*396c0*/  LDL.LU R15, [R1+0x69c] ;  /* 0x00069c00010f7983 */ /* 0x000ea40000300800 */
[----:B--2---:R3:W-:Y:S01]  /*396d0*/  STL.64 [R1+0x1758], R14 ;  /* 0x0017580e01007387 */ /* 0x0047e20000100a00 */
[----:B------:R-:W-:Y:S02]  /*396e0*/  STL.64 [R1+0x1750], R12 ;  /* 0x0017500c01007387 */ /* 0x000fe40000100a00 */
[----:B---3--:R-:W-:-:S02]  /*396f0*/  IMAD.MOV.U32 R14, RZ, RZ, R19 ;  /* 0x000000ffff0e7224 */ /* 0x008fc400078e0013 */
[----:B------:R-:W2:Y:S01]  /*39700*/  LDL.LU R19, [R1+0x1770] ;  /* 0x0017700001137983 */ /* 0x000ea20000300800 */
[----:B------:R-:W3:Y:S02]  /*39710*/  LDL.LU R20, [R1+0x680] ;  /* 0x0006800001147983 */ /* 0x000ee40000300800 */
[----:B------:R-:W3:Y:S02]  /*39720*/  LDL.LU R21, [R1+0x684] ;  /* 0x0006840001157983 */ /* 0x000ee40000300800 */
[----:B------:R-:W2:Y:S01]  /*39730*/  LDL.LU R22, [R1+0x688] ;  /* 0x0006880001167983 */ /* 0x000ea20000300800 */
[----:B------:R-:W2:Y:S01]  /*39740*/  LDL.LU R23, [R1+0x68c] ;  /* 0x00068c0001177983 */ /* 0x000ea20000300800 */
[----:B------:R-:W-:-:S03]  /*39750*/  IMAD.MOV.U32 R15, RZ, RZ, R27 ;  /* 0x000000ffff0f7224 */ /* 0x000fc600078e001b */
        /* <DEDUP_REMOVED lines=10> */
[----:B------:R-:W3:Y:S02]  /*39800*/  LDL.LU R10, [R1+0x668] ;  /* 0x00066800010a7983 */ /* 0x000ee40000300800 */
[----:B------:R-:W3:Y:S01]  /*39810*/  LDL.LU R11, [R1+0x66c] ;  /* 0x00066c00010b7983 */ /* 0x000ee20000300800 */
[----:B------:R-:W-:Y:S01]  /*39820*/  STL.64 [R1+0x1618], R6 ;  /* 0x0016180601007387 */ /* 0x000fe20000100a00 */
[----:B------:R-:W4:Y:S01]  /*39830*/  LDL.LU R27, [R1+0xcf8] ;  /* 0x000cf800011b7983 */ /* 0x000f220000300800 */
        /* <DEDUP_REMOVED lines=10> */
[----:B--2---:R-:W-:Y:S01]  /*398e0*/  HMMA.16816.F32.BF16 R4, R16, R6, R12 ;  /* 0x000000061004723c */ /* 0x004fe2000004180c */
[----:B------:R-:W2:Y:S01]  /*398f0*/  LDL.LU.64 R14, [R1+0x1748] ;  /* 0x00174800010e7983 */ /* 0x000ea20000300a00 */
        /* <DEDUP_REMOVED lines=16> */
[----:B0-----:R-:W-:-:S02]  /*39a00*/  IMAD.MOV.U32 R6, RZ, RZ, R3 ;  /* 0x000000ffff067224 */ /* 0x001fc400078e0003 */
[----:B------:R-:W-:Y:S01]  /*39a10*/  IMAD.MOV.U32 R7, RZ, RZ, R0 ;  /* 0x000000ffff077224 */ /* 0x000fe200078e0000 */
[----:B------:R-:W2:Y:S01]  /*39a20*/  LDL.LU R3, [R1+0x173c] ;  /* 0x00173c0001037983 */ /* 0x000ea20000300800 */
[----:B------:R-:W2:Y:S03]  /*39a30*/  LDL.LU R0, [R1+0x1738] ;  /* 0x0017380001007983 */ /* 0x000ea60000300800 */
[----:B------:R0:W-:Y:S02]  /*39a40*/  STL.64 [R1+0x1658], R6 ;  /* 0x0016580601007387 */ /* 0x0001e40000100a00 */
[----:B0-----:R-:W-:Y:S02]  /*39a50*/  IMAD.MOV.U32 R6, RZ, RZ, R29 ;  /* 0x000000ffff067224 */ /* 0x001fe400078e001d */
[----:B------:R-:W-:Y:S01]  /*39a60*/  IMAD.MOV.U32 R7, RZ, RZ, R2 ;  /* 0x000000ffff077224 */ /* 0x000fe200078e0002 */
[----:B------:R-:W2:Y:S01]  /*39a70*/  LDL.LU R29, [R1+0x1734] ;  /* 0x00173400011d7983 */ /* 0x000ea20000300800 */
[----:B------:R-:W2:Y:S03]  /*39a80*/  LDL.LU R2, [R1+0x1730] ;  /* 0x0017300001027983 */ /* 0x000ea60000300800 */
[----:B------:R0:W-:Y:S02]  /*39a90*/  STL.64 [R1+0x1670], R6 ;  /* 0x0016700601007387 */ /* 0x0001e40000100a00 */
[----:B0-----:R-:W-:-:S02]  /*39aa0*/  IMAD.MOV.U32 R6, RZ, RZ, R28 ;  /* 0x000000ffff067224 */ /* 0x001fc400078e001c */
[----:B------:R-:W-:-:S07]  /*39ab0*/  IMAD.MOV.U32 R7, RZ, RZ, R26 ;  /* 0x000000ffff077224 */ /* 0x000fce00078e001a */
[C---:B------:R-:W-:Y:S01]  /*39ac0*/  HMMA.16816.F32.BF16 R4, R16.reuse, R6, R20 ;  /* 0x000000061004723c */ /* 0x040fe20000041814 */
[----:B------:R-:W2:Y:S11]  /*39ad0*/  LDL.LU.64 R22, [R1+0x1728] ;  /* 0x0017280001167983 */ /* 0x000eb60000300a00 */
[----:B------:R-:W-:Y:S11]  /*39ae0*/  @!UPT UIADD3 URZ, URZ, URZ, URZ ;  /* 0x0000003f3f3ff290 */ /* 0x000ff6000fffe03f */
[----:B------:R-:W-:Y:S01]  /*39af0*/  STL.64 [R1+0x9a0], R4 ;  /* 0x0009a00401007387 */ /* 0x000fe20000100a00 */
[----:B------:R-:W-:Y:S01]  /*39b00*/  STL.64 [R1+0x9a8], R6 ;  /* 0x0009a80601007387 */ /* 0x000fe20000100a00 */
[C---:B--2---:R-:W-:Y:S02]  /*39b10*/  HMMA.16816.F32.BF16 R20, R16.reuse, R22, R12 ;  /* 0x000000161014723c */ /* 0x044fe4000004180c */
[----:B------:R-:W3:Y:S11]  /*39b20*/  LDL.LU.64 R14, [R1+0x1720] ;  /* 0x00172000010e7983 */ /* 0x000ef60000300a00 */
[----:B------:R-:W-:Y:S10]  /*39b30*/  @!UPT UIADD3 URZ, URZ, URZ, URZ ;  /* 0x0000003f3f3ff290 */ /* 0x000ff4000fffe03f */
[----:B------:R-:W-:Y:S01]  /*39b40*/  STL.64 [R1+0x990], R20 ;  /* 0x0009901401007387 */ /* 0x000fe20000100a00 */
[----:B------:R0:W-:Y:S03]  /*39b50*/  STL.64 [R1+0x998], R22 ;  /* 0x0009981601007387 */ /* 0x0001e60000100a00 */
[----:B0-----:R-:W2:Y:S01]  /*39b60*/  LDL.LU.64 R22, [R1+0xcd0] ;  /* 0x000cd00001167983 */ /* 0x001ea20000300a00 */
[C---:B---3--:R-:W-:Y:S03]  /*39b70*/  HMMA.16816.F32.BF16 R12, R16.reuse, R14, R8 ;  /* 0x0000000e100c723c */ /* 0x048fe60000041808 */
[----:B------:R-:W3:Y:S01]  /*39b80*/  LDL.LU.64 R10, [R1+0x1718] ;  /* 0x00171800010a7983 */ /* 0x000ee20000300a00 */
[----:B------:R-:W3:Y:S11]  /*39b90*/  LDL.LU.64 R8, [R1+0x1710] ;  /* 0x0017100001087983 */ /* 0x000ef60000300a00 */
[----:B------:R-:W-:Y:S08]  /*39ba0*/  @!UPT UIADD3 URZ, URZ, URZ, URZ ;  /* 0x0000003f3f3ff290 */ /* 0x000ff0000fffe03f */
        /* <DEDUP_REMOVED lines=31> */
[----:B------:R-:W-:Y:S02]  /*39da0*/  IMAD.MOV.U32 R6, RZ, RZ, R25 ;  /* 0x000000ffff067224 */ /* 0x000fe400078e0019 */
[----:B------:R-:W-:Y:S01]  /*39db0*/  IMAD.MOV.U32 R7, RZ, RZ, R24 ;  /* 0x000000ffff077224 */ /* 0x000fe200078e0018 */
[----:B---3--:R-:W-:Y:S01]  /*39dc0*/  HMMA.16816.F32.BF16 R12, R16, R14, R8 ;  /* 0x0000000e100c723c */ /* 0x008fe20000041808 */
[----:B------:R-:W3:Y:S01]  /*39dd0*/  LDL.LU.64 R10, [R1+0x16a0] ;  /* 0x0016a000010a7983 */ /* 0x000ee20000300a00 */
[----:B------:R-:W2:Y:S11]  /*39de0*/  LDL.LU R8, [R1+0x1698] ;  /* 0x0016980001087983 */ /* 0x000eb60000300800 */
[----:B------:R-:W-:Y:S10]  /*39df0*/  @!UPT UIADD3 URZ, URZ, URZ, URZ ;  /* 0x0000003f3f3ff290 */ /* 0x000ff4000fffe03f */
[----:B------:R-:W-:Y:S01]  /*39e00*/  STL.64 [R1+0x930], R12 ;  /* 0x0009300c01007387 */ /* 0x000fe20000100a00 */
[----:B------:R0:W-:Y:S03]  /*39e10*/  STL.64 [R1+0x938], R14 ;  /* 0x0009380e01007387 */ /* 0x0001e60000100a00 */
[----:B0-----:R-:W2:Y:S01]  /*39e20*/  LDL.LU.64 R14, [R1+0x1690] ;  /* 0x00169000010e7983 */ /* 0x001ea20000300a00 */
[----:B------:R-:W4:Y:S02]  /*39e30*/  LDL.LU R26, [R1+0x10ec] ;  /* 0x0010ec00011a7983 */ /* 0x000f240000300800 */
[----:B------:R-:W2:Y:S02]  /*39e40*/  LDL.LU R25, [R1+0x10e4] ;  /* 0x0010e40001197983 */ /* 0x000ea40000300800 */
[----:B------:R-:W2:Y:S01]  /*39e50*/  LDL.LU R24, [R1+0x10dc] ;  /* 0x0010dc0001187983 */ /* 0x000ea20000300800 */
[----:B----4-:R-:W-:Y:S01]  /*39e60*/  STL.64 [R1+0x1650], R26 ;  /* 0x0016501a01007387 */ /* 0x010fe20000100a00 */
[----:B--2---:R0:W-:Y:S03]  /*39e70*/  STL.64 [R1+0x1648], R24 ;  /* 0x0016481801007387 */ /* 0x0041e60000100a00 */
[----:B0-----:R-:W2:Y:S01]  /*39e80*/  LDL.LU R24, [R1+0x5e0] ;  /* 0x0005e00001187983 */ /* 0x001ea20000300800 */
[----:B------:R-:W2:Y:S02]  /*39e90*/  LDL.LU R25, [R1+0x5e4] ;  /* 0x0005e40001197983 */ /* 0x000ea40000300800 */
[----:B------:R-:W-:-:S02]  /*39ea0*/  IMAD.MOV.U32 R26, RZ, RZ, R2 ;  /* 0x000000ffff1a7224 */ /* 0x000fc400078e0002 */
[----:B------:R-:W-:Y:S01]  /*39eb0*/  IMAD.MOV.U32 R27, RZ, RZ, R29 ;  /* 0x000000ffff1b7224 */ /* 0x000fe200078e001d */
[----:B------:R-:W4:Y:S01]  /*39ec0*/  LDL.LU R2, [R1+0x168c] ;  /* 0x00168c0001027983 */ /* 0x000f220000300800 */
[----:B------:R-:W3:Y:S03]  /*39ed0*/  LDL.LU R29, [R1+0x1688] ;  /* 0x00168800011d7983 */ /* 0x000ee60000300800 */
        /* <DEDUP_REMOVED lines=10> */
[----:B---3--:R-:W-:-:S02]  /*39f80*/  IMAD.MOV.U32 R26, RZ, RZ, R29 ;  /* 0x000000ffff1a7224 */ /* 0x008fc400078e001d */
[----:B----4-:R-:W-:Y:S01]  /*39f90*/  IMAD.MOV.U32 R27, RZ, RZ, R2 ;  /* 0x000000ffff1b7224 */ /* 0x010fe200078e0002 */
[----:B------:R-:W3:Y:S01]  /*39fa0*/  LDL.LU R13, [R1+0x10d4] ;  /* 0x0010d400010d7983 */ /* 0x000ee20000300800 */
[----:B------:R-:W3:Y:S02]  /*39fb0*/  LDL.LU R12, [R1+0x10cc] ;  /* 0x0010cc00010c7983 */ /* 0x000ee40000300800 */
[----:B------:R-:W4:Y:S02]  /*39fc0*/  LDL.LU R28, [R1+0x10c4] ;  /* 0x0010c400011c7983 */ /* 0x000f240000300800 */
[----:B------:R-:W3:Y:S01]  /*39fd0*/  LDL.LU R9, [R1+0x10e8] ;  /* 0x0010e80001097983 */ /* 0x000ee20000300800 */
[----:B------:R-:W3:Y:S01]  /*39fe0*/  LDL.LU R29, [R1+0x10bc] ;  /* 0x0010bc00011d7983 */ /* 0x000ee20000300800 */
        /* <DEDUP_REMOVED lines=30> */
[----:B---3--:R0:W-:Y:S02]  /*3a1d0*/  STL.64 [R1+0x1610], R12 ;  /* 0x0016100c01007387 */ /* 0x0081e40000100a00 */
[----:B0-----:R-:W3:Y:S01]  /*3a1e0*/  LDL.LU R12, [R1+0x380] ;  /* 0x00038000010c7983 */ /* 0x001ee20000300800 */
[----:B------:R-:W-:-:S02]  /*3a1f0*/  IMAD.MOV.U32 R13, RZ, RZ, R0 ;  /* 0x000000ffff0d7224 */ /* 0x000fc400078e0000 */
[----:B------:R-:W3:Y:S02]  /*3a200*/  LDL.LU R0, [R1+0x1620] ;  /* 0x0016200001007983 */ /* 0x000ee40000300800 */
[----:B------:R-:W3:Y:S01]  /*3a210*/  LDL R20, [R1+0x14f8] ;  /* 0x0014f80001147983 */ /* 0x000ee20000100800 */
[----:B--2---:R-:W-:Y:S11]  /*3a220*/  HMMA.16816.F32.BF16 R4, R16, R10, R4 ;  /* 0x0000000a1004723c */ /* 0x004ff60000041804 */
[----:B------:R-:W-:Y:S11]  /*3a230*/  @!UPT UIADD3 URZ, URZ, URZ, URZ ;  /* 0x0000003f3f3ff290 */ /* 0x000ff6000fffe03f */
[----:B------:R-:W-:Y:S01]  /*3a240*/  @!UPT UIADD3 URZ, URZ, URZ, URZ ;  /* 0x0000003f3f3ff290 */ /* 0x000fe2000fffe03f */
[----:B------:R-:W-:Y:S01]  /*3a250*/  STL.64 [R1+0x8e0], R4 ;  /* 0x0008e00401007387 */ /* 0x000fe20000100a00 */
[----:B------:R0:W-:Y:S03]  /*3a260*/  STL.64 [R1+0x8e8], R6 ;  /* 0x0008e80601007387 */ /* 0x0001e60000100a00 */
[----:B0-----:R-:W2:Y:S01]  /*3a270*/  LDL.LU.64 R6, [R1+0x1618] ;  /* 0x0016180001067983 */ /* 0x001ea20000300a00 */
[----:B------:R-:W2:Y:S02]  /*3a280*/  LDL.LU.64 R10, [R1+0xcd8] ;  /* 0x000cd800010a7983 */ /* 0x000ea40000300a00 */
[----:B------:R-:W-:-:S04]  /*3a290*/  IMAD.MOV.U32 R21, RZ, RZ, c[0x0][0x188] ;  /* 0x00006200ff157624 */ /* 0x000fc800078e00ff */
[----:B------:R-:W-:-:S04]  /*3a2a0*/  IMAD.SHL.U32 R21, R21, 0x40, RZ ;  /* 0x0000004015157824 */ /* 0x000fc800078e00ff */
[----:B------:R-:W-:Y:S02]  /*3a2b0*/  IMAD.SHL.U32 R21, R21, 0x2, RZ ;  /* 0x0000000215157824 */ /* 0x000fe400078e00ff */
[----:B------:R-:W-:Y:S02]  /*3a2c0*/  IMAD.MOV.U32 R14, RZ, RZ, R8 ;  /* 0x000000ffff0e7224 */ /* 0x000fe400078e0008 */
[----:B------:R-:W-:Y:S01]  /*3a2d0*/  IMAD.MOV.U32 R15, RZ, RZ, R3 ;  /* 0x000000ffff0f7224 */ /* 0x000fe200078e0003 */
[----:B------:R-:W-:Y:S02]  /*3a2e0*/  IADD3 R8, P1, R22, R21, RZ ;  /* 0x0000001516087210 */ /* 0x000fe40007f3e0ff */
[----:B------:R-:W-:-:S03]  /*3a2f0*/  IADD3 R27, R27, 0x1, RZ ;  /* 0x000000011b1b7810 */ /* 0x000fc60007ffe0ff */
[----:B---3--:R-:W-:Y:S01]  /*3a300*/  IMAD.X R4, R23, 0x1, R0, P1 ;  /* 0x0000000117047824 */ /* 0x008fe200008e0600 */
[----:B--2---:R-:W-:-:S05]  /*3a310*/  IADD3 R5, P0, R10, R21, RZ ;  /* 0x000000150a057210 */ /* 0x004fca0007f1e0ff */
[----:B------:R-:W-:Y:S01]  /*3a320*/  IMAD.X R3, R11, 0x1, R0, P0 ;  /* 0x000000010b037824 */ /* 0x000fe200000e0600 */
[----:B------:R-:W-:Y:S01]  /*3a330*/  STL [R1+0x1550], R5 ;  /* 0x0015500501007387 */ /* 0x000fe20000100800 */
[----:B------:R-:W-:Y:S01]  /*3a340*/  STL [R1+0x1554], R8 ;  /* 0x0015540801007387 */ /* 0x000fe20000100800 */
[----:B------:R-:W-:Y:S02]  /*3a350*/  HMMA.16816.F32.BF16 R16, R16, R6, R12 ;  /* 0x000000061010723c */ /* 0x000fe4000004180c */
[----:B------:R-:W-:Y:S01]  /*3a360*/  STL [R1+0x1558], R3 ;  /* 0x0015580301007387 */ /* 0x000fe20000100800 */
[----:B------:R-:W-:Y:S02]  /*3a370*/  STL [R1+0xcf8], R27 ;  /* 0x000cf81b01007387 */ /* 0x000fe40000100800 */
[----:B------:R-:W-:Y:S02]  /*3a380*/  STL [R1+0x155c], R4 ;  /* 0x00155c0401007387 */ /* 0x000fe40000100800 */
[----:B------:R-:W2:Y:S01]  /*3a390*/  LDL.LU.64 R12, [R1+0x1610] ;  /* 0x00161000010c7983 */ /* 0x000ea20000300a00 */
[----:B------:R-:W-:-:S02]  /*3a3a0*/  IADD3 R26, P3, R26, R21, RZ ;  /* 0x000000151a1a7210 */ /* 0x000fc40007f7e0ff */
[-C--:B------:R-:W-:Y:S02]  /*3a3b0*/  IADD3 R25, P4, R25, R21.reuse, RZ ;  /* 0x0000001519197210 */ /* 0x080fe40007f9e0ff */
[-C--:B------:R-:W-:Y:S02]  /*3a3c0*/  IADD3 R24, P5, R24, R21.reuse, RZ ;  /* 0x0000001518187210 */ /* 0x080fe40007fbe0ff */
[-C--:B----4-:R-:W-:Y:S01]  /*3a3d0*/  IADD3 R28, P2, R28, R21.reuse, RZ ;  /* 0x000000151c1c7210 */ /* 0x090fe20007f5e0ff */
[----:B------:R-:W-:Y:S01]  /*3a3e0*/  IMAD.X R9, R9, 0x1, R0, P3 ;  /* 0x0000000109097824 */ /* 0x000fe200018e0600 */
[----:B------:R-:W-:-:S08]  /*3a3f0*/  IADD3 R29, P3, R29, R21, RZ ;  /* 0x000000151d1d7210 */ /* 0x000fd00007f7e0ff */
[----:B------:R-:W-:Y:S02]  /*3a400*/  IMAD.MOV.U32 R6, RZ, RZ, R19 ;  /* 0x000000ffff067224 */ /* 0x000fe400078e0013 */
[----:B------:R-:W-:Y:S01]  /*3a410*/  IMAD.MOV.U32 R7, RZ, RZ, R18 ;  /* 0x000000ffff077224 */ /* 0x000fe200078e0012 */
[----:B------:R-:W-:Y:S01]  /*3a420*/  STL.64 [R1+0x8d0], R16 ;  /* 0x0008d01001007387 */ /* 0x000fe20000100a00 */
[----:B------:R-:W-:Y:S02]  /*3a430*/  STL.64 [R1+0x8d8], R18 ;  /* 0x0008d81201007387 */ /* 0x000fe40000100a00 */
[----:B------:R-:W-:Y:S01]  /*3a440*/  STL [R1+0x1564], R6 ;  /* 0x0015640601007387 */ /* 0x000fe20000100800 */
[----:B------:R-:W-:Y:S01]  /*3a450*/  STL [R1+0x1560], R7 ;  /* 0x0015600701007387 */ /* 0x000fe20000100800 */
[----:B------:R-:W-:Y:S02]  /*3a460*/  STL [R1+0x10ec], R26 ;  /* 0x0010ec1a01007387 */ /* 0x000fe40000100800 */
[----:B------:R-:W-:Y:S02]  /*3a470*/  STL [R1+0x10e4], R25 ;  /* 0x0010e41901007387 */ /* 0x000fe40000100800 */
[----:B------:R-:W-:Y:S02]  /*3a480*/  STL [R1+0x10dc], R24 ;  /* 0x0010dc1801007387 */ /* 0x000fe40000100800 */
[----:B------:R-:W-:Y:S01]  /*3a490*/  IMAD.X R2, R2, 0x1, R0, P4 ;  /* 0x0000000102027824 */ /* 0x000fe200020e0600 */
[----:B--2---:R-:W-:-:S02]  /*3a4a0*/  IADD3 R13, P6, R13, R21, RZ ;  /* 0x000000150d0d7210 */ /* 0x004fc40007fde0ff */
[----:B------:R-:W-:-:S03]  /*3a4b0*/  IADD3 R12, P1, R12, R21, RZ ;  /* 0x000000150c0c7210 */ /* 0x000fc60007f3e0ff */
[----:B------:R-:W-:Y:S02]  /*3a4c0*/  STL [R1+0x10d4], R13 ;  /* 0x0010d40d01007387 */ /* 0x000fe40000100800 */
[----:B------:R-:W-:Y:S02]  /*3a4d0*/  STL [R1+0x10cc], R12 ;  /* 0x0010cc0c01007387 */ /* 0x000fe40000100800 */
[----:B------:R-:W-:Y:S02]  /*3a4e0*/  STL [R1+0x10c4], R28 ;  /* 0x0010c41c01007387 */ /* 0x000fe40000100800 */
[----:B------:R0:W-:Y:S01]  /*3a4f0*/  STL [R1+0x1608], R0 ;  /* 0x0016080001007387 */ /* 0x0001e20000100800 */
[----:B------:R-:W-:Y:S04]  /*3a500*/  STL [R1+0x10e8], R9 ;  /* 0x0010e80901007387 */ /* 0x000fe80000100800 */
[----:B0-----:R-:W2:Y:S01]  /*3a510*/  LDL.LU R0, [R1+0x10b4] ;  /* 0x0010b40001007983 */ /* 0x001ea20000300800 */
[----:B------:R-:W-:Y:S02]  /*3a520*/  STL [R1+0x10bc], R29 ;  /* 0x0010bc1d01007387 */ /* 0x000fe40000100800 */
[----:B------:R-:W3:Y:S02]  /*3a530*/  LDL.LU R7, [R1+0x10a4] ;  /* 0x0010a40001077983 */ /* 0x000ee40000300800 */
[----:B------:R-:W-:Y:S01]  /*3a540*/  STL [R1+0x10e0], R2 ;  /* 0x0010e00201007387 */ /* 0x000fe20000100800 */
[----:B---3--:R0:W-:Y:S04]  /*3a550*/  STL [R1+0x15fc], R7 ;  /* 0x0015fc0701007387 */ /* 0x0081e80000100800 */
[----:B0-----:R-:W3:Y:S04]  /*3a560*/  LDL.LU R7, [R1+0x10d0] ;  /* 0x0010d00001077983 */ /* 0x001ee80000300800 */
[----:B---3--:R0:W-:Y:S04]  /*3a570*/  STL [R1+0x1600], R7 ;  /* 0x0016000701007387 */ /* 0x0081e80000100800 */
[----:B0-----:R-:W3:Y:S01]  /*3a580*/  LDL.LU R7, [R1+0x10ac] ;  /* 0x0010ac0001077983 */ /* 0x001ee20000300800 */
[----:B------:R-:W-:-:S02]  /*3a590*/  ISETP.NE.U32.AND P0, PT, R27, R20, PT ;  /* 0x000000141b00720c */ /* 0x000fc40003f05070 */
[----:B--2---:R-:W-:Y:S01]  /*3a5a0*/  IADD3 R0, P4, R0, R21, RZ ;  /* 0x0000001500007210 */ /* 0x004fe20007f9e0ff */
[----:B---3--:R0:W-:Y:S04]  /*3a5b0*/  STL [R1+0x1604], R7 ;  /* 0x0016040701007387 */ /* 0x0081e80000100800 */
[----:B0-----:R-:W2:Y:S01]  /*3a5c0*/  LDL.LU R7, [R1+0x10d8] ;  /* 0x0010d80001077983 */ /* 0x001ea20000300800 */
[----:B------:R-:W3:Y:S02]  /*3a5d0*/  LDL.LU R6, [R1+0x10c8] ;  /* 0x0010c80001067983 */ /* 0x000ee40000300800 */
[----:B------:R-:W4:Y:S02]  /*3a5e0*/  LDL.LU R16, [R1+0x109c] ;  /* 0x00109c0001107983 */ /* 0x000f240000300800 */
        /* <DEDUP_REMOVED lines=24> */
[----:B------:R0:W-:Y:S02]  /*3a770*/  STL [R1+0x10b4], R0 ;  /* 0x0010b40001007387 */ /* 0x0001e40000100800 */
[----:B0-----:R-:W2:Y:S02]  /*3a780*/  LDL.LU R0, [R1+0x1608] ;  /* 0x0016080001007983 */ /* 0x001ea40000300800 */
[----:B--2---:R-:W-:-:S05]  /*3a790*/  IMAD.X R7, R7, 0x1, R0, P5 ;  /* 0x0000000107077824 */ /* 0x004fca00028e0600 */
[----:B------:R0:W-:Y:S04]  /*3a7a0*/  STL [R1+0x10d8], R7 ;  /* 0x0010d80701007387 */ /* 0x0001e80000100800 */
[----:B0-----:R-:W2:Y:S02]  /*3a7b0*/  LDL.LU R7, [R1+0x1604] ;  /* 0x0016040001077983 */ /* 0x001ea40000300800 */
[----:B--2---:R-:W-:-:S05]  /*3a7c0*/  IADD3 R7, P5, R7, R21, RZ ;  /* 0x0000001507077210 */ /* 0x004fca0007fbe0ff */
[----:B------:R0:W-:Y:S04]  /*3a7d0*/  STL [R1+0x10ac], R7 ;  /* 0x0010ac0701007387 */ /* 0x0001e80000100800 */
[----:B0-----:R-:W2:Y:S02]  /*3a7e0*/  LDL.LU R7, [R1+0x1600] ;  /* 0x0016000001077983 */ /* 0x001ea40000300800 */
[----:B--2---:R-:W-:-:S05]  /*3a7f0*/  IMAD.X R7, R7, 0x1, R0, P6 ;  /* 0x0000000107077824 */ /* 0x004fca00030e0600 */
[----:B------:R0:W-:Y:S04]  /*3a800*/  STL [R1+0x10d0], R7 ;  /* 0x0010d00701007387 */ /* 0x0001e80000100800 */
[----:B0-----:R-:W2:Y:S01]  /*3a810*/  LDL.LU R7, [R1+0x15fc] ;  /* 0x0015fc0001077983 */ /* 0x001ea20000300800 */
[--C-:B---3--:R-:W-:Y:S01]  /*3a820*/  IMAD.X R6, R6, 0x1, R0.reuse, P1 ;  /* 0x0000000106067824 */ /* 0x108fe200008e0600 */
[-C--:B----4-:R-:W-:Y:S01]  /*3a830*/  IADD3 R16, P1, R16, R21.reuse, RZ ;  /* 0x0000001510107210 */ /* 0x090fe20007f3e0ff */
[--C-:B------:R-:W-:Y:S01]  /*3a840*/  IMAD.X R17, R17, 0x1, R0.reuse, P2 ;  /* 0x0000000111117824 */ /* 0x100fe200010e0600 */
[-C--:B------:R-:W-:Y:S01]  /*3a850*/  IADD3 R18, P2, R18, R21.reuse, RZ ;  /* 0x0000001512127210 */ /* 0x080fe20007f5e0ff */
        /* <DEDUP_REMOVED lines=16> */
[----:B------:R-:W-:Y:S01]  /*3a960*/  IMAD.X R29, R29, 0x1, R0, P1 ;  /* 0x000000011d1d7824 */ /* 0x000fe200008e0600 */
[----:B------:R-:W-:-:S02]  /*3a970*/  IADD3 R2, P1, R2, R21, RZ ;  /* 0x0000001502027210 */ /* 0x000fc40007f3e0ff */
[----:B--2---:R-:W-:-:S05]  /*3a980*/  IADD3 R7, P6, R7, R21, RZ ;  /* 0x0000001507077210 */ /* 0x004fca0007fde0ff */
[----:B------:R-:W-:Y:S01]  /*3a990*/  STL [R1+0x10a4], R7 ;  /* 0x0010a40701007387 */ /* 0x000fe20000100800 */
[----:B------:R-:W-:Y:S02]  /*3a9a0*/  STL [R1+0x10c8], R6 ;  /* 0x0010c80601007387 */ /* 0x000fe40000100800 */
[----:B------:R-:W-:Y:S02]  /*3a9b0*/  STL [R1+0x109c], R16 ;  /* 0x00109c1001007387 */ /* 0x000fe40000100800 */
[----:B------:R-:W-:Y:S01]  /*3a9c0*/  STL [R1+0x10c0], R17 ;  /* 0x0010c01101007387 */ /* 0x000fe20000100800 */
[----:B------:R-:W-:Y:S01]  /*3a9d0*/  STL [R1+0x1094], R18 ;  /* 0x0010941201007387 */ /* 0x000fe20000100800 */
[----:B------:R-:W-:Y:S02]  /*3a9e0*/  STL [R1+0x10b8], R19 ;  /* 0x0010b81301007387 */ /* 0x000fe40000100800 */
[----:B------:R-:W-:Y:S02]  /*3a9f0*/  STL [R1+0x108c], R4 ;  /* 0x00108c0401007387 */ /* 0x000fe40000100800 */
[--C-:B------:R-:W-:Y:S01]  /*3aa00*/  IMAD.X R11, R11, 0x1, R0.reuse, P6 ;  /* 0x000000010b0b7824 */ /* 0x100fe200030e0600 */
[----:B------:R-:W-:Y:S01]  /*3aa10*/  STL [R1+0x10b0], R3 ;  /* 0x0010b00301007387 */ /* 0x000fe20000100800 */
[----:B------:R-:W-:Y:S01]  /*3aa20*/  IADD3 R14, P6, R14, R21, RZ ;  /* 0x000000150e0e7210 */ /* 0x000fe20007fde0ff */
[----:B------:R-:W-:Y:S02]  /*3aa30*/  STL [R1+0x1084], R8 ;  /* 0x0010840801007387 */ /* 0x000fe40000100800 */
[----:B------:R-:W-:Y:S01]  /*3aa40*/  STL [R1+0x10a8], R5 ;  /* 0x0010a80501007387 */ /* 0x000fe20000100800 */
[----:B------:R-:W-:Y:S01]  /*3aa50*/  STL [R1+0x107c], R10 ;  /* 0x00107c0a01007387 */ /* 0x000fe20000100800 */
[----:B------:R-:W-:Y:S02]  /*3aa60*/  STL [R1+0x10a0], R11 ;  /* 0x0010a00b01007387 */ /* 0x000fe40000100800 */
[----:B------:R-:W-:Y:S02]  /*3aa70*/  STL [R1+0x1074], R14 ;  /* 0x0010740e01007387 */ /* 0x000fe40000100800 */
[----:B------:R-:W-:Y:S01]  /*3aa80*/  STL [R1+0x1098], R15 ;  /* 0x0010980f01007387 */ /* 0x000fe20000100800 */
[----:B------:R-:W-:Y:S01]  /*3aa90*/  STL [R1+0x106c], R20 ;  /* 0x00106c1401007387 */ /* 0x000fe20000100800 */
[----:B------:R-:W-:Y:S02]  /*3aaa0*/  STL [R1+0x1090], R22 ;  /* 0x0010901601007387 */ /* 0x000fe40000100800 */
[----:B------:R-:W-:Y:S02]  /*3aab0*/  STL [R1+0x1064], R23 ;  /* 0x0010641701007387 */ /* 0x000fe40000100800 */
[----:B------:R-:W-:Y:S01]  /*3aac0*/  STL [R1+0x1088], R27 ;  /* 0x0010881b01007387 */ /* 0x000fe20000100800 */
[----:B------:R-:W-:Y:S01]  /*3aad0*/  STL [R1+0x105c], R26 ;  /* 0x00105c1a01007387 */ /* 0x000fe20000100800 */
[----:B------:R-:W-:-:S02]  /*3aae0*/  IMAD.X R28, R28, 0x1, R0, P6 ;  /* 0x000000011c1c7824 */ /* 0x000fc400030e0600 */
[----:B------:R-:W-:Y:S02]  /*3aaf0*/  STL [R1+0x1080], R25 ;  /* 0x0010801901007387 */ /* 0x000fe40000100800 */
[----:B------:R-:W-:Y:S01]  /*3ab00*/  STL [R1+0x1054], R24 ;  /* 0x0010541801007387 */ /* 0x000fe20000100800 */
[----:B------:R-:W-:Y:S01]  /*3ab10*/  IADD3 R9, P6, R9, R21, RZ ;  /* 0x0000001509097210 */ /* 0x000fe20007fde0ff */
[----:B------:R-:W-:Y:S01]  /*3ab20*/  STL [R1+0x1078], R13 ;  /* 0x0010780d01007387 */ /* 0x000fe20000100800 */
        /* <DEDUP_REMOVED lines=12> */
[----:B--2---:R-:W-:-:S03]  /*3abf0*/  IMAD.X R21, R21, 0x1, R0, P2 ;  /* 0x0000000115157824 */ /* 0x004fc600010e0600 */
        /* <DEDUP_REMOVED lines=30> */
[----:B--2---:R-:W-:-:S05]  /*3ade0*/  IADD3 R7, P2, R7, R21, RZ ;  /* 0x0000001507077210 */ /* 0x004fca0007f5e0ff */
[----:B------:R0:W-:Y:S04]  /*3adf0*/  STL [R1+0x1034], R7 ;  /* 0x0010340701007387 */ /* 0x0001e80000100800 */
[----:B0-----:R-:W2:Y:S02]  /*3ae00*/  LDL.LU R7, [R1+0x15f4] ;  /* 0x0015f40001077983 */ /* 0x001ea40000300800 */
[----:B--2---:R-:W-:-:S05]  /*3ae10*/  IMAD.X R7, R7, 0x1, R0, P3 ;  /* 0x0000000107077824 */ /* 0x004fca00018e0600 */
[----:B------:R0:W-:Y:S04]  /*3ae20*/  STL [R1+0x1058], R7 ;  /* 0x0010580701007387 */ /* 0x0001e80000100800 */
[----:B0-----:R-:W2:Y:S02]  /*3ae30*/  LDL.LU R7, [R1+0x15f0] ;  /* 0x0015f00001077983 */ /* 0x001ea40000300800 */
[----:B--2---:R-:W-:-:S05]  /*3ae40*/  IADD3 R7, P3, R7, R21, RZ ;  /* 0x0000001507077210 */ /* 0x004fca0007f7e0ff */
[----:B------:R0:W-:Y:S04]  /*3ae50*/  STL [R1+0x102c], R7 ;  /* 0x00102c0701007387 */ /* 0x0001e80000100800 */
[----:B0-----:R-:W2:Y:S01]  /*3ae60*/  LDL.LU R7, [R1+0x15ec] ;  /* 0x0015ec0001077983 */ /* 0x001ea20000300800 */
[--C-:B----4-:R-:W-:Y:S01]  /*3ae70*/  IMAD.X R16, R16, 0x1, R0.reuse, P5 ;  /* 0x0000000110107824 */ /* 0x110fe200028e0600 */
        /* <DEDUP_REMOVED lines=18> */
[----:B------:R-:W-:Y:S01]  /*3afa0*/  IADD3 R28, P3, R28, R21, RZ ;  /* 0x000000151c1c7210 */ /* 0x000fe20007f7e0ff */
[----:B------:R-:W-:-:S02]  /*3afb0*/  IMAD.X R2, R2, 0x1, R0, P5 ;  /* 0x0000000102027824 */ /* 0x000fc400028e0600 */
[----:B--2---:R-:W-:Y:S01]  /*3afc0*/  IMAD.X R7, R7, 0x1, R0, P4 ;  /* 0x0000000107077824 */ /* 0x004fe200020e0600 */
[----:B---3--:R-:W-:-:S04]  /*3afd0*/  IADD3 R6, P4, R6, R21, RZ ;  /* 0x0000001506067210 */ /* 0x008fc80007f9e0ff */
[----:B------:R-:W-:Y:S01]  /*3afe0*/  STL [R1+0x1050], R7 ;  /* 0x0010500701007387 */ /* 0x000fe20000100800 */
[----:B------:R-:W-:Y:S02]  /*3aff0*/  STL [R1+0x1024], R6 ;  /* 0x0010240601007387 */ /* 0x000fe40000100800 */
[----:B------:R-:W-:Y:S02]  /*3b000*/  STL [R1+0x1048], R16 ;  /* 0x0010481001007387 */ /* 0x000fe40000100800 */
[----:B------:R-:W-:Y:S01]  /*3b010*/  STL [R1+0x101c], R17 ;  /* 0x00101c1101007387 */ /* 0x000fe20000100800 */
[----:B------:R-:W-:Y:S01]  /*3b020*/  STL [R1+0x1040], R18 ;  /* 0x0010401201007387 */ /* 0x000fe20000100800 */
[----:B------:R-:W-:Y:S02]  /*3b030*/  STL [R1+0x1014], R19 ;  /* 0x0010141301007387 */ /* 0x000fe40000100800 */
        /* <DEDUP_REMOVED lines=17> */
[----:B------:R-:W-:-:S02]  /*3b150*/  IMAD.X R9, R9, 0x1, R0, P4 ;  /* 0x0000000109097824 */ /* 0x000fc400020e0600 */
[----:B------:R-:W-:Y:S01]  /*3b160*/  STL [R1+0xfd4], R13 ;  /* 0x000fd40d01007387 */ /* 0x000fe20000100800 */
[-C--:B------:R-:W-:Y:S01]  /*3b170*/  IADD3 R29, P4, R29, R21.reuse, RZ ;  /* 0x000000151d1d7210 */ /* 0x080fe20007f9e0ff */
[----:B------:R-:W-:Y:S01]  /*3b180*/  STL [R1+0xff8], R12 ;  /* 0x000ff80c01007387 */ /* 0x000fe20000100800 */
[----:B------:R-:W-:Y:S02]  /*3b190*/  STL [R1+0xfcc], R28 ;  /* 0x000fcc1c01007387 */ /* 0x000fe40000100800 */
[----:B------:R0:W-:Y:S02]  /*3b1a0*/  STL [R1+0x15e8], R0 ;  /* 0x0015e80001007387 */ /* 0x0001e40000100800 */
[----:B------:R-:W-:Y:S01]  /*3b1b0*/  STL [R1+0xff0], R9 ;  /* 0x000ff00901007387 */ /* 0x000fe20000100800 */
        /* <DEDUP_REMOVED lines=8> */
[----:B--2---:R-:W-:-:S03]  /*3b240*/  IADD3 R0, P5, R0, R21, RZ ;  /* 0x0000001500007210 */ /* 0x004fc60007fbe0ff */
        /* <DEDUP_REMOVED lines=556> */
[--C-:B------:R-:W-:Y:S01]  /*3d510*/  IMAD.X R23, R23, 0x1, R0.reuse, P3 ;  /* 0x0000000117177824 */ /* 0x100fe200018e0600 */
[----:B------:R-:W-:Y:S01]  /*3d520*/  IADD3 R27, P3, R27, UR8, RZ ;  /* 0x000000081b1b7c10 */ /* 0x000fe2000ff7e0ff */
[--C-:B------:R-:W-:Y:S01]  /*3d530*/  IMAD.X R26, R26, 0x1, R0.reuse, P4 ;  /* 0x000000011a1a7824 */ /* 0x100fe200020e0600 */
[----:B------:R-:W-:Y:S01]  /*3d540*/  IADD3 R25, P4, R25, UR8, RZ ;  /* 0x0000000819197c10 */ /* 0x000fe2000ff9e0ff */
[--C-:B------:R-:W-:Y:S01]  /*3d550*/  IMAD.X R24, R24, 0x1, R0.reuse, P5 ;  /* 0x0000000118187824 */ /* 0x100fe200028e0600 */
[----:B------:R-:W-:Y:S01]  /*3d560*/  IADD3 R13, P5, R13, UR8, RZ ;  /* 0x000000080d0d7c10 */ /* 0x000fe2000ffbe0ff */
[--C-:B------:R-:W-:Y:S01]  /*3d570*/  IMAD.X R12, R12, 0x1, R0.reuse, P6 ;  /* 0x000000010c0c7824 */ /* 0x100fe200030e0600 */
[----:B------:R-:W-:Y:S01]  /*3d580*/  IADD3 R28, P6, R28, UR8, RZ ;  /* 0x000000081c1c7c10 */ /* 0x000fe2000ffde0ff */
        /* <DEDUP_REMOVED lines=28> */
[----:B------:R-:W-:Y:S01]  /*3d750*/  IADD3 R29, P1, R29, UR8, RZ ;  /* 0x000000081d1d7c10 */ /* 0x000fe2000ff3e0ff */
[----:B------:R-:W-:Y:S01]  /*3d760*/  STL [R1+0xd10], R12 ;  /* 0x000d100c01007387 */ /* 0x000fe20000100800 */
[----:B------:R-:W-:Y:S02]  /*3d770*/  STL [R1+0x14dc], R28 ;  /* 0x0014dc1c01007387 */ /* 0x000fe40000100800 */
[----:B------:R0:W-:Y:S02]  /*3d780*/  STL [R1+0xd00], R2 ;  /* 0x000d000201007387 */ /* 0x0001e40000100800 */
[----:B------:R-:W-:Y:S01]  /*3d790*/  STL [R1+0xd08], R9 ;  /* 0x000d080901007387 */ /* 0x000fe20000100800 */
[----:B0-----:R-:W2:Y:S01]  /*3d7a0*/  LDL.LU R2, [R1+0x14d4] ;  /* 0x0014d40001027983 */ /* 0x001ea20000300800 */
[----:B------:R-:W-:Y:S02]  /*3d7b0*/  STL [R1+0x14d8], R29 ;  /* 0x0014d81d01007387 */ /* 0x000fe40000100800 */
[----:B------:R-:W3:Y:S02]  /*3d7c0*/  LDL.LU R7, [R1+0xcfc] ;  /* 0x000cfc0001077983 */ /* 0x000ee40000300800 */
[----:B---3--:R0:W-:Y:S04]  /*3d7d0*/  STL [R1+0x1588], R7 ;  /* 0x0015880701007387 */ /* 0x0081e80000100800 */
[----:B0-----:R-:W3:Y:S01]  /*3d7e0*/  LDL.LU R7, [R1+0x14e4] ;  /* 0x0014e40001077983 */ /* 0x001ee20000300800 */
[----:B------:R-:W4:Y:S02]  /*3d7f0*/  LDL.LU R6, [R1+0x14cc] ;  /* 0x0014cc0001067983 */ /* 0x000f240000300800 */
[----:B------:R-:W4:Y:S02]  /*3d800*/  LDL.LU R16, [R1+0x1104] ;  /* 0x0011040001107983 */ /* 0x000f240000300800 */
        /* <DEDUP_REMOVED lines=22> */
[----:B--2---:R-:W-:Y:S01]  /*3d970*/  IADD3 R2, P2, R2, UR8, RZ ;  /* 0x0000000802027c10 */ /* 0x004fe2000ff5e0ff */
[----:B------:R-:W2:Y:S02]  /*3d980*/  LDL.LU R29, [R1+0x1470] ;  /* 0x00147000011d7983 */ /* 0x000ea40000300800 */
[----:B------:R0:W-:Y:S02]  /*3d990*/  STL [R1+0x1568], R0 ;  /* 0x0015680001007387 */ /* 0x0001e40000100800 */
[----:B0-----:R-:W2:Y:S01]  /*3d9a0*/  LDL.LU R0, [R1+0x14d0] ;  /* 0x0014d00001007983 */ /* 0x001ea20000300800 */
[----:B------:R-:W2:Y:S02]  /*3d9b0*/  LDL.LU R9, [R1+0x1494] ;  /* 0x0014940001097983 */ /* 0x000ea40000300800 */
[----:B------:R0:W-:Y:S02]  /*3d9c0*/  STL [R1+0x14d4], R2 ;  /* 0x0014d40201007387 */ /* 0x0001e40000100800 */
[----:B0-----:R-:W2:Y:S01]  /*3d9d0*/  LDL.LU R2, [R1+0x1468] ;  /* 0x0014680001027983 */ /* 0x001ea20000300800 */
[----:B---3--:R-:W-:-:S05]  /*3d9e0*/  IADD3.X R7, R7, UR5, RZ, P3, !PT ;  /* 0x0000000507077c10 */ /* 0x008fca0009ffe4ff */
[----:B------:R0:W-:Y:S04]  /*3d9f0*/  STL [R1+0x14e4], R7 ;  /* 0x0014e40701007387 */ /* 0x0001e80000100800 */
[----:B0-----:R-:W3:Y:S01]  /*3da00*/  LDL.LU R7, [R1+0x1588] ;  /* 0x0015880001077983 */ /* 0x001ee20000300800 */
[----:B----4-:R-:W-:Y:S01]  /*3da10*/  IADD3.X R16, R16, UR5, RZ, P5, !PT ;  /* 0x0000000510107c10 */ /* 0x010fe2000affe4ff */
[----:B------:R-:W-:Y:S01]  /*3da20*/  IADD3 R17, P5, R17, UR8, RZ ;  /* 0x0000000811117c10 */ /* 0x000fe2000ffbe0ff */
[----:B------:R-:W-:Y:S01]  /*3da30*/  IADD3.X R18, R18, UR5, RZ, P6, !PT ;  /* 0x0000000512127c10 */ /* 0x000fe2000b7fe4ff */
[----:B------:R-:W-:Y:S01]  /*3da40*/  IADD3 R19, P6, R19, UR8, RZ ;  /* 0x0000000813137c10 */ /* 0x000fe2000ffde0ff */
[----:B------:R-:W-:Y:S01]  /*3da50*/  IADD3.X R4, R4, UR5, RZ, P1, !PT ;  /* 0x0000000504047c10 */ /* 0x000fe20008ffe4ff */
[----:B------:R-:W-:Y:S01]  /*3da60*/  IADD3 R3, P1, R3, UR8, RZ ;  /* 0x0000000803037c10 */ /* 0x000fe2000ff3e0ff */
[----:B------:R-:W-:Y:S01]  /*3da70*/  IADD3.X R8, R8, UR5, RZ, P2, !PT ;  /* 0x0000000508087c10 */ /* 0x000fe200097fe4ff */
[----:B------:R-:W-:Y:S01]  /*3da80*/  IADD3 R5, P2, R5, UR8, RZ ;  /* 0x0000000805057c10 */ /* 0x000fe2000ff5e0ff */
[----:B--2---:R-:W-:-:S05]  /*3da90*/  IADD3 R0, P3, R0, UR8, RZ ;  /* 0x0000000800007c10 */ /* 0x004fca000ff7e0ff */
[----:B------:R-:W-:Y:S01]  /*3daa0*/  STL [R1+0x14d0], R0 ;  /* 0x0014d00001007387 */ /* 0x000fe20000100800 */
[----:B------:R-:W-:Y:S01]  /*3dab0*/  IADD3.X R10, R10, UR5, RZ, P3, !PT ;  /* 0x000000050a0a7c10 */ /* 0x000fe20009ffe4ff */
[----:B------:R-:W-:Y:S01]  /*3dac0*/  IADD3 R11, P3, R11, UR8, RZ ;  /* 0x000000080b0b7c10 */ /* 0x000fe2000ff7e0ff */
        /* <DEDUP_REMOVED lines=10> */
[----:B---3--:R-:W-:Y:S01]  /*3db70*/  IADD3.X R7, R7, UR5, RZ, P4, !PT ;  /* 0x0000000507077c10 */ /* 0x008fe2000a7fe4ff */
[----:B------:R-:W-:-:S04]  /*3db80*/  IADD3 R6, P4, R6, UR8, RZ ;  /* 0x0000000806067c10 */ /* 0x000fc8000ff9e0ff */
        /* <DEDUP_REMOVED lines=8> */
[----:B------:R-:W-:Y:S01]  /*3dc10*/  IADD3.X R14, R14, UR5, RZ, P4, !PT ;  /* 0x000000050e0e7c10 */ /* 0x000fe2000a7fe4ff */
[----:B------:R-:W-:Y:S01]  /*3dc20*/  STL [R1+0x10f8], R8 ;  /* 0x0010f80801007387 */ /* 0x000fe20000100800 */
[----:B------:R-:W-:Y:S01]  /*3dc30*/  IADD3 R15, P4, R15, UR8, RZ ;  /* 0x000000080f0f7c10 */ /* 0x000fe2000ff9e0ff */
        /* <DEDUP_REMOVED lines=16> */
[----:B------:R0:W-:Y:S02]  /*3dd40*/  STL [R1+0x1470], R29 ;  /* 0x0014701d01007387 */ /* 0x0001e40000100800 */
[----:B------:R-:W-:Y:S01]  /*3dd50*/  STL [R1+0x1478], R12 ;  /* 0x0014780c01007387 */ /* 0x000fe20000100800 */
[----:B0-----:R-:W2:Y:S01]  /*3dd60*/  LDL.LU R29, [R1+0x148c] ;  /* 0x00148c00011d7983 */ /* 0x001ea20000300800 */
[----:B------:R-:W-:Y:S02]  /*3dd70*/  STL [R1+0x149c], R28 ;  /* 0x00149c1c01007387 */ /* 0x000fe40000100800 */
[----:B------:R-:W3:Y:S01]  /*3dd80*/  LDL.LU R0, [R1+0x1484] ;  /* 0x0014840001007983 */ /* 0x000ee20000300800 */
[----:B------:R-:W-:Y:S01]  /*3dd90*/  IADD3.X R9, R9, UR5, RZ, P5, !PT ;  /* 0x0000000509097c10 */ /* 0x000fe2000affe4ff */
[----:B------:R-:W-:Y:S01]  /*3dda0*/  IADD3 R2, P5, R2, UR8, RZ ;  /* 0x0000000802027c10 */ /* 0x000fe2000ffbe0ff */
[----:B---3--:R0:W-:Y:S03]  /*3ddb0*/  STL [R1+0x1584], R0 ;  /* 0x0015840001007387 */ /* 0x0081e60000100800 */
[----:B------:R-:W-:Y:S01]  /*3ddc0*/  STL [R1+0x1494], R9 ;  /* 0x0014940901007387 */ /* 0x000fe20000100800 */
[----:B0-----:R-:W3:Y:S01]  /*3ddd0*/  LDL.LU R0, [R1+0x1460] ;  /* 0x0014600001007983 */ /* 0x001ee20000300800 */
[----:B------:R0:W-:Y:S02]  /*3dde0*/  STL [R1+0x1468], R2 ;  /* 0x0014680201007387 */ /* 0x0001e40000100800 */
        /* <DEDUP_REMOVED lines=23> */
[----:B--2---:R-:W-:Y:S01]  /*3df60*/  IADD3.X R29, R29, UR5, RZ, P6, !PT ;  /* 0x000000051d1d7c10 */ /* 0x004fe2000b7fe4ff */
[----:B------:R-:W2:Y:S02]  /*3df70*/  LDL.LU R12, [R1+0x1424] ;  /* 0x00142400010c7983 */ /* 0x000ea40000300800 */
[----:B0-----:R-:W2:Y:S01]  /*3df80*/  LDL.LU R2, [R1+0x13f8] ;  /* 0x0013f80001027983 */ /* 0x001ea20000300800 */
[----:B------:R-:W2:Y:S01]  /*3df90*/  LDL.LU R28, [R1+0x141c] ;  /* 0x00141c00011c7983 */ /* 0x000ea20000300800 */
[----:B------:R-:W2:Y:S02]  /*3dfa0*/  LDL.LU R9, [R1+0x13f0] ;  /* 0x0013f00001097983 */ /* 0x000ea40000300800 */
[----:B------:R0:W-:Y:S02]  /*3dfb0*/  STL [R1+0x148c], R29 ;  /* 0x00148c1d01007387 */ /* 0x0001e40000100800 */
[----:B0-----:R-:W2:Y:S01]  /*3dfc0*/  LDL.LU R29, [R1+0x1414] ;  /* 0x00141400011d7983 */ /* 0x001ea20000300800 */
[----:B---3--:R-:W-:-:S05]  /*3dfd0*/  IADD3 R0, P6, R0, UR8, RZ ;  /* 0x0000000800007c10 */ /* 0x008fca000ffde0ff */
        /* <DEDUP_REMOVED lines=44> */
[----:B--2---:R-:W-:Y:S01]  /*3e2a0*/  IADD3.X R12, R12, UR5, RZ, P1, !PT ;  /* 0x000000050c0c7c10 */ /* 0x004fe20008ffe4ff */
        /* <DEDUP_REMOVED lines=12> */
[----:B------:R-:W-:-:S04]  /*3e370*/  IADD3 R9, P2, R9, UR8, RZ ;  /* 0x0000000809097c10 */ /* 0x000fc8000ff5e0ff */
[----:B------:R-:W-:Y:S01]  /*3e380*/  STL [R1+0x141c], R28 ;  /* 0x00141c1c01007387 */ /* 0x000fe20000100800 */
[----:B------:R-:W-:-:S03]  /*3e390*/  IADD3.X R29, R29, UR5, RZ, P3, !PT ;  /* 0x000000051d1d7c10 */ /* 0x000fc60009ffe4ff */
[----:B---3--:R0:W-:Y:S01]  /*3e3a0*/  STL [R1+0x1580], R0 ;  /* 0x0015800001007387 */ /* 0x0081e20000100800 */
[----:B------:R-:W-:Y:S03]  /*3e3b0*/  STL [R1+0x13f0], R9 ;  /* 0x0013f00901007387 */ /* 0x000fe60000100800 */
        /* <DEDUP_REMOVED lines=26> */
[----:B0-----:R-:W2:Y:S02]  /*3e560*/  LDL.LU R29, [R1+0x1380] ;  /* 0x00138000011d7983 */ /* 0x001ea40000300800 */
[----:B------:R-:W2:Y:S01]  /*3e570*/  LDL.LU R12, [R1+0x13a4] ;  /* 0x0013a400010c7983 */ /* 0x000ea20000300800 */
[----:B------:R-:W2:Y:S01]  /*3e580*/  LDL.LU R28, [R1+0x1378] ;  /* 0x00137800011c7983 */ /* 0x000ea20000300800 */
        /* <DEDUP_REMOVED lines=26> */
[----:B--2---:R-:W-:-:S02]  /*3e730*/  IADD3.X R12, R12, UR5, RZ, P5, !PT ;  /* 0x000000050c0c7c10 */ /* 0x004fc4000affe4ff */
[----:B---3--:R-:W-:-:S05]  /*3e740*/  IADD3 R0, P4, R0, UR8, RZ ;  /* 0x0000000800007c10 */ /* 0x008fca000ff9e0ff */
        /* <DEDUP_REMOVED lines=30> */
[----:B------:R-:W-:Y:S02]  /*3e930*/  STL [R1+0x13a4], R12 ;  /* 0x0013a40c01007387 */ /* 0x000fe40000100800 */
[----:B------:R-:W3:Y:S01]  /*3e940*/  LDL.LU R0, [R1+0x138c] ;  /* 0x00138c0001007983 */ /* 0x000ee20000300800 */
[----:B------:R-:W-:-:S02]  /*3e950*/  IADD3 R28, P5, R28, UR8, RZ ;  /* 0x000000081c1c7c10 */ /* 0x000fc4000ffbe0ff */
[----:B------:R-:W-:-:S03]  /*3e960*/  IADD3.X R9, R9, UR5, RZ, P6, !PT ;  /* 0x0000000509097c10 */ /* 0x000fc6000b7fe4ff */
[----:B------:R-:W-:Y:S01]  /*3e970*/  STL [R1+0x1378], R28 ;  /* 0x0013781c01007387 */ /* 0x000fe20000100800 */
[----:B------:R-:W-:-:S03]  /*3e980*/  IADD3 R2, P6, R2, UR8, RZ ;  /* 0x0000000802027c10 */ /* 0x000fc6000ffde0ff */
        /* <DEDUP_REMOVED lines=26> */
[----:B--2---:R-:W-:Y:S01]  /*3eb30*/  IADD3.X R29, R29, UR5, RZ, P1, !PT ;  /* 0x000000051d1d7c10 */ /* 0x004fe20008ffe4ff */
[----:B0-----:R-:W2:Y:S01]  /*3eb40*/  LDL.LU R2, [R1+0x1308] ;  /* 0x0013080001027983 */ /* 0x001ea20000300800 */
[----:B------:R-:W2:Y:S02]  /*3eb50*/  LDL.LU R13, [R1+0x132c] ;  /* 0x00132c00010d7983 */ /* 0x000ea40000300800 */
[----:B------:R-:W2:Y:S02]  /*3eb60*/  LDL.LU R12, [R1+0x1300] ;  /* 0x00130000010c7983 */ /* 0x000ea40000300800 */
[----:B------:R-:W2:Y:S01]  /*3eb70*/  LDL.LU R28, [R1+0x1324] ;  /* 0x00132400011c7983 */ /* 0x000ea20000300800 */
[----:B------:R0:W-:Y:S01]  /*3eb80*/  STL [R1+0x1394], R29 ;  /* 0x0013941d01007387 */ /* 0x0001e20000100800 */
[----:B------:R-:W2:Y:S03]  /*3eb90*/  LDL.LU R9, [R1+0x12f8] ;  /* 0x0012f80001097983 */ /* 0x000ea60000300800 */
        /* <DEDUP_REMOVED lines=20> */
[----:B------:R-:W-:-:S02]  /*3ece0*/  IADD3.X R26, R26, UR5, RZ, P6, !PT ;  /* 0x000000051a1a7c10 */ /* 0x000fc4000b7fe4ff */
[----:B------:R-:W-:Y:S01]  /*3ecf0*/  IADD3.X R24, R24, UR5, RZ, P1, !PT ;  /* 0x0000000518187c10 */ /* 0x000fe20008ffe4ff */
[----:B--2---:R-:W-:Y:S01]  /*3ed00*/  IADD3 R2, P1, R2, UR8, RZ ;  /* 0x0000000802027c10 */ /* 0x004fe2000ff3e0ff */
[----:B------:R-:W-:Y:S02]  /*3ed10*/  IADD3 R25, P6, R25, UR8, RZ ;  /* 0x0000000819197c10 */ /* 0x000fe4000ffde0ff */
        /* <DEDUP_REMOVED lines=24> */
[----:B------:R-:W-:Y:S01]  /*3eea0*/  STL [R1+0x133c], R26 ;  /* 0x00133c1a01007387 */ /* 0x000fe20000100800 */
[----:B------:R-:W-:Y:S01]  /*3eeb0*/  IADD3.X R13, R13, UR5, RZ, P2, !PT ;  /* 0x000000050d0d7c10 */ /* 0x000fe200097fe4ff */
[----:B------:R0:W-:Y:S01]  /*3eec0*/  STL [R1+0x1308], R2 ;  /* 0x0013080201007387 */ /* 0x0001e20000100800 */
[----:B------:R-:W-:Y:S01]  /*3eed0*/  IADD3 R12, P2, R12, UR8, RZ ;  /* 0x000000080c0c7c10 */ /* 0x000fe2000ff5e0ff */
[----:B------:R-:W-:Y:S04]  /*3eee0*/  STL [R1+0x1310], R25 ;  /* 0x0013101901007387 */ /* 0x000fe80000100800 */
[----:B0-----:R-:W2:Y:S01]  /*3eef0*/  LDL.LU R2, [R1+0x12f0] ;  /* 0x0012f00001027983 */ /* 0x001ea20000300800 */
[----:B------:R-:W-:Y:S02]  /*3ef00*/  STL [R1+0x1334], R24 ;  /* 0x0013341801007387 */ /* 0x000fe40000100800 */
[----:B------:R-:W-:Y:S02]  /*3ef10*/  STL [R1+0x132c], R13 ;  /* 0x00132c0d01007387 */ /* 0x000fe40000100800 */
[----:B------:R-:W-:Y:S01]  /*3ef20*/  STL [R1+0x1300], R12 ;  /* 0x0013000c01007387 */ /* 0x000fe20000100800 */
        /* <DEDUP_REMOVED lines=29> */
[----:B------:R-:W4:Y:S01]  /*3f100*/  LDL.LU R25, [R1+0x12bc] ;  /* 0x0012bc0001197983 */ /* 0x000f220000300800 */
[----:B--2---:R-:W-:Y:S01]  /*3f110*/  IADD3 R2, P4, R2, UR8, RZ ;  /* 0x0000000802027c10 */ /* 0x004fe2000ff9e0ff */
[----:B0-----:R-:W2:Y:S01]  /*3f120*/  LDL.LU R29, [R1+0x1290] ;  /* 0x00129000011d7983 */ /* 0x001ea20000300800 */
[----:B------:R-:W2:Y:S02]  /*3f130*/  LDL.LU R24, [R1+0x12b4] ;  /* 0x0012b40001187983 */ /* 0x000ea40000300800 */
[----:B------:R-:W2:Y:S02]  /*3f140*/  LDL.LU R13, [R1+0x1288] ;  /* 0x00128800010d7983 */ /* 0x000ea40000300800 */
[----:B------:R-:W2:Y:S01]  /*3f150*/  LDL.LU R12, [R1+0x12ac] ;  /* 0x0012ac00010c7983 */ /* 0x000ea20000300800 */
[----:B------:R0:W-:Y:S01]  /*3f160*/  STL [R1+0x12f0], R2 ;  /* 0x0012f00201007387 */ /* 0x0001e20000100800 */
[----:B------:R-:W2:Y:S02]  /*3f170*/  LDL.LU R28, [R1+0x1280] ;  /* 0x00128000011c7983 */ /* 0x000ea40000300800 */
[----:B------:R-:W2:Y:S01]  /*3f180*/  LDL.LU R9, [R1+0x12a4] ;  /* 0x0012a40001097983 */ /* 0x000ea20000300800 */
        /* <DEDUP_REMOVED lines=24> */
[----:B------:R-:W-:Y:S02]  /*3f310*/  IADD3.X R12, R12, UR5, RZ, P6, !PT ;  /* 0x000000050c0c7c10 */ /* 0x000fe4000b7fe4ff */
        /* <DEDUP_REMOVED lines=31> */
[----:B------:R-:W-:Y:S01]  /*3f510*/  STL [R1+0x12ac], R12 ;  /* 0x0012ac0c01007387 */ /* 0x000fe20000100800 */
        /* <DEDUP_REMOVED lines=28> */
[----:B------:R-:W4:Y:S01]  /*3f6e0*/  LDL.LU R26, [R1+0x1244] ;  /* 0x00124400011a7983 */ /* 0x000f220000300800 */
[----:B--2---:R-:W-:Y:S01]  /*3f6f0*/  IADD3.X R29, R29, UR5, RZ, P2, !PT ;  /* 0x000000051d1d7c10 */ /* 0x004fe200097fe4ff */
[----:B0-----:R-:W2:Y:S01]  /*3f700*/  LDL.LU R2, [R1+0x1218] ;  /* 0x0012180001027983 */ /* 0x001ea20000300800 */
[----:B------:R-:W2:Y:S01]  /*3f710*/  LDL.LU R25, [R1+0x123c] ;  /* 0x00123c0001197983 */ /* 0x000ea20000300800 */
[----:B------:R-:W2:Y:S02]  /*3f720*/  LDL.LU R24, [R1+0x1210] ;  /* 0x0012100001187983 */ /* 0x000ea40000300800 */
[----:B------:R-:W2:Y:S02]  /*3f730*/  LDL.LU R13, [R1+0x1234] ;  /* 0x00123400010d7983 */ /* 0x000ea40000300800 */
[----:B------:R0:W-:Y:S01]  /*3f740*/  STL [R1+0x129c], R29 ;  /* 0x00129c1d01007387 */ /* 0x0001e20000100800 */
[----:B------:R-:W2:Y:S01]  /*3f750*/  LDL.LU R12, [R1+0x1208] ;  /* 0x00120800010c7983 */ /* 0x000ea20000300800 */
[----:B------:R-:W2:Y:S02]  /*3f760*/  LDL.LU R28, [R1+0x122c] ;  /* 0x00122c00011c7983 */ /* 0x000ea40000300800 */
[----:B------:R-:W2:Y:S01]  /*3f770*/  LDL.LU R9, [R1+0x1200] ;  /* 0x0012000001097983 */ /* 0x000ea20000300800 */
        /* <DEDUP_REMOVED lines=47> */
[----:B------:R0:W-:Y:S01]  /*3fa70*/  STL [R1+0x1218], R2 ;  /* 0x0012180201007387 */ /* 0x0001e20000100800 */
[----:B------:R-:W-:Y:S01]  /*3fa80*/  STL [R1+0x1220], R27 ;  /* 0x0012201b01007387 */ /* 0x000fe20000100800 */
[----:B------:R-:W-:Y:S01]  /*3fa90*/  IADD3.X R13, R13, UR5, RZ, P3, !PT ;  /* 0x000000050d0d7c10 */ /* 0x000fe20009ffe4ff */
[----:B------:R-:W-:Y:S01]  /*3faa0*/  IADD3 R12, P3, R12, UR8, RZ ;  /* 0x000000080c0c7c10 */ /* 0x000fe2000ff7e0ff */
[----:B0-----:R-:W2:Y:S01]  /*3fab0*/  LDL.LU R2, [R1+0x11f8] ;  /* 0x0011f80001027983 */ /* 0x001ea20000300800 */
[----:B------:R-:W-:Y:S02]  /*3fac0*/  STL [R1+0x1244], R26 ;  /* 0x0012441a01007387 */ /* 0x000fe40000100800 */
[----:B------:R-:W-:Y:S02]  /*3fad0*/  STL [R1+0x123c], R25 ;  /* 0x00123c1901007387 */ /* 0x000fe40000100800 */
[----:B------:R-:W-:Y:S01]  /*3fae0*/  STL [R1+0x1210], R24 ;  /* 0x0012101801007387 */ /* 0x000fe20000100800 */
[----:B------:R-:W-:Y:S01]  /*3faf0*/  STL [R1+0x1234], R13 ;  /* 0x0012340d01007387 */ /* 0x000fe20000100800 */
[----:B------:R-:W-:Y:S02]  /*3fb00*/  STL [R1+0x1208], R12 ;  /* 0x0012080c01007387 */ /* 0x000fe40000100800 */
[----:B------:R-:W3:Y:S01]  /*3fb10*/  LDL.LU R0, [R1+0x11f0] ;  /* 0x0011f00001007983 */ /* 0x000ee20000300800 */
[----:B------:R-:W-:Y:S01]  /*3fb20*/  IADD3.X R28, R28, UR5, RZ, P4, !PT ;  /* 0x000000051c1c7c10 */ /* 0x000fe2000a7fe4ff */
[----:B------:R-:W-:-:S04]  /*3fb30*/  IADD3 R9, P4, R9, UR8, RZ ;  /* 0x0000000809097c10 */ /* 0x000fc8000ff9e0ff */
[----:B------:R-:W-:Y:S01]  /*3fb40*/  STL [R1+0x122c], R28 ;  /* 0x00122c1c01007387 */ /* 0x000fe20000100800 */
[----:B------:R-:W-:-:S03]  /*3fb50*/  IADD3.X R29, R29, UR5, RZ, P5, !PT ;  /* 0x000000051d1d7c10 */ /* 0x000fc6000affe4ff */
[----:B---3--:R0:W-:Y:S01]  /*3fb60*/  STL [R1+0x1570], R0 ;  /* 0x0015700001007387 */ /* 0x0081e20000100800 */
[----:B------:R1:W-:Y:S03]  /*3fb70*/  STL [R1+0x1200], R9 ;  /* 0x0012000901007387 */ /* 0x0003e60000100800 */
        /* <DEDUP_REMOVED lines=23> */
[----:B------:R-:W2:Y:S01]  /*3fcf0*/  LDL.LU R25, [R1+0x11c4] ;  /* 0x0011c40001197983 */ /* 0x000ea20000300800 */
[----:B------:R-:W2:Y:S01]  /*3fd00*/  LDL.LU R24, [R1+0x1198] ;  /* 0x0011980001187983 */ /* 0x000ea20000300800 */
[----:B------:R-:W2:Y:S02]  /*3fd10*/  LDL.LU R13, [R1+0x11bc] ;  /* 0x0011bc00010d7983 */ /* 0x000ea40000300800 */
[----:B------:R0:W-:Y:S02]  /*3fd20*/  STL [R1+0x11f8], R2 ;  /* 0x0011f80201007387 */ /* 0x0001e40000100800 */
[----:B------:R-:W2:Y:S01]  /*3fd30*/  LDL.LU R12, [R1+0x1190] ;  /* 0x00119000010c7983 */ /* 0x000ea20000300800 */
[----:B------:R-:W2:Y:S01]  /*3fd40*/  LDL.LU R28, [R1+0x11b4] ;  /* 0x0011b400011c7983 */ /* 0x000ea20000300800 */
[----:B-1----:R-:W2:Y:S02]  /*3fd50*/  LDL.LU R9, [R1+0x1188] ;  /* 0x0011880001097983 */ /* 0x002ea40000300800 */
[----:B0-----:R-:W2:Y:S01]  /*3fd60*/  LDL.LU R29, [R1+0x11ac] ;  /* 0x0011ac00011d7983 */ /* 0x001ea20000300800 */
[----:B------:R-:W2:Y:S01]  /*3fd70*/  LDL.LU R2, [R1+0x1180] ;  /* 0x0011800001027983 */ /* 0x000ea20000300800 */
        /* <DEDUP_REMOVED lines=20> */
[----:B--2---:R-:W-:Y:S01]  /*3fec0*/  IADD3 R26, P4, R26, UR8, RZ ;  /* 0x000000081a1a7c10 */ /* 0x004fe2000ff9e0ff */
[----:B------:R-:W-:Y:S01]  /*3fed0*/  IADD3.X R25, R25, UR5, RZ, P5, !PT ;  /* 0x0000000519197c10 */ /* 0x000fe2000affe4ff */
[----:B------:R-:W-:Y:S01]  /*3fee0*/  IADD3 R24, P5, R24, UR8, RZ ;  /* 0x0000000818187c10 */ /* 0x000fe2000ffbe0ff */
[----:B------:R-:W-:-:S02]  /*3fef0*/  IADD3.X R28, R28, UR5, RZ, P1, !PT ;  /* 0x000000051c1c7c10 */ /* 0x000fc40008ffe4ff */
        /* <DEDUP_REMOVED lines=22> */
[----:B------:R-:W-:Y:S01]  /*40060*/  IADD3.X R13, R13, UR5, RZ, P6, !PT ;  /* 0x000000050d0d7c10 */ /* 0x000fe2000b7fe4ff */
[----:B------:R-:W-:-:S02]  /*40070*/  IADD3 R12, P6, R12, UR8, RZ ;  /* 0x000000080c0c7c10 */ /* 0x000fc4000ffde0ff */
[----:B0-----:R-:W2:Y:S01]  /*40080*/  LDL.LU R23, [R1+0x11a4] ;  /* 0x0011a40001177983 */ /* 0x001ea20000300800 */
[----:B------:R-:W-:Y:S02]  /*40090*/  STL [R1+0x11cc], R27 ;  /* 0x0011cc1b01007387 */ /* 0x000fe40000100800 */
[----:B------:R-:W-:Y:S02]  /*400a0*/  STL [R1+0x11a0], R26 ;  /* 0x0011a01a01007387 */ /* 0x000fe40000100800 */
[----:B------:R-:W-:Y:S01]  /*400b0*/  STL [R1+0x11c4], R25 ;  /* 0x0011c41901007387 */ /* 0x000fe20000100800 */
[----:B------:R-:W-:Y:S01]  /*400c0*/  STL [R1+0x1198], R24 ;  /* 0x0011981801007387 */ /* 0x000fe20000100800 */
[----:B------:R-:W-:Y:S02]  /*400d0*/  STL [R1+0x11bc], R13 ;  /* 0x0011bc0d01007387 */ /* 0x000fe40000100800 */
[----:B------:R-:W-:Y:S02]  /*400e0*/  STL [R1+0x1190], R12 ;  /* 0x0011900c01007387 */ /* 0x000fe40000100800 */
[----:B------:R-:W-:Y:S01]  /*400f0*/  STL [R1+0x11b4], R28 ;  /* 0x0011b41c01007387 */ /* 0x000fe20000100800 */
[----:B------:R-:W3:Y:S01]  /*40100*/  LDL.LU R0, [R1+0x119c] ;  /* 0x00119c0001007983 */ /* 0x000ee20000300800 */
[----:B------:R-:W-:-:S02]  /*40110*/  IADD3 R9, P1, R9, UR8, RZ ;  /* 0x0000000809097c10 */ /* 0x000fc4000ff3e0ff */
[----:B------:R-:W-:-:S03]  /*40120*/  IADD3.X R29, R29, UR5, RZ, P2, !PT ;  /* 0x000000051d1d7c10 */ /* 0x000fc600097fe4ff */
[----:B------:R-:W-:Y:S01]  /*40130*/  STL [R1+0x1188], R9 ;  /* 0x0011880901007387 */ /* 0x000fe20000100800 */
[----:B------:R-:W-:-:S03]  /*40140*/  IADD3 R2, P2, R2, UR8, RZ ;  /* 0x0000000802027c10 */ /* 0x000fc6000ff5e0ff */
        /* <DEDUP_REMOVED lines=18> */
[----:B-1----:R-:W4:Y:S01]  /*40270*/  LDL.LU R29, [R1+0x1138] ;  /* 0x00113800011d7983 */ /* 0x002f220000300800 */
[----:B0-----:R-:W4:Y:S02]  /*40280*/  LDL.LU R2, [R1+0x115c] ;  /* 0x00115c0001027983 */ /* 0x001f240000300800 */
[----:B------:R-:W4:Y:S02]  /*40290*/  LDL.LU R16, [R1+0x1130] ;  /* 0x0011300001107983 */ /* 0x000f240000300800 */
[----:B------:R-:W4:Y:S01]  /*402a0*/  LDL.LU R17, [R1+0x1154] ;  /* 0x0011540001117983 */ /* 0x000f220000300800 */
[----:B--2---:R-:W-:Y:S01]  /*402b0*/  IADD3.X R23, R23, UR5, RZ, P3, !PT ;  /* 0x0000000517177c10 */ /* 0x004fe20009ffe4ff */
[----:B------:R-:W2:Y:S01]  /*402c0*/  LDL.LU R18, [R1+0x1128] ;  /* 0x0011280001127983 */ /* 0x000ea20000300800 */
[----:B------:R-:W2:Y:S02]  /*402d0*/  LDL.LU R19, [R1+0x1120] ;  /* 0x0011200001137983 */ /* 0x000ea40000300800 */
[----:B------:R-:W2:Y:S02]  /*402e0*/  LDL.LU R10, [R1+0x1144] ;  /* 0x00114400010a7983 */ /* 0x000ea40000300800 */
[----:B------:R-:W2:Y:S01]  /*402f0*/  LDL.LU R11, [R1+0x1118] ;  /* 0x00111800010b7983 */ /* 0x000ea20000300800 */
[----:B------:R0:W-:Y:S01]  /*40300*/  STL [R1+0x11a4], R23 ;  /* 0x0011a41701007387 */ /* 0x0001e20000100800 */
[----:B------:R-:W2:Y:S02]  /*40310*/  LDL.LU R14, [R1+0x113c] ;  /* 0x00113c00010e7983 */ /* 0x000ea40000300800 */
[----:B------:R-:W2:Y:S02]  /*40320*/  LDL.LU R15, [R1+0x1110] ;  /* 0x00111000010f7983 */ /* 0x000ea40000300800 */
[----:B------:R-:W2:Y:S01]  /*40330*/  LDL.LU R20, [R1+0x1134] ;  /* 0x0011340001147983 */ /* 0x000ea20000300800 */
[----:B------:R-:W2:Y:S01]  /*40340*/  LDL.LU R21, [R1+0x112c] ;  /* 0x00112c0001157983 */ /* 0x000ea20000300800 */
        /* <DEDUP_REMOVED lines=18> */
[----:B---3--:R-:W-:Y:S01]  /*40470*/  IADD3.X R0, R0, UR5, RZ, P4, !PT ;  /* 0x0000000500007c10 */ /* 0x008fe2000a7fe4ff */
[----:B------:R-:W-:-:S04]  /*40480*/  IADD3 R6, P4, R6, UR8, RZ ;  /* 0x0000000806067c10 */ /* 0x000fc8000ff9e0ff */
[----:B------:R0:W-:Y:S04]  /*40490*/  STL [R1+0x119c], R0 ;  /* 0x00119c0001007387 */ /* 0x0001e80000100800 */
[----:B0-----:R0:W5:Y:S01]  /*404a0*/  LDL.LU R0, [R1+0x1568] ;  /* 0x0015680001007983 */ /* 0x0011620000300800 */
[----:B------:R1:W-:Y:S03]  /*404b0*/  STL [R1+0x1170], R6 ;  /* 0x0011700601007387 */ /* 0x0003e60000100800 */
[----:B-1----:R0:W5:Y:S01]  /*404c0*/  LDL.LU R6, [R1+0x1564] ;  /* 0x0015640001067983 */ /* 0x0021620000300800 */
[----:B------:R1:W-:Y:S03]  /*404d0*/  STL [R1+0x1194], R7 ;  /* 0x0011940701007387 */ /* 0x0003e60000100800 */
[----:B-1----:R0:W5:Y:S01]  /*404e0*/  LDL.LU R7, [R1+0x1560] ;  /* 0x0015600001077983 */ /* 0x0021620000300800 */
[----:B------:R1:W-:Y:S03]  /*404f0*/  STL [R1+0x1168], R4 ;  /* 0x0011680401007387 */ /* 0x0003e60000100800 */
[----:B-1----:R-:W3:Y:S01]  /*40500*/  LDL.LU R4, [R1+0x155c] ;  /* 0x00155c0001047983 */ /* 0x002ee20000300800 */
[----:B------:R1:W-:Y:S03]  /*40510*/  STL [R1+0x118c], R3 ;  /* 0x00118c0301007387 */ /* 0x0003e60000100800 */
[----:B-1----:R-:W4:Y:S01]  /*40520*/  LDL.LU R3, [R1+0x1558] ;  /* 0x0015580001037983 */ /* 0x002f220000300800 */
[----:B------:R1:W-:Y:S01]  /*40530*/  STL [R1+0x1160], R8 ;  /* 0x0011600801007387 */ /* 0x0003e20000100800 */
[----:B------:R-:W-:-:S02]  /*40540*/  IADD3.X R12, R12, UR5, RZ, P4, !PT ;  /* 0x000000050c0c7c10 */ /* 0x000fc4000a7fe4ff */
[----:B-1----:R-:W2:Y:S01]  /*40550*/  LDL.LU R8, [R1+0x1554] ;  /* 0x0015540001087983 */ /* 0x002ea20000300800 */
[----:B------:R1:W-:Y:S01]  /*40560*/  STL [R1+0x1184], R5 ;  /* 0x0011840501007387 */ /* 0x0003e20000100800 */
[----:B------:R-:W-:Y:S02]  /*40570*/  IADD3 R28, P4, R28, UR8, RZ ;  /* 0x000000081c1c7c10 */ /* 0x000fe4000ff9e0ff */
[----:B-1----:R-:W2:Y:S01]  /*40580*/  LDL.LU R5, [R1+0x1550] ;  /* 0x0015500001057983 */ /* 0x002ea20000300800 */
[----:B------:R1:W-:Y:S03]  /*40590*/  STL [R1+0x1158], R24 ;  /* 0x0011581801007387 */ /* 0x0003e60000100800 */
[----:B-1----:R0:W5:Y:S01]  /*405a0*/  LDL.LU R24, [R1+0x154c] ;  /* 0x00154c0001187983 */ /* 0x0021620000300800 */
        /* <DEDUP_REMOVED lines=15> */
[----:B-1----:R-:W2:Y:S01]  /*406a0*/  LDL.LU R29, [R1+0x152c] ;  /* 0x00152c00011d7983 */ /* 0x002ea20000300800 */
[----:B------:R1:W-:Y:S03]  /*406b0*/  STL [R1+0x115c], R2 ;  /* 0x00115c0201007387 */ /* 0x0003e60000100800 */
[----:B-1----:R-:W2:Y:S01]  /*406c0*/  LDL.LU R2, [R1+0x1528] ;  /* 0x0015280001027983 */ /* 0x002ea20000300800 */
[----:B------:R-:W-:-:S02]  /*406d0*/  IADD3 R16, P6, R16, UR8, RZ ;  /* 0x0000000810107c10 */ /* 0x000fc4000ffde0ff */
[----:B------:R-:W-:-:S03]  /*406e0*/  IADD3.X R17, R17, UR5, RZ, P1, !PT ;  /* 0x0000000511117c10 */ /* 0x000fc60008ffe4ff */
[----:B------:R-:W-:Y:S01]  /*406f0*/  STL [R1+0x1130], R16 ;  /* 0x0011301001007387 */ /* 0x000fe20000100800 */
[----:B--2---:R-:W-:-:S05]  /*40700*/  IADD3.X R2, R2, UR5, RZ, P2, !PT ;  /* 0x0000000502027c10 */ /* 0x004fca00097fe4ff */
[----:B------:R1:W-:Y:S01]  /*40710*/  STL [R1+0x114c], R2 ;  /* 0x00114c0201007387 */ /* 0x0003e20000100800 */
[----:B------:R-:W-:Y:S03]  /*40720*/  STL [R1+0x1154], R17 ;  /* 0x0011541101007387 */ /* 0x000fe60000100800 */
[----:B-1----:R-:W2:Y:S01]  /*40730*/  LDL.LU R2, [R1+0x1524] ;  /* 0x0015240001027983 */ /* 0x002ea20000300800 */
[----:B------:R-:W-:Y:S02]  /*40740*/  IADD3 R18, P1, R18, UR8, RZ ;  /* 0x0000000812127c10 */ /* 0x000fe4000ff3e0ff */
[----:B------:R-:W-:Y:S02]  /*40750*/  IADD3 R19, P2, R19, UR8, RZ ;  /* 0x0000000813137c10 */ /* 0x000fe4000ff5e0ff */
[----:B------:R-:W-:Y:S01]  /*40760*/  IADD3.X R10, R10, UR5, RZ, P3, !PT ;  /* 0x000000050a0a7c10 */ /* 0x000fe20009ffe4ff */
[----:B------:R-:W-:Y:S01]  /*40770*/  IADD3 R11, P3, R11, UR8, RZ ;  /* 0x000000080b0b7c10 */ /* 0x000fe2000ff7e0ff */
[----:B------:R-:W-:Y:S01]  /*40780*/  IADD3.X R14, R14, UR5, RZ, P4, !PT ;  /* 0x000000050e0e7c10 */ /* 0x000fe2000a7fe4ff */
[----:B------:R-:W-:Y:S01]  /*40790*/  STL [R1+0x1128], R18 ;  /* 0x0011281201007387 */ /* 0x000fe20000100800 */
[----:B------:R-:W-:Y:S01]  /*407a0*/  IADD3 R15, P4, R15, UR8, RZ ;  /* 0x000000080f0f7c10 */ /* 0x000fe2000ff9e0ff */
[----:B------:R-:W-:Y:S01]  /*407b0*/  STL [R1+0x1120], R19 ;  /* 0x0011201301007387 */ /* 0x000fe20000100800 */
[----:B------:R-:W-:Y:S01]  /*407c0*/  IADD3.X R20, R20, UR5, RZ, P5, !PT ;  /* 0x0000000514147c10 */ /* 0x000fe2000affe4ff */
[----:B------:R1:W-:Y:S01]  /*407d0*/  STL [R1+0x1144], R10 ;  /* 0x0011440a01007387 */ /* 0x0003e20000100800 */
[----:B------:R-:W-:Y:S01]  /*407e0*/  IADD3.X R21, R21, UR5, RZ, P6, !PT ;  /* 0x0000000515157c10 */ /* 0x000fe2000b7fe4ff */
[----:B------:R4:W-:Y:S02]  /*407f0*/  STL [R1+0x1118], R11 ;  /* 0x0011180b01007387 */ /* 0x0009e40000100800 */
[----:B------:R-:W-:Y:S01]  /*40800*/  STL [R1+0x113c], R14 ;  /* 0x00113c0e01007387 */ /* 0x000fe20000100800 */
[----:B------:R-:W-:Y:S01]  /*40810*/  IADD3.X R22, R22, UR5, RZ, P1, !PT ;  /* 0x0000000516167c10 */ /* 0x000fe20008ffe4ff */
[----:B------:R-:W-:Y:S01]  /*40820*/  STL [R1+0x1110], R15 ;  /* 0x0011100f01007387 */ /* 0x000fe20000100800 */
[----:B------:R-:W-:Y:S01]  /*40830*/  IADD3.X R23, R23, UR5, RZ, P2, !PT ;  /* 0x0000000517177c10 */ /* 0x000fe200097fe4ff */
[----:B------:R-:W-:Y:S02]  /*40840*/  STL [R1+0x1134], R20 ;  /* 0x0011341401007387 */ /* 0x000fe40000100800 */
[----:B------:R-:W-:Y:S01]  /*40850*/  STL [R1+0x112c], R21 ;  /* 0x00112c1501007387 */ /* 0x000fe20000100800 */
[----:B------:R-:W-:Y:S01]  /*40860*/  IADD3.X R29, R29, UR5, RZ, P4, !PT ;  /* 0x000000051d1d7c10 */ /* 0x000fe2000a7fe4ff */
[----:B-1----:R-:W-:-:S02]  /*40870*/  IMAD.MOV.U32 R10, RZ, RZ, R5 ;  /* 0x000000ffff0a7224 */ /* 0x002fc400078e0005 */
[----:B---3--:R-:W-:Y:S02]  /*40880*/  IMAD.MOV.U32 R5, RZ, RZ, R4 ;  /* 0x000000ffff057224 */ /* 0x008fe400078e0004 */
[----:B------:R-:W-:Y:S02]  /*40890*/  IMAD.MOV.U32 R4, RZ, RZ, R8 ;  /* 0x000000ffff047224 */ /* 0x000fe400078e0008 */
[----:B----4-:R-:W-:Y:S01]  /*408a0*/  IMAD.MOV.U32 R11, RZ, RZ, R3 ;  /* 0x000000ffff0b7224 */ /* 0x010fe200078e0003 */
[----:B--2---:R-:W-:-:S05]  /*408b0*/  IADD3.X R2, R2, UR5, RZ, P3, !PT ;  /* 0x0000000502027c10 */ /* 0x004fca0009ffe4ff */
[----:B------:R1:W-:Y:S01]  /*408c0*/  STL [R1+0x1114], R2 ;  /* 0x0011140201007387 */ /* 0x0003e20000100800 */
[----:B------:R-:W-:Y:S03]  /*408d0*/  STL [R1+0x1124], R22 ;  /* 0x0011241601007387 */ /* 0x000fe60000100800 */
[----:B-1----:R0:W5:Y:S01]  /*408e0*/  LDL.LU R2, [R1+0x1520] ;  /* 0x0015200001027983 */ /* 0x0021620000300800 */
[----:B------:R-:W-:Y:S02]  /*408f0*/  STL [R1+0x111c], R23 ;  /* 0x00111c1701007387 */ /* 0x000fe40000100800 */
[----:B------:R1:W-:Y:S02]  /*40900*/  STL [R1+0x110c], R29 ;  /* 0x00110c1d01007387 */ /* 0x0003e40000100800 */
[----:B------:R0:W-:Y:S01]  /*40910*/  STL.64 [R1+0xcd0], R4 ;  /* 0x000cd00401007387 */ /* 0x0001e20000100a00 */
[----:B-1----:R-:W1:Y:S04]  /*40920*/  S2R R29, SR_TID.X ;  /* 0x00000000001d7919 */ /* 0x002e680000002100 */
[----:B------:R0:W-:Y:S01]  /*40930*/  STL.64 [R1+0xcd8], R10 ;  /* 0x000cd80a01007387 */ /* 0x0001e20000100a00 */
[----:B-1----:R-:W-:-:S05]  /*40940*/  LOP3.LUT R29, R29, 0x7f, RZ, 0xc0, !PT ;  /* 0x0000007f1d1d7812 */ /* 0x002fca00078ec0ff */
[----:B------:R-:W-:Y:S01]  /*40950*/  IMAD.SHL.U32 R29, R29, 0x2, RZ ;  /* 0x000000021d1d7824 */ /* 0x000fe200078e00ff */
[----:B0-----:R-:W-:Y:S01]  /*40960*/  @!P0 CALL.REL.NOINC `(.L_x_2) ;  /* 0x0000001000008944 */ /* 0x001fe20003c00000 */
[----:B------:R-:W-:Y:S05]  /*40970*/  BRA `(.L_x_3) ;  /* 0xfffd0fd000007947 */ /* 0x000fea000383ffff */
.L_x_2:
[----:B-----5:R0:W-:Y:S04]  /*40980*/  STL [R1+0x18e8], R27 ;  /* 0x0018e81b01007387 */ /* 0x0201e80000100800 */
[----:B0-----:R-:W2:Y:S04]  /*40990*/  LDL.LU R27, [R1+0x2c8] ;  /* 0x0002c800011b7983 */ /* 0x001ea80000300800 */
[----:B--2---:R0:W-:Y:S04]  /*409a0*/  STL [R1+0x18f0], R27 ;  /* 0x0018f01b01007387 */ /* 0x0041e80000100800 */
        /* <DEDUP_REMOVED lines=32> */
[----:B------:R1:W-:Y:S01]  /*40bb0*/  STL [R1+0x18e4], R26 ;  /* 0x0018e41a01007387 */ /* 0x0003e20000100800 */
[----:B0-----:R-:W-:-:S03]  /*40bc0*/  IMAD.MOV.U32 R27, RZ, RZ, R7 ;  /* 0x000000ffff1b7224 */ /* 0x001fc600078e0007 */
[----:B-1----:R-:W2:Y:S04]  /*40bd0*/  LDL.LU R26, [R1+0x2dc] ;  /* 0x0002dc00011a7983 */ /* 0x002ea80000300800 */
        /* <DEDUP_REMOVED lines=35> */
[----:B------:R-:W2:Y:S04]  /*40e10*/  LDL.LU R2, [R1+0x2c4] ;  /* 0x0002c40001027983 */ /* 0x000ea80000300800 */
[----:B------:R-:W2:Y:S01]  /*40e20*/  LDL.LU R28, [R1+0x2c0] ;  /* 0x0002c000011c7983 */ /* 0x000ea20000300800 */
[----:B0-----:R-:W-:-:S03]  /*40e30*/  IMAD.MOV.U32 R26, RZ, RZ, R6 ;  /* 0x000000ffff1a7224 */ /* 0x001fc600078e0006 */
[----:B------:R-:W3:Y:S04]  /*40e40*/  LDL.LU R29, [R1+0x2d4] ;  /* 0x0002d400011d7983 */ /* 0x000ee80000300800 */
[----:B------:R-:W3:Y:S04]  /*40e50*/  LDL.LU R0, [R1+0x2d0] ;  /* 0x0002d00001007983 */ /* 0x000ee80000300800 */
[----:B------:R-:W4:Y:S04]  /*40e60*/  LDL.LU R8, [R1+0x2e4] ;  /* 0x0002e40001087983 */ /* 0x000f280000300800 */
[----:B------:R-:W4:Y:S04]  /*40e70*/  LDL.LU R4, [R1+0x2e0] ;  /* 0x0002e00001047983 */ /* 0x000f280000300800 */
[----:B------:R-:W2:Y:S04]  /*40e80*/  LDL.LU R5, [R1+0xa9c] ;  /* 0x000a9c0001057983 */ /* 0x000ea80000300800 */
        /* <DEDUP_REMOVED lines=15> */
[----:B------:R0:W-:Y:S01]  /*40f80*/  STL [R1+0x18d0], R25 ;  /* 0x0018d01901007387 */ /* 0x0001e20000100800 */
[----:B------:R-:W-:-:S03]  /*40f90*/  F2FP.BF16.PACK_AB R27, R26, R27 ;  /* 0x0000001b1a1b723e */ /* 0x000fc600000010ff */
        /* <DEDUP_REMOVED lines=9> */
[----:B------:R-:W2:Y:S04]  /*41030*/  LDL.LU R26, [R1+0x1974] ;  /* 0x00197400011a7983 */ /* 0x000ea80000300800 */
[----:B------:R0:W-:Y:S04]  /*41040*/  STL [R1+0x5ec], R27 ;  /* 0x0005ec1b01007387 */ /* 0x0001e80000100800 */
[----:B0-----:R-:W2:Y:S02]  /*41050*/  LDL.LU R27, [R1+0x1970] ;  /* 0x00197000011b7983 */ /* 0x001ea40000300800 */
[----:B--2---:R-:W-:-:S02]  /*41060*/  F2FP.BF16.PACK_AB R27, R26, R27 ;  /* 0x0000001b1a1b723e */ /* 0x004fc400000010ff */
        /* <DEDUP_REMOVED lines=65> */
[----:B------:R0:W-:Y:S01]  /*41480*/  STL [R1+0x5a8], R27 ;  /* 0x0005a81b01007387 */ /* 0x0001e20000100800 */
[----:B------:R-:W-:Y:S02]  /*41490*/  F2FP.BF16.PACK_AB R2, R2, R28 ;  /* 0x0000001c0202723e */ /* 0x000fe400000010ff */
[----:B---3--:R-:W-:Y:S01]  /*414a0*/  F2FP.BF16.PACK_AB R0, R29, R0 ;  /* 0x000000001d00723e */ /* 0x008fe200000010ff */
[----:B0-----:R-:W3:Y:S01]  /*414b0*/  LDL.LU R27, [R1+0x18e8] ;  /* 0x0018e800011b7983 */ /* 0x001ee20000300800 */
[----:B----4-:R-:W-:Y:S02]  /*414c0*/  F2FP.BF16.PACK_AB R4, R8, R4 ;  /* 0x000000040804723e */ /* 0x010fe400000010ff */
[----:B--2---:R-:W-:-:S02]  /*414d0*/  F2FP.BF16.PACK_AB R12, R26, R12 ;  /* 0x0000000c1a0c723e */ /* 0x004fc400000010ff */
[----:B------:R-:W3:Y:S04]  /*414e0*/  LDL.LU R26, [R1+0x18e4] ;  /* 0x0018e400011a7983 */ /* 0x000ee80000300800 */
[----:B------:R0:W-:Y:S02]  /*414f0*/  STL [R1+0x5a4], R12 ;  /* 0x0005a40c01007387 */ /* 0x0001e40000100800 */
[----:B0-----:R-:W-:Y:S02]  /*41500*/  F2FP.BF16.PACK_AB R12, R13, R9 ;  /* 0x000000090d0c723e */ /* 0x001fe400000010ff */
[----:B------:R-:W-:-:S03]  /*41510*/  F2FP.BF16.PACK_AB R9, R24, R25 ;  /* 0x000000191809723e */ /* 0x000fc600000010ff */
[----:B------:R-:W-:Y:S04]  /*41520*/  STL [R1+0x5a0], R12 ;  /* 0x0005a00c01007387 */ /* 0x000fe80000100800 */
[----:B------:R-:W-:Y:S04]  /*41530*/  STL [R1+0x4dc], R9 ;  /* 0x0004dc0901007387 */ /* 0x000fe80000100800 */
[----:B------:R0:W-:Y:S04]  /*41540*/  STL [R1+0x4d8], R2 ;  /* 0x0004d80201007387 */ /* 0x0001e80000100800 */
[----:B------:R1:W-:Y:S01]  /*41550*/  STL [R1+0x4d4], R0 ;  /* 0x0004d40001007387 */ /* 0x0003e20000100800 */
[----:B0-----:R-:W-:-:S02]  /*41560*/  F2FP.BF16.PACK_AB R2, R5, R3 ;  /* 0x000000030502723e */ /* 0x001fc400000010ff */
[----:B------:R-:W-:Y:S02]  /*41570*/  F2FP.BF16.PACK_AB R3, R18, R19 ;  /* 0x000000131203723e */ /* 0x000fe400000010ff */
[----:B-1----:R-:W-:Y:S01]  /*41580*/  F2FP.BF16.PACK_AB R0, R16, R17 ;  /* 0x000000111000723e */ /* 0x002fe200000010ff */
[----:B------:R-:W-:Y:S04]  /*41590*/  STL [R1+0x4d0], R4 ;  /* 0x0004d00401007387 */ /* 0x000fe80000100800 */
[----:B------:R0:W-:Y:S04]  /*415a0*/  STL [R1+0x4cc], R2 ;  /* 0x0004cc0201007387 */ /* 0x0001e80000100800 */
[----:B------:R1:W-:Y:S04]  /*415b0*/  STL [R1+0x4c8], R0 ;  /* 0x0004c80001007387 */ /* 0x0003e80000100800 */
[----:B------:R2:W-:Y:S01]  /*415c0*/  STL [R1+0x4c4], R3 ;  /* 0x0004c40301007387 */ /* 0x0005e20000100800 */
[----:B0-----:R-:W-:-:S02]  /*415d0*/  F2FP.BF16.PACK_AB R2, R6, R7 ;  /* 0x000000070602723e */ /* 0x001fc400000010ff */
[----:B-1----:R-:W-:-:S03]  /*415e0*/  F2FP.BF16.PACK_AB R0, R10, R11 ;  /* 0x0000000b0a00723e */ /* 0x002fc600000010ff */
[----:B------:R0:W-:Y:S01]  /*415f0*/  STL [R1+0x4c0], R2 ;  /* 0x0004c00201007387 */ /* 0x0001e20000100800 */
[----:B--2---:R-:W-:-:S03]  /*41600*/  F2FP.BF16.PACK_AB R3, R14, R15 ;  /* 0x0000000f0e03723e */ /* 0x004fc600000010ff */
[----:B------:R1:W-:Y:S04]  /*41610*/  STL [R1+0x43c], R0 ;  /* 0x00043c0001007387 */ /* 0x0003e80000100800 */
[----:B------:R-:W-:Y:S04]  /*41620*/  STL [R1+0x438], R3 ;  /* 0x0004380301007387 */ /* 0x000fe80000100800 */
[----:B------:R-:W2:Y:S01]  /*41630*/  LDL.LU R25, [R1+0x1bc] ;  /* 0x0001bc0001197983 */ /* 0x000ea20000300800 */
[----:B0-----:R-:W-:Y:S02]  /*41640*/  F2FP.BF16.PACK_AB R2, R20, R21 ;  /* 0x000000151402723e */ /* 0x001fe400000010ff */
[----:B-1----:R-:W-:-:S03]  /*41650*/  F2FP.BF16.PACK_AB R0, R22, R23 ;  /* 0x000000171600723e */ /* 0x002fc600000010ff */
[----:B------:R-:W-:Y:S04]  /*41660*/  STL [R1+0x434], R2 ;  /* 0x0004340201007387 */ /* 0x000fe80000100800 */
[----:B--2---:R0:W-:Y:S04]  /*41670*/  STL [R1+0x18d4], R25 ;  /* 0x0018d41901007387 */ /* 0x0041e80000100800 */
[----:B------:R-:W-:Y:S04]  /*41680*/  STL [R1+0x430], R0 ;  /* 0x0004300001007387 */ /* 0x000fe80000100800 */
[----:B0-----:R-:W2:Y:S04]  /*41690*/  LDL.LU R25, [R1+0x1a8] ;  /* 0x0001a80001197983 */ /* 0x001ea80000300800 */
[----:B--2---:R0:W-:Y:S04]  /*416a0*/  STL [R1+0x18dc], R25 ;  /* 0x0018dc1901007387 */ /* 0x0041e80000100800 */
[----:B0-----:R-:W2:Y:S04]  /*416b0*/  LDL.LU R25, [R1+0x198] ;  /* 0x0001980001197983 */ /* 0x001ea80000300800 */
[----:B------:R-:W4:Y:S04]  /*416c0*/  LDL.LU R24, [R1+0x1b8] ;  /* 0x0001b80001187983 */ /* 0x000f280000300800 */
[----:B----4-:R0:W-:Y:S04]  /*416d0*/  STL [R1+0x18d8], R24 ;  /* 0x0018d81801007387 */ /* 0x0101e80000100800 */
[----:B0-----:R-:W4:Y:S04]  /*416e0*/  LDL.LU R24, [R1+0x1ac] ;  /* 0x0001ac0001187983 */ /* 0x001f280000300800 */
[----:B----4-:R0:W-:Y:S04]  /*416f0*/  STL [R1+0x18e0], R24 ;  /* 0x0018e01801007387 */ /* 0x0101e80000100800 */
[----:B0-----:R-:W2:Y:S04]  /*41700*/  LDL.LU R24, [R1+0x19c] ;  /* 0x00019c0001187983 */ /* 0x001ea80000300800 */
[----:B------:R-:W4:Y:S04]  /*41710*/  LDL.LU R12, [R1+0x108] ;  /* 0x00010800010c7983 */ /* 0x000f280000300800 */
[----:B----4-:R0:W-:Y:S04]  /*41720*/  STL [R1+0x1868], R12 ;  /* 0x0018680c01007387 */ /* 0x0101e80000100800 */
[----:B0-----:R-:W4:Y:S04]  /*41730*/  LDL.LU R12, [R1+0xec] ;  /* 0x0000ec00010c7983 */ /* 0x001f280000300800 */
        /* <DEDUP_REMOVED lines=24> */
[----:B------:R-:W2:Y:S04]  /*418c0*/  LDL.LU R13, [R1+0xd4] ;  /* 0x0000d400010d7983 */ /* 0x000ea80000300800 */
        /* <DEDUP_REMOVED lines=21> */
[----:B0-----:R-:W2:Y:S01]  /*41a20*/  LDL.LU R13, [R1+0x1a4] ;  /* 0x0001a400010d7983 */ /* 0x001ea20000300800 */
[----:B---3--:R-:W-:-:S02]  /*41a30*/  F2FP.BF16.PACK_AB R27, R27, R26 ;  /* 0x0000001a1b1b723e */ /* 0x008fc400000010ff */
[----:B------:R-:W-:Y:S01]  /*41a40*/  F2FP.BF16.PACK_AB R25, R24, R25 ;  /* 0x000000191819723e */ /* 0x000fe200000010ff */
[----:B--2---:R0:W-:Y:S04]  /*41a50*/  STL [R1+0x18c8], R13 ;  /* 0x0018c80d01007387 */ /* 0x0041e80000100800 */
[----:B0-----:R-:W4:Y:S04]  /*41a60*/  LDL.LU R13, [R1+0x194] ;  /* 0x00019400010d7983 */ /* 0x001f280000300800 */
[----:B------:R-:W2:Y:S04]  /*41a70*/  LDL.LU R9, [R1+0xd0] ;  /* 0x0000d00001097983 */ /* 0x000ea80000300800 */
[----:B------:R-:W3:Y:S04]  /*41a80*/  LDL.LU R2, [R1+0xe4] ;  /* 0x0000e40001027983 */ /* 0x000ee80000300800 */
[----:B------:R-:W3:Y:S04]  /*41a90*/  LDL.LU R28, [R1+0xe0] ;  /* 0x0000e000011c7983 */ /* 0x000ee80000300800 */
        /* <DEDUP_REMOVED lines=33> */
[----:B0-----:R-:W2:Y:S01]  /*41cb0*/  LDL.LU R24, [R1+0x18cc] ;  /* 0x0018cc0001187983 */ /* 0x001ea20000300800 */
[----:B----4-:R-:W-:Y:S02]  /*41cc0*/  F2FP.BF16.PACK_AB R12, R13, R12 ;  /* 0x0000000c0d0c723e */ /* 0x010fe400000010ff */
[----:B--2---:R-:W-:-:S02]  /*41cd0*/  F2FP.BF16.PACK_AB R25, R25, R24 ;  /* 0x000000181919723e */ /* 0x004fc400000010ff */
[----:B------:R-:W2:Y:S04]  /*41ce0*/  LDL.LU R24, [R1+0xe8] ;  /* 0x0000e80001187983 */ /* 0x000ea80000300800 */
[----:B------:R0:W-:Y:S04]  /*41cf0*/  STL [R1+0x41c], R25 ;  /* 0x00041c1901007387 */ /* 0x0001e80000100800 */
[----:B0-----:R-:W4:Y:S04]  /*41d00*/  LDL.LU R25, [R1+0xfc] ;  /* 0x0000fc0001197983 */ /* 0x001f280000300800 */
        /* <DEDUP_REMOVED lines=48> */
[----:B------:R-:W2:Y:S01]  /*42010*/  LDL.LU R12, [R1+0x1868] ;  /* 0x00186800010c7983 */ /* 0x000ea20000300800 */
[----:B------:R-:W-:-:S03]  /*42020*/  F2FP.BF16.PACK_AB R9, R13, R9 ;  /* 0x000000090d09723e */ /* 0x000fc600000010ff */
[----:B------:R4:W-:Y:S01]  /*42030*/  STL [R1+0x3e8], R24 ;  /* 0x0003e81801007387 */ /* 0x0009e20000100800 */
[----:B---3--:R-:W-:Y:S02]  /*42040*/  F2FP.BF16.PACK_AB R2, R2, R28 ;  /* 0x0000001c0202723e */ /* 0x008fe400000010ff */
[----:B------:R-:W-:Y:S02]  /*42050*/  F2FP.BF16.PACK_AB R0, R29, R0 ;  /* 0x000000001d00723e */ /* 0x000fe400000010ff */
[----:B----4-:R-:W-:Y:S02]  /*42060*/  F2FP.BF16.PACK_AB R24, R25, R26 ;  /* 0x0000001a1918723e */ /* 0x010fe400000010ff */
[----:B------:R-:W-:-:S03]  /*42070*/  F2FP.BF16.PACK_AB R4, R8, R4 ;  /* 0x000000040804723e */ /* 0x000fc600000010ff */
[----:B------:R-:W-:Y:S01]  /*42080*/  STL [R1+0x3e4], R24 ;  /* 0x0003e41801007387 */ /* 0x000fe20000100800 */
[----:B--2---:R-:W-:-:S05]  /*42090*/  F2FP.BF16.PACK_AB R12, R27, R12 ;  /* 0x0000000c1b0c723e */ /* 0x004fca00000010ff */
        /* <DEDUP_REMOVED lines=56> */
[----:B------:R-:W3:Y:S04]  /*42420*/  LDL.LU R25, [R1+0x31c] ;  /* 0x00031c0001197983 */ /* 0x000ee80000300800 */
[----:B---3--:R0:W-:Y:S04]  /*42430*/  STL [R1+0x17dc], R25 ;  /* 0x0017dc1901007387 */ /* 0x0081e80000100800 */
[----:B0-----:R-:W3:Y:S04]  /*42440*/  LDL.LU R25, [R1+0x30c] ;  /* 0x00030c0001197983 */ /* 0x001ee80000300800 */
        /* <DEDUP_REMOVED lines=33> */
[----:B0-----:R-:W2:Y:S04]  /*42660*/  LDL.LU R25, [R1+0x91c] ;  /* 0x00091c0001197983 */ /* 0x001ea80000300800 */
[----:B------:R-:W3:Y:S04]  /*42670*/  LDL.LU R26, [R1+0x318] ;  /* 0x00031800011a7983 */ /* 0x000ee80000300800 */
[----:B------:R-:W4:Y:S04]  /*42680*/  LDL.LU R27, [R1+0x32c] ;  /* 0x00032c00011b7983 */ /* 0x000f280000300800 */
[----:B------:R-:W4:Y:S04]  /*42690*/  LDL.LU R12, [R1+0x328] ;  /* 0x00032800010c7983 */ /* 0x000f280000300800 */
        /* <DEDUP_REMOVED lines=24> */
[----:B--2---:R-:W-:-:S03]  /*42820*/  F2FP.BF16.PACK_AB R24, R25, R24 ;  /* 0x000000181918723e */ /* 0x004fc600000010ff */
        /* <DEDUP_REMOVED lines=69> */
[----:B----4-:R-:W-:-:S03]  /*42c80*/  F2FP.BF16.PACK_AB R12, R27, R12 ;  /* 0x0000000c1b0c723e */ /* 0x010fc600000010ff */
[----:B------:R2:W-:Y:S01]  /*42c90*/  STL [R1+0x368], R24 ;  /* 0x0003681801007387 */ /* 0x0005e20000100800 */
[----:B---3--:R-:W-:Y:S02]  /*42ca0*/  F2FP.BF16.PACK_AB R9, R13, R9 ;  /* 0x000000090d09723e */ /* 0x008fe400000010ff */
[----:B------:R-:W-:Y:S02]  /*42cb0*/  F2FP.BF16.PACK_AB R2, R2, R28 ;  /* 0x0000001c0202723e */ /* 0x000fe400000010ff */
[----:B------:R-:W-:Y:S02]  /*42cc0*/  F2FP.BF16.PACK_AB R0, R29, R0 ;  /* 0x000000001d00723e */ /* 0x000fe400000010ff */
[----:B------:R-:W-:Y:S02]  /*42cd0*/  F2FP.BF16.PACK_AB R4, R8, R4 ;  /* 0x000000040804723e */ /* 0x000fe400000010ff */
[----:B--2---:R-:W-:-:S05]  /*42ce0*/  F2FP.BF16.PACK_AB R24, R25, R26 ;  /* 0x0000001a1918723e */ /* 0x004fca00000010ff */
[----:B------:R-:W-:Y:S04]  /*42cf0*/  STL [R1+0x364], R24 ;  /* 0x0003641801007387 */ /* 0x000fe80000100800 */
        /* <DEDUP_REMOVED lines=650> */
[----:B------:R-:W3:Y:S03]  /*455a0*/  LDL.LU R25, [R1+0x52c] ;  /* 0x00052c0001197983 */ /* 0x000ee60000300800 */
        /* <DEDUP_REMOVED lines=35> */
[----:B0-----:R-:W2:Y:S01]  /*457e0*/  LDL.LU R25, [R1+0x99c] ;  /* 0x00099c0001197983 */ /* 0x001ea20000300800 */
[----:B------:R-:W3:Y:S02]  /*457f0*/  LDL.LU R26, [R1+0x528] ;  /* 0x00052800011a7983 */ /* 0x000ee40000300800 */
[----:B------:R-:W4:Y:S02]  /*45800*/  LDL.LU R27, [R1+0x53c] ;  /* 0x00053c00011b7983 */ /* 0x000f240000300800 */
[----:B------:R-:W4:Y:S01]  /*45810*/  LDL.LU R12, [R1+0x538] ;  /* 0x00053800010c7983 */ /* 0x000f220000300800 */
        /* <DEDUP_REMOVED lines=24> */
[----:B--2---:R-:W-:-:S02]  /*459a0*/  F2FP.BF16.PACK_AB R24, R25, R24 ;  /* 0x000000181918723e */ /* 0x004fc400000010ff */
[----:B------:R-:W2:Y:S03]  /*459b0*/  LDL.LU R25, [R1+0x1634] ;  /* 0x0016340001197983 */ /* 0x000ea60000300800 */
[----:B------:R0:W-:Y:S02]  /*459c0*/  STL [R1+0x9c], R24 ;  /* 0x00009c1801007387 */ /* 0x0001e40000100800 */
[----:B0-----:R-:W2:Y:S02]  /*459d0*/  LDL.LU R24, [R1+0x1630] ;  /* 0x0016300001187983 */ /* 0x001ea40000300800 */
[----:B--2---:R-:W-:Y:S02]  /*459e0*/  F2FP.BF16.PACK_AB R24, R25, R24 ;  /* 0x000000181918723e */ /* 0x004fe400000010ff */
[----:B------:R-:W2:Y:S03]  /*459f0*/  LDL.LU R25, [R1+0x162c] ;  /* 0x00162c0001197983 */ /* 0x000ea60000300800 */
[----:B------:R0:W-:Y:S02]  /*45a00*/  STL [R1+0x98], R24 ;  /* 0x0000981801007387 */ /* 0x0001e40000100800 */
[----:B0-----:R-:W2:Y:S02]  /*45a10*/  LDL.LU R24, [R1+0x1628] ;  /* 0x0016280001187983 */ /* 0x001ea40000300800 */
        /* <DEDUP_REMOVED lines=62> */
[----:B------:R2:W-:Y:S01]  /*45e00*/  STL [R1+0x58], R24 ;  /* 0x0000581801007387 */ /* 0x0005e20000100800 */
[----:B----4-:R-:W-:-:S02]  /*45e10*/  F2FP.BF16.PACK_AB R12, R27, R12 ;  /* 0x0000000c1b0c723e */ /* 0x010fc400000010ff */
[----:B---3--:R-:W-:Y:S02]  /*45e20*/  F2FP.BF16.PACK_AB R9, R13, R9 ;  /* 0x000000090d09723e */ /* 0x008fe400000010ff */
[----:B------:R-:W-:Y:S02]  /*45e30*/  F2FP.BF16.PACK_AB R2, R2, R28 ;  /* 0x0000001c0202723e */ /* 0x000fe400000010ff */
[----:B------:R-:W-:Y:S02]  /*45e40*/  F2FP.BF16.PACK_AB R0, R29, R0 ;  /* 0x000000001d00723e */ /* 0x000fe400000010ff */
[----:B------:R-:W-:Y:S02]  /*45e50*/  F2FP.BF16.PACK_AB R4, R8, R4 ;  /* 0x000000040804723e */ /* 0x000fe400000010ff */
[----:B--2---:R-:W-:-:S05]  /*45e60*/  F2FP.BF16.PACK_AB R24, R25, R26 ;  /* 0x0000001a1918723e */ /* 0x004fca00000010ff */
[----:B------:R-:W-:Y:S01]  /*45e70*/  STL [R1+0x54], R24 ;  /* 0x0000541801007387 */ /* 0x000fe20000100800 */
[----:B------:R-:W-:Y:S02]  /*45e80*/  STL [R1+0x50], R12 ;  /* 0x0000500c01007387 */ /* 0x000fe40000100800 */
[----:B------:R-:W-:Y:S02]  /*45e90*/  STL [R1+0x4c], R9 ;  /* 0x00004c0901007387 */ /* 0x000fe40000100800 */
[----:B------:R0:W-:Y:S01]  /*45ea0*/  STL [R1+0x48], R2 ;  /* 0x0000480201007387 */ /* 0x0001e20000100800 */
[----:B------:R1:W-:Y:S01]  /*45eb0*/  STL [R1+0x44], R0 ;  /* 0x0000440001007387 */ /* 0x0003e20000100800 */
[----:B------:R-:W-:Y:S01]  /*45ec0*/  STL [R1+0x40], R4 ;  /* 0x0000400401007387 */ /* 0x000fe20000100800 */
[----:B0-----:R-:W-:Y:S02]  /*45ed0*/  F2FP.BF16.PACK_AB R2, R5, R3 ;  /* 0x000000030502723e */ /* 0x001fe400000010ff */
[----:B-1----:R-:W-:Y:S01]  /*45ee0*/  F2FP.BF16.PACK_AB R0, R16, R17 ;  /* 0x000000111000723e */ /* 0x002fe200000010ff */
[----:B------:R-:W-:-:S02]  /*45ef0*/  F2FP.BF16.PACK_AB R3, R18, R19 ;  /* 0x000000131203723e */ /* 0x000fc400000010ff */
[----:B------:R0:W-:Y:S02]  /*45f00*/  STL [R1+0x3c], R2 ;  /* 0x00003c0201007387 */ /* 0x0001e40000100800 */
[----:B------:R1:W-:Y:S02]  /*45f10*/  STL [R1+0x38], R0 ;  /* 0x0000380001007387 */ /* 0x0003e40000100800 */
[----:B------:R2:W-:Y:S01]  /*45f20*/  STL [R1+0x34], R3 ;  /* 0x0000340301007387 */ /* 0x0005e20000100800 */
[----:B0-----:R-:W-:Y:S02]  /*45f30*/  F2FP.BF16.PACK_AB R2, R6, R7 ;  /* 0x000000070602723e */ /* 0x001fe400000010ff */
[----:B-1----:R-:W-:Y:S02]  /*45f40*/  F2FP.BF16.PACK_AB R0, R10, R11 ;  /* 0x0000000b0a00723e */ /* 0x002fe400000010ff */
[----:B--2---:R-:W-:Y:S01]  /*45f50*/  F2FP.BF16.PACK_AB R3, R14, R15 ;  /* 0x0000000f0e03723e */ /* 0x004fe200000010ff */
[----:B------:R0:W-:Y:S02]  /*45f60*/  STL [R1+0x30], R2 ;  /* 0x0000300201007387 */ /* 0x0001e40000100800 */
[----:B------:R1:W-:Y:S02]  /*45f70*/  STL [R1+0x2c], R0 ;  /* 0x00002c0001007387 */ /* 0x0003e40000100800 */
[----:B------:R-:W-:Y:S02]  /*45f80*/  STL [R1+0x28], R3 ;  /* 0x0000280301007387 */ /* 0x000fe40000100800 */
[----:B------:R-:W2:Y:S01]  /*45f90*/  LDL.LU R7, [R1+0xb58] ;  /* 0x000b580001077983 */ /* 0x000ea20000300800 */
[----:B0-----:R-:W-:-:S02]  /*45fa0*/  F2FP.BF16.PACK_AB R2, R20, R21 ;  /* 0x000000151402723e */ /* 0x001fc400000010ff */
[----:B-1----:R-:W-:-:S03]  /*45fb0*/  F2FP.BF16.PACK_AB R0, R22, R23 ;  /* 0x000000171600723e */ /* 0x002fc600000010ff */
[----:B------:R-:W-:Y:S04]  /*45fc0*/  STL [R1+0x24], R2 ;  /* 0x0000240201007387 */ /* 0x000fe80000100800 */
[----:B--2---:R0:W-:Y:S01]  /*45fd0*/  STL [R1+0x156c], R7 ;  /* 0x00156c0701007387 */ /* 0x0041e20000100800 */
[----:B------:R-:W-:Y:S03]  /*45fe0*/  STL [R1+0x20], R0 ;  /* 0x0000200001007387 */ /* 0x000fe60000100800 */
        /* <DEDUP_REMOVED lines=34> */
[----:B------:R-:W3:Y:S03]  /*46210*/  LDL.LU R5, [R1+0xb78] ;  /* 0x000b780001057983 */ /* 0x000ee60000300800 */
[----:B---3--:R0:W-:Y:S04]  /*46220*/  STL [R1+0x1564], R5 ;  /* 0x0015640501007387 */ /* 0x0081e80000100800 */
[----:B0-----:R-:W3:Y:S01]  /*46230*/  LDL.LU R5, [R1+0xb6c] ;  /* 0x000b6c0001057983 */ /* 0x001ee20000300800 */
[----:B------:R-:W4:Y:S03]  /*46240*/  LDL.LU R4, [R1+0xb88] ;  /* 0x000b880001047983 */ /* 0x000f260000300800 */
[----:B----4-:R0:W-:Y:S04]  /*46250*/  STL [R1+0x1560], R4 ;  /* 0x0015600401007387 */ /* 0x0101e80000100800 */
[----:B0-----:R-:W4:Y:S01]  /*46260*/  LDL.LU R4, [R1+0xb7c] ;  /* 0x000b7c0001047983 */ /* 0x001f220000300800 */
[----:B------:R-:W2:Y:S03]  /*46270*/  LDL.LU R11, [R1+0xb50] ;  /* 0x000b5000010b7983 */ /* 0x000ea60000300800 */
[----:B--2---:R0:W-:Y:S04]  /*46280*/  STL [R1+0x155c], R11 ;  /* 0x00155c0b01007387 */ /* 0x0041e80000100800 */
[----:B0-----:R-:W2:Y:S01]  /*46290*/  LDL.LU R11, [R1+0xb8c] ;  /* 0x000b8c00010b7983 */ /* 0x001ea20000300800 */
[----:B------:R-:W2:Y:S03]  /*462a0*/  LDL.LU R9, [R1+0xb64] ;  /* 0x000b640001097983 */ /* 0x000ea60000300800 */
[----:B--2---:R0:W-:Y:S04]  /*462b0*/  STL [R1+0x1558], R9 ;  /* 0x0015580901007387 */ /* 0x0041e80000100800 */
[----:B0-----:R-:W2:Y:S01]  /*462c0*/  LDL.LU R9, [R1+0xb54] ;  /* 0x000b540001097983 */ /* 0x001ea20000300800 */
[----:B------:R-:W2:Y:S02]  /*462d0*/  LDL.LU R10, [R1+0xb60] ;  /* 0x000b6000010a7983 */ /* 0x000ea40000300800 */
[----:B------:R-:W2:Y:S02]  /*462e0*/  LDL.LU R8, [R1+0xb80] ;  /* 0x000b800001087983 */ /* 0x000ea40000300800 */
[----:B--2---:R0:W-:Y:S04]  /*462f0*/  STL [R1+0x1550], R8 ;  /* 0x0015500801007387 */ /* 0x0041e80000100800 */
[----:B0-----:R-:W2:Y:S01]  /*46300*/  LDL.LU R8, [R1+0xb74] ;  /* 0x000b740001087983 */ /* 0x001ea20000300800 */
        /* <DEDUP_REMOVED lines=29> */
[----:B------:R-:W2:Y:S01]  /*464e0*/  LDL.LU R24, [R1+0xa8c] ;  /* 0x000a8c0001187983 */ /* 0x000ea20000300800 */
[----:B------:R-:W-:-:S02]  /*464f0*/  F2FP.BF16.PACK_AB R7, R6, R7 ;  /* 0x000000070607723e */ /* 0x000fc400000010ff */
[----:B--2---:R0:W-:Y:S04]  /*46500*/  STL [R1+0x1520], R24 ;  /* 0x0015201801007387 */ /* 0x0041e80000100800 */
        /* <DEDUP_REMOVED lines=39> */
[----:B------:R0:W-:Y:S02]  /*46780*/  STL [R1], R7 ;  /* 0x0000000701007387 */ /* 0x0001e40000100800 */
[----:B0-----:R-:W2:Y:S02]  /*46790*/  LDL.LU R7, [R1+0x156c] ;  /* 0x00156c0001077983 */ /* 0x001ea40000300800 */
[----:B--2---:R-:W-:Y:S02]  /*467a0*/  F2FP.BF16.PACK_AB R7, R6, R7 ;  /* 0x000000070607723e */ /* 0x004fe400000010ff */
[----:B------:R-:W3:Y:S02]  /*467b0*/  LDL.LU R6, [R1+0x1568] ;  /* 0x0015680001067983 */ /* 0x000ee40000300800 */
[----:B---3--:R-:W-:-:S02]  /*467c0*/  F2FP.BF16.PACK_AB R6, R5, R6 ;  /* 0x000000060506723e */ /* 0x008fc400000010ff */
[----:B------:R-:W4:Y:S02]  /*467d0*/  LDL.LU R5, [R1+0x1564] ;  /* 0x0015640001057983 */ /* 0x000f240000300800 */
[----:B----4-:R-:W-:Y:S02]  /*467e0*/  F2FP.BF16.PACK_AB R5, R4, R5 ;  /* 0x000000050405723e */ /* 0x010fe400000010ff */
[----:B------:R-:W2:Y:S02]  /*467f0*/  LDL.LU R4, [R1+0x1560] ;  /* 0x0015600001047983 */ /* 0x000ea40000300800 */
[----:B--2---:R-:W-:Y:S02]  /*46800*/  F2FP.BF16.PACK_AB R4, R11, R4 ;  /* 0x000000040b04723e */ /* 0x004fe400000010ff */
[----:B------:R-:W2:Y:S02]  /*46810*/  LDL.LU R11, [R1+0x155c] ;  /* 0x00155c00010b7983 */ /* 0x000ea40000300800 */
[----:B--2---:R-:W-:-:S02]  /*46820*/  F2FP.BF16.PACK_AB R11, R9, R11 ;  /* 0x0000000b090b723e */ /* 0x004fc400000010ff */
[----:B------:R-:W2:Y:S02]  /*46830*/  LDL.LU R9, [R1+0x1558] ;  /* 0x0015580001097983 */ /* 0x000ea40000300800 */
[----:B--2---:R-:W-:Y:S02]  /*46840*/  F2FP.BF16.PACK_AB R10, R9, R10 ;  /* 0x0000000a090a723e */ /* 0x004fe400000010ff */
        /* <DEDUP_REMOVED lines=26> */
[----:B------:R-:W2:Y:S01]  /*469f0*/  LDL.LU R24, [R1+0x1520] ;  /* 0x0015200001187983 */ /* 0x000ea20000300800 */
[----:B------:R-:W-:Y:S02]  /*46a00*/  F2FP.BF16.PACK_AB R27, R25, R27 ;  /* 0x0000001b191b723e */ /* 0x000fe400000010ff */
[----:B------:R-:W-:Y:S01]  /*46a10*/  F2FP.BF16.PACK_AB R26, R26, R2 ;  /* 0x000000021a1a723e */ /* 0x000fe200000010ff */
[----:B------:R-:W-:Y:S01]  /*46a20*/  F2FP.BF16.PACK_AB R25, R28, R29 ;  /* 0x0000001d1c19723e */ /* 0x000fe200000010ff */
[----:B--2---:R-:W-:Y:S01]  /*46a30*/  F2FP.BF16.PACK_AB R20, R24, R20 ;  /* 0x000000141814723e */ /* 0x004fe200000010ff */
[----:B------:R-:W-:-:S02]  /*46a40*/  F2FP.BF16.PACK_AB R24, R0, R3 ;  /* 0x000000030018723e */ /* 0x000fc400000010ff */
.L_x_1:
[----:B------:R-:W2:Y:S04]  /*46a50*/  LDL.LU R2, [R1+0x151c] ;  /* 0x00151c0001027983 */ /* 0x000ea80000300800 */
[----:B------:R-:W1:Y:S04]  /*46a60*/  S2R R3, SR_TID.X ;  /* 0x0000000000037919 */ /* 0x000e680000002100 */
[----:B0-----:R-:W0:Y:S01]  /*46a70*/  S2R R0, SR_TID.X ;  /* 0x0000000000007919 */ /* 0x001e220000002100 */
[----:B-1----:R-:W-:Y:S01]  /*46a80*/  IMAD.SHL.U32 R28, R3, 0x800, RZ ;  /* 0x00000800031c7824 */ /* 0x002fe200078e00ff */
[----:B0-----:R-:W-:-:S04]  /*46a90*/  LOP3.LUT R0, R0, 0x7f, RZ, 0xc0, !PT ;  /* 0x0000007f00007812 */ /* 0x001fc800078ec0ff */
[----:B------:R-:W-:-:S05]  /*46aa0*/  LOP3.LUT R28, R28, 0x3000, RZ, 0xc0, !PT ;  /* 0x000030001c1c7812 */ /* 0x000fca00078ec0ff */
[----:B------:R-:W-:Y:S02]  /*46ab0*/  IMAD R28, R0, 0x10, R28 ;  /* 0x00000010001c7824 */ /* 0x000fe400078e021c */
[----:B------:R-:W-:-:S05]  /*46ac0*/  IMAD.SHL.U32 R0, R3, 0x200, RZ ;  /* 0x0000020003007824 */ /* 0x000fca00078e00ff */
[----:B------:R-:W-:Y:S01]  /*46ad0*/  LOP3.LUT R0, R0, 0x3000, RZ, 0xc0, !PT ;  /* 0x0000300000007812 */ /* 0x000fe200078ec0ff */
[----:B------:R-:W-:Y:S04]  /*46ae0*/  STL [R1+0x157c], R29 ;  /* 0x00157c1d01007387 */ /* 0x000fe80000100800 */
[----:B------:R-:W-:Y:S04]  /*46af0*/  STL [R1+0x1580], R27 ;  /* 0x0015801b01007387 */ /* 0x000fe80000100800 */
[----:B------:R-:W-:Y:S01]  /*46b00*/  BAR.SYNC.DEFER_BLOCKING 0x0 ;  /* 0x0000000000007b1d */ /* 0x000fe20000010000 */
[----:B--2---:R-:W-:Y:S01]  /*46b10*/  LOP3.LUT R0, R0, 0x60, R2, 0xf8, !PT ;  /* 0x0000006000007812 */ /* 0x004fe200078ef802 */
[----:B------:R-:W-:-:S02]  /*46b20*/  IMAD.SHL.U32 R2, R3, 0x4, RZ ;  /* 0x0000000403027824 */ /* 0x000fc400078e00ff */
[----:B------:R-:W-:-:S03]  /*46b30*/  IMAD.SHL.U32 R3, R3, 0x40, RZ ;  /* 0x0000004003037824 */ /* 0x000fc600078e00ff */
[----:B------:R-:W-:Y:S02]  /*46b40*/  LOP3.LUT R0, R0, 0x170, R2, 0x78, !PT ;  /* 0x0000017000007812 */ /* 0x000fe400078e7802 */
[----:B------:R-:W-:-:S05]  /*46b50*/  LOP3.LUT R2, R3, 0x800, RZ, 0xc0, !PT ;  /* 0x0000080003027812 */ /* 0x000fca00078ec0ff */
[----:B------:R-:W-:-:S05]  /*46b60*/  IMAD.IADD R0, R2, 0x1, R0 ;  /* 0x0000000102007824 */ /* 0x000fca00078e0200 */
[----:B------:R0:W-:Y:S04]  /*46b70*/  STS.128 [R0+0x200], R16 ;  /* 0x0002001000007388 */ /* 0x0001e80000000c00 */
[----:B0-----:R-:W2:Y:S04]  /*46b80*/  LDL.LU R16, [R1+0x90] ;  /* 0x0000900001107983 */ /* 0x001ea80000300800 */
[----:B------:R-:W2:Y:S04]  /*46b90*/  LDL.LU R17, [R1+0x94] ;  /* 0x0000940001117983 */ /* 0x000ea80000300800 */
[----:B------:R-:W3:Y:S04]  /*46ba0*/  LDL.LU R18, [R1+0x98] ;  /* 0x0000980001127983 */ /* 0x000ee80000300800 */
[----:B------:R-:W3:Y:S04]  /*46bb0*/  LDL.LU R19, [R1+0x9c] ;  /* 0x00009c0001137983 */ /* 0x000ee80000300800 */
[----:B---3--:R-:W-:Y:S04]  /*46bc0*/  STL.64 [R1+0x1780], R18 ;  /* 0x0017801201007387 */ /* 0x008fe80000100a00 */
[----:B--2---:R0:W-:Y:S04]  /*46bd0*/  STL.64 [R1+0x1778], R16 ;  /* 0x0017781001007387 */ /* 0x0041e80000100a00 */
        /* <DEDUP_REMOVED lines=10> */
[----:B------:R0:W-:Y:S04]  /*46c80*/  STS.128 [R0+0x80], R20 ;  /* 0x0000801400007388 */ /* 0x0001e80000000c00 */
[----:B0-----:R-:W4:Y:S04]  /*46c90*/  LDL.LU R20, [R1+0x10] ;  /* 0x0000100001147983 */ /* 0x001f280000300800 */
[----:B------:R-:W4:Y:S04]  /*46ca0*/  LDL.LU R21, [R1+0x14] ;  /* 0x0000140001157983 */ /* 0x000f280000300800 */
[----:B------:R-:W4:Y:S04]  /*46cb0*/  LDL.LU R22, [R1+0x18] ;  /* 0x0000180001167983 */ /* 0x000f280000300800 */
[----:B------:R-:W4:Y:S04]  /*46cc0*/  LDL.LU R23, [R1+0x1c] ;  /* 0x00001c0001177983 */ /* 0x000f280000300800 */
        /* <DEDUP_REMOVED lines=20> */
[----:B0-----:R-:W2:Y:S04]  /*46e10*/  LDL.LU R16, [R1] ;  /* 0x0000000001107983 */ /* 0x001ea80000300800 */
[----:B------:R-:W2:Y:S04]  /*46e20*/  LDL.LU R17, [R1+0x4] ;  /* 0x0000040001117983 */ /* 0x000ea80000300800 */
[----:B------:R-:W2:Y:S04]  /*46e30*/  LDL.LU R18, [R1+0x8] ;  /* 0x0000080001127983 */ /* 0x000ea80000300800 */
[----:B------:R-:W2:Y:S04]  /*46e40*/  LDL.LU R19, [R1+0xc] ;  /* 0x00000c0001137983 */ /* 0x000ea80000300800 */
[----:B------:R-:W-:Y:S04]  /*46e50*/  STS.128 [R0], R24 ;  /* 0x0000001800007388 */ /* 0x000fe80000000c00 */
[----:B------:R0:W-:Y:S04]  /*46e60*/  STS.128 [R0+0x280], R12 ;  /* 0x0002800c00007388 */ /* 0x0001e80000000c00 */
[----:B------:R-:W-:Y:S04]  /*46e70*/  STS.128 [R0+0x400], R8 ;  /* 0x0004000800007388 */ /* 0x000fe80000000c00 */
[----:B------:R1:W-:Y:S04]  /*46e80*/  STS.128 [R0+0x480], R4 ;  /* 0x0004800400007388 */ /* 0x0003e80000000c00 */
[----:B----4-:R-:W-:Y:S04]  /*46e90*/  STS.128 [R0+0x680], R20 ;  /* 0x0006801400007388 */ /* 0x010fe80000000c00 */
[----:B0-----:R-:W3:Y:S04]  /*46ea0*/  LDL.LU R12, [R1+0x80] ;  /* 0x00008000010c7983 */ /* 0x001ee80000300800 */
[----:B------:R-:W3:Y:S04]  /*46eb0*/  LDL.LU R13, [R1+0x84] ;  /* 0x00008400010d7983 */ /* 0x000ee80000300800 */
[----:B------:R-:W3:Y:S04]  /*46ec0*/  LDL.LU R14, [R1+0x88] ;  /* 0x00008800010e7983 */ /* 0x000ee80000300800 */
[----:B------:R-:W3:Y:S04]  /*46ed0*/  LDL.LU R15, [R1+0x8c] ;  /* 0x00008c00010f7983 */ /* 0x000ee80000300800 */
[----:B-1----:R-:W4:Y:S04]  /*46ee0*/  LDL.LU R4, [R1+0x70] ;  /* 0x0000700001047983 */ /* 0x002f280000300800 */
[----:B------:R-:W4:Y:S04]  /*46ef0*/  LDL.LU R5, [R1+0x74] ;  /* 0x0000740001057983 */ /* 0x000f280000300800 */
[----:B------:R-:W4:Y:S04]  /*46f00*/  LDL.LU R6, [R1+0x78] ;  /* 0x0000780001067983 */ /* 0x000f280000300800 */
[----:B------:R-:W4:Y:S01]  /*46f10*/  LDL.LU R7, [R1+0x7c] ;  /* 0x00007c0001077983 */ /* 0x000f220000300800 */
[----:B------:R-:W-:-:S02]  /*46f20*/  LOP3.LUT R8, R28, 0x20, RZ, 0x3c, !PT ;  /* 0x000000201c087812 */ /* 0x000fc400078e3cff */
[----:B------:R-:W-:Y:S01]  /*46f30*/  LOP3.LUT R3, R28, 0x40, RZ, 0x3c, !PT ;  /* 0x000000401c037812 */ /* 0x000fe200078e3cff */
[----:B--2---:R-:W-:Y:S04]  /*46f40*/  STS.128 [R0+0x600], R16 ;  /* 0x0006001000007388 */ /* 0x004fe80000000c00 */
[----:B------:R-:W-:Y:S06]  /*46f50*/  BAR.SYNC.DEFER_BLOCKING 0x0 ;  /* 0x0000000000007b1d */ /* 0x000fec0000010000 */
[----:B------:R-:W0:Y:S04]  /*46f60*/  LDS.128 R16, [R28] ;  /* 0x000000001c107984 */ /* 0x000e280000000c00 */
[----:B0-----:R-:W-:Y:S01]  /*46f70*/  STL [R1+0x154], R17 ;  /* 0x0001541101007387 */ /* 0x001fe20000100800 */
[----:B------:R-:W-:-:S03]  /*46f80*/  IMAD.MOV.U32 R23, RZ, RZ, R16 ;  /* 0x000000ffff177224 */ /* 0x000fc600078e0010 */
[----:B------:R-:W-:Y:S04]  /*46f90*/  STL.64 [R1+0x158], R18 ;  /* 0x0001581201007387 */ /* 0x000fe80000100a00 */
[----:B------:R-:W0:Y:S04]  /*46fa0*/  LDS.128 R16, [R28+0x800] ;  /* 0x000800001c107984 */ /* 0x000e280000000c00 */
[----:B0-----:R-:W-:Y:S04]  /*46fb0*/  STL.64 [R1+0x200], R16 ;  /* 0x0002001001007387 */ /* 0x001fe80000100a00 */
[----:B------:R-:W-:Y:S04]  /*46fc0*/  STL.64 [R1+0x208], R18 ;  /* 0x0002081201007387 */ /* 0x000fe80000100a00 */
[----:B------:R-:W0:Y:S04]  /*46fd0*/  LDS.128 R16, [R8] ;  /* 0x0000000008107984 */ /* 0x000e280000000c00 */
[----:B0-----:R-:W-:Y:S04]  /*46fe0*/  STL.64 [R1+0x160], R16 ;  /* 0x0001601001007387 */ /* 0x001fe80000100a00 */
[----:B------:R-:W-:Y:S04]  /*46ff0*/  STL.64 [R1+0x168], R18 ;  /* 0x0001681201007387 */ /* 0x000fe80000100a00 */
[----:B------:R-:W0:Y:S04]  /*47000*/  LDS.128 R16, [R8+0x800] ;  /* 0x0008000008107984 */ /* 0x000e280000000c00 */
[----:B0-----:R-:W-:Y:S04]  /*47010*/  STL.64 [R1+0x210], R16 ;  /* 0x0002101001007387 */ /* 0x001fe80000100a00 */
[----:B------:R-:W-:Y:S04]  /*47020*/  STL.64 [R1+0x218], R18 ;  /* 0x0002181201007387 */ /* 0x000fe80000100a00 */
[----:B------:R-:W0:Y:S01]  /*47030*/  LDS.128 R16, [R3] ;  /* 0x0000000003107984 */ /* 0x000e220000000c00 */
[----:B------:R-:W-:-:S03]  /*47040*/  LOP3.LUT R2, R28, 0x60, RZ, 0x3c, !PT ;  /* 0x000000601c027812 */ /* 0x000fc600078e3cff */
[----:B0-----:R-:W-:Y:S04]  /*47050*/  STL.64 [R1+0x170], R16 ;  /* 0x0001701001007387 */ /* 0x001fe80000100a00 */
[----:B------:R-:W-:Y:S04]  /*47060*/  STL.64 [R1+0x178], R18 ;  /* 0x0001781201007387 */ /* 0x000fe80000100a00 */
[----:B------:R-:W0:Y:S04]  /*47070*/  LDS.128 R16, [R3+0x800] ;  /* 0x0008000003107984 */ /* 0x000e280000000c00 */
[----:B0-----:R-:W-:Y:S04]  /*47080*/  STL.64 [R1+0x220], R16 ;  /* 0x0002201001007387 */ /* 0x001fe80000100a00 */
[----:B------:R-:W-:Y:S04]  /*47090*/  STL.64 [R1+0x228], R18 ;  /* 0x0002281201007387 */ /* 0x000fe80000100a00 */
[----:B------:R-:W0:Y:S04]  /*470a0*/  LDS.128 R16, [R2] ;  /* 0x0000000002107984 */ /* 0x000e280000000c00 */
[----:B0-----:R-:W-:Y:S01]  /*470b0*/  STL [R1+0x184], R17 ;  /* 0x0001841101007387 */ /* 0x001fe20000100800 */
[----:B------:R-:W-:-:S03]  /*470c0*/  IMAD.MOV.U32 R27, RZ, RZ, R16 ;  /* 0x000000ffff1b7224 */ /* 0x000fc600078e0010 */
[----:B------:R-:W-:Y:S04]  /*470d0*/  STL.64 [R1+0x188], R18 ;  /* 0x0001881201007387 */ /* 0x000fe80000100a00 */
[----:B------:R-:W0:Y:S04]  /*470e0*/  LDS.128 R16, [R2+0x800] ;  /* 0x0008000002107984 */ /* 0x000e280000000c00 */
[----:B------:R-:W-:Y:S04]  /*470f0*/  STL [R1+0x1584], R27 ;  /* 0x0015841b01007387 */ /* 0x000fe80000100800 */
[----:B------:R-:W-:Y:S06]  /*47100*/  BAR.SYNC.DEFER_BLOCKING 0x0 ;  /* 0x0000000000007b1d */ /* 0x000fec0000010000 */
[----:B0-----:R-:W-:Y:S04]  /*47110*/  STL.64 [R1+0x230], R16 ;  /* 0x0002301001007387 */ /* 0x001fe80000100a00 */
[----:B------:R0:W-:Y:S04]  /*47120*/  STL.64 [R1+0x238], R18 ;  /* 0x0002381201007387 */ /* 0x0001e80000100a00 */
[----:B0-----:R-:W2:Y:S04]  /*47130*/  LDL.LU.64 R18, [R1+0x17d0] ;  /* 0x0017d00001127983 */ /* 0x001ea80000300a00 */
[----:B------:R-:W2:Y:S04]  /*47140*/  LDL.LU.64 R16, [R1+0x17c8] ;  /* 0x0017c80001107983 */ /* 0x000ea80000300a00 */
[----:B--2---:R0:W-:Y:S04]  /*47150*/  STS.128 [R0], R16 ;  /* 0x0000001000007388 */ /* 0x0041e80000000c00 */
[----:B0-----:R-:W2:Y:S04]  /*47160*/  LDL.LU.64 R18, [R1+0x17c0] ;  /* 0x0017c00001127983 */ /* 0x001ea80000300a00 */
[----:B------:R-:W2:Y:S04]  /*47170*/  LDL.LU.64 R16, [R1+0x17b8] ;  /* 0x0017b80001107983 */ /* 0x000ea80000300a00 */
[----:B--2---:R0:W-:Y:S04]  /*47180*/  STS.128 [R0+0x80], R16 ;  /* 0x0000801000007388 */ /* 0x0041e80000000c00 */
        /* <DEDUP_REMOVED lines=11> */
[----:B----4-:R-:W-:Y:S04]  /*47240*/  STS.128 [R0+0x480], R4 ;  /* 0x0004800400007388 */ /* 0x010fe80000000c00 */
[----:B---3--:R-:W-:Y:S04]  /*47250*/  STS.128 [R0+0x600], R12 ;  /* 0x0006000c00007388 */ /* 0x008fe80000000c00 */
[----:B--2---:R-:W-:Y:S04]  /*47260*/  STS.128 [R0+0x680], R16 ;  /* 0x0006801000007388 */ /* 0x004fe80000000c00 */
[----:B------:R-:W-:Y:S06]  /*47270*/  BAR.SYNC.DEFER_BLOCKING 0x0 ;  /* 0x0000000000007b1d */ /* 0x000fec0000010000 */
[----:B------:R-:W0:Y:S04]  /*47280*/  LDS.128 R4, [R28] ;  /* 0x000000001c047984 */ /* 0x000e280000000c00 */
[----:B------:R-:W1:Y:S04]  /*47290*/  LDS.128 R16, [R28+0x800] ;  /* 0x000800001c107984 */ /* 0x000e680000000c00 */
[----:B------:R-:W-:Y:S04]  /*472a0*/  LDS.128 R12, [R8+0x800] ;  /* 0x00080000080c7984 */ /* 0x000fe80000000c00 */
[----:B0-----:R-:W-:Y:S01]  /*472b0*/  STL [R1+0x4], R5 ;  /* 0x0000040501007387 */ /* 0x001fe20000100800 */
[----:B------:R-:W-:-:S03]  /*472c0*/  IMAD.MOV.U32 R22, RZ, RZ, R4 ;  /* 0x000000ffff167224 */ /* 0x000fc600078e0004 */
[----:B------:R-:W-:Y:S04]  /*472d0*/  STL.64 [R1+0x8], R6 ;  /* 0x0000080601007387 */ /* 0x000fe80000100a00 */
[----:B------:R-:W0:Y:S04]  /*472e0*/  LDS.128 R4, [R8] ;  /* 0x0000000008047984 */ /* 0x000e280000000c00 */
[----:B------:R-:W-:Y:S04]  /*472f0*/  STL.64 [R1+0x1588], R22 ;  /* 0x0015881601007387 */ /* 0x000fe80000100a00 */
[----:B-1----:R-:W-:Y:S04]  /*47300*/  STL.64 [R1+0x40], R16 ;  /* 0x0000401001007387 */ /* 0x002fe80000100a00 */
[----:B------:R-:W-:Y:S04]  /*47310*/  STL.64 [R1+0x48], R18 ;  /* 0x0000481201007387 */ /* 0x000fe80000100a00 */
[----:B------:R-:W-:Y:S04]  /*47320*/  STL [R1+0x1710], R8 ;  /* 0x0017100801007387 */ /* 0x000fe80000100800 */
[----:B------:R-:W-:Y:S04]  /*47330*/  LDS.128 R8, [R3+0x800] ;  /* 0x0008000003087984 */ /* 0x000fe80000000c00 */
[----:B0-----:R-:W-:Y:S04]  /*47340*/  STL.64 [R1+0x20], R4 ;  /* 0x0000200401007387 */ /* 0x001fe80000100a00 */
[----:B------:R-:W-:Y:S04]  /*47350*/  STL.64 [R1+0x28], R6 ;  /* 0x0000280601007387 */ /* 0x000fe80000100a00 */
[----:B------:R-:W0:Y:S04]  /*47360*/  LDS.128 R4, [R3] ;  /* 0x0000000003047984 */ /* 0x000e280000000c00 */
[----:B------:R-:W-:Y:S04]  /*47370*/  STL.64 [R1+0x60], R12 ;  /* 0x0000600c01007387 */ /* 0x000fe80000100a00 */
[----:B------:R-:W-:Y:S04]  /*47380*/  STL.64 [R1+0x68], R14 ;  /* 0x0000680e01007387 */ /* 0x000fe80000100a00 */
[----:B0-----:R-:W-:Y:S01]  /*47390*/  STL [R1+0x14], R5 ;  /* 0x0000140501007387 */ /* 0x001fe20000100800 */
[----:B------:R-:W-:-:S03]  /*473a0*/  IMAD.MOV.U32 R27, RZ, RZ, R4 ;  /* 0x000000ffff1b7224 */ /* 0x000fc600078e0004 */
[----:B------:R-:W-:Y:S04]  /*473b0*/  STL.64 [R1+0x18], R6 ;  /* 0x0000180601007387 */ /* 0x000fe80000100a00 */
[----:B------:R-:W0:Y:S04]  /*473c0*/  LDS.128 R4, [R2] ;  /* 0x0000000002047984 */ /* 0x000e280000000c00 */
[----:B------:R1:W-:Y:S04]  /*473d0*/  STL.64 [R1+0x1590], R26 ;  /* 0x0015901a01007387 */ /* 0x0003e80000100a00 */
[----:B0-----:R-:W-:Y:S04]  /*473e0*/  STL [R1+0x34], R5 ;  /* 0x0000340501007387 */ /* 0x001fe80000100800 */
[----:B------:R-:W-:Y:S04]  /*473f0*/  STL.64 [R1+0x50], R8 ;  /* 0x0000500801007387 */ /* 0x000fe80000100a00 */
[----:B------:R-:W-:Y:S04]  /*47400*/  STL.64 [R1+0x58], R10 ;  /* 0x0000580a01007387 */ /* 0x000fe80000100a00 */
[----:B------:R-:W-:Y:S04]  /*47410*/  STL.64 [R1+0x38], R6 ;  /* 0x0000380601007387 */ /* 0x000fe80000100a00 */
[----:B------:R-:W2:Y:S04]  /*47420*/  LDL.LU R12, [R1+0x1c0] ;  /* 0x0001c000010c7983 */ /* 0x000ea80000300800 */
[----:B------:R-:W2:Y:S04]  /*47430*/  LDL.LU R13, [R1+0x1c4] ;  /* 0x0001c400010d7983 */ /* 0x000ea80000300800 */
[----:B------:R-:W3:Y:S04]  /*47440*/  LDL.LU R14, [R1+0x1c8] ;  /* 0x0001c800010e7983 */ /* 0x000ee80000300800 */
[----:B------:R-:W3:Y:S04]  /*47450*/  LDL.LU R15, [R1+0x1cc] ;  /* 0x0001cc00010f7983 */ /* 0x000ee80000300800 */
[----:B---3--:R-:W-:Y:S04]  /*47460*/  STL.64 [R1+0x16d8], R14 ;  /* 0x0016d80e01007387 */ /* 0x008fe80000100a00 */
[----:B--2---:R0:W-:Y:S04]  /*47470*/  STL.64 [R1+0x16d0], R12 ;  /* 0x0016d00c01007387 */ /* 0x0041e80000100a00 */
[----:B------:R-:W2:Y:S04]  /*47480*/  LDL.LU R20, [R1+0x1b0] ;  /* 0x0001b00001147983 */ /* 0x000ea80000300800 */
[----:B------:R-:W2:Y:S04]  /*47490*/  LDL.LU R21, [R1+0x1b4] ;  /* 0x0001b40001157983 */ /* 0x000ea80000300800 */
[----:B------:R-:W3:Y:S04]  /*474a0*/  LDL.LU R22, [R1+0x1b8] ;  /* 0x0001b80001167983 */ /* 0x000ee80000300800 */
[----:B------:R-:W3:Y:S04]  /*474b0*/  LDL.LU R23, [R1+0x1bc] ;  /* 0x0001bc0001177983 */ /* 0x000ee80000300800 */
[----:B---3--:R-:W-:Y:S04]  /*474c0*/  STL.64 [R1+0x16e8], R22 ;  /* 0x0016e81601007387 */ /* 0x008fe80000100a00 */
[----:B--2---:R-:W-:Y:S04]  /*474d0*/  STL.64 [R1+0x16e0], R20 ;  /* 0x0016e01401007387 */ /* 0x004fe80000100a00 */
[----:B------:R-:W2:Y:S04]  /*474e0*/  LDL.LU R24, [R1+0x1a0] ;  /* 0x0001a00001187983 */ /* 0x000ea80000300800 */
[----:B------:R-:W2:Y:S04]  /*474f0*/  LDL.LU R25, [R1+0x1a4] ;  /* 0x0001a40001197983 */ /* 0x000ea80000300800 */
[----:B-1----:R-:W3:Y:S04]  /*47500*/  LDL.LU R26, [R1+0x1a8] ;  /* 0x0001a800011a7983 */ /* 0x002ee80000300800 */
[----:B------:R-:W3:Y:S04]  /*47510*/  LDL.LU R27, [R1+0x1ac] ;  /* 0x0001ac00011b7983 */ /* 0x000ee80000300800 */
[----:B---3--:R-:W-:Y:S04]  /*47520*/  STL.64 [R1+0x16f8], R26 ;  /* 0x0016f81a01007387 */ /* 0x008fe80000100a00 */
[----:B--2---:R-:W-:Y:S04]  /*47530*/  STL.64 [R1+0x16f0], R24 ;  /* 0x0016f01801007387 */ /* 0x004fe80000100a00 */
[----:B0-----:R-:W2:Y:S04]  /*47540*/  LDL.LU R12, [R1+0x140] ;  /* 0x00014000010c7983 */ /* 0x001ea80000300800 */
[----:B------:R-:W2:Y:S04]  /*47550*/  LDL.LU R13, [R1+0x144] ;  /* 0x00014400010d7983 */ /* 0x000ea80000300800 */
[----:B------:R-:W3:Y:S04]  /*47560*/  LDL.LU R14, [R1+0x148] ;  /* 0x00014800010e7983 */ /* 0x000ee80000300800 */
[----:B------:R-:W3:Y:S04]  /*47570*/  LDL.LU R15, [R1+0x14c] ;  /* 0x00014c00010f7983 */ /* 0x000ee80000300800 */
[----:B------:R-:W4:Y:S04]  /*47580*/  LDL.LU R8, [R1+0x100] ;  /* 0x0001000001087983 */ /* 0x000f280000300800 */
[----:B------:R-:W4:Y:S04]  /*47590*/  LDL.LU R9, [R1+0x104] ;  /* 0x0001040001097983 */ /* 0x000f280000300800 */
[----:B------:R-:W5:Y:S04]  /*475a0*/  LDL.LU R10, [R1+0x108] ;  /* 0x00010800010a7983 */ /* 0x000f680000300800 */
[----:B------:R-:W5:Y:S04]  /*475b0*/  LDL.LU R11, [R1+0x10c] ;  /* 0x00010c00010b7983 */ /* 0x000f680000300800 */
[----:B-----5:R-:W-:Y:S04]  /*475c0*/  STL.64 [R1+0x1720], R10 ;  /* 0x0017200a01007387 */ /* 0x020fe80000100a00 */
[----:B----4-:R0:W-:Y:S04]  /*475d0*/  STL.64 [R1+0x1718], R8 ;  /* 0x0017180801007387 */ /* 0x0101e80000100a00 */
[----:B0-----:R-:W4:Y:S04]  /*475e0*/  LDL.LU R8, [R1+0xf0] ;  /* 0x0000f00001087983 */ /* 0x001f280000300800 */
        /* <DEDUP_REMOVED lines=26> */
[----:B------:R-:W5:Y:S01]  /*47790*/  LDL.LU R11, [R1+0xbc] ;  /* 0x0000bc00010b7983 */ /* 0x000f620000300800 */
[----:B------:R-:W-:-:S03]  /*477a0*/  IMAD.MOV.U32 R29, RZ, RZ, R4 ;  /* 0x000000ffff1d7224 */ /* 0x000fc600078e0004 */
[----:B------:R-:W0:Y:S04]  /*477b0*/  LDS.128 R4, [R2+0x800] ;  /* 0x0008000002047984 */ /* 0x000e280000000c00 */
[----:B------:R-:W-:Y:S06]  /*477c0*/  BAR.SYNC.DEFER_BLOCKING 0x0 ;  /* 0x0000000000007b1d */ /* 0x000fec0000010000 */
[----:B-----5:R-:W-:Y:S04]  /*477d0*/  STL.64 [R1+0x1770], R10 ;  /* 0x0017700a01007387 */ /* 0x020fe80000100a00 */
[----:B----4-:R1:W-:Y:S04]  /*477e0*/  STL.64 [R1+0x1768], R8 ;  /* 0x0017680801007387 */ /* 0x0103e80000100a00 */
[----:B-1----:R-:W4:Y:S04]  /*477f0*/  LDL.LU R8, [R1+0xa0] ;  /* 0x0000a00001087983 */ /* 0x002f280000300800 */
[----:B------:R-:W4:Y:S04]  /*47800*/  LDL.LU R9, [R1+0xa4] ;  /* 0x0000a40001097983 */ /* 0x000f280000300800 */
[----:B------:R-:W4:Y:S04]  /*47810*/  LDL.LU R10, [R1+0xa8] ;  /* 0x0000a800010a7983 */ /* 0x000f280000300800 */
[----:B------:R-:W4:Y:S04]  /*47820*/  LDL.LU R11, [R1+0xac] ;  /* 0x0000ac00010b7983 */ /* 0x000f280000300800 */
[----:B---3--:R-:W-:Y:S04]  /*47830*/  STL.64 [R1+0x1708], R14 ;  /* 0x0017080e01007387 */ /* 0x008fe80000100a00 */
[----:B--2---:R1:W-:Y:S04]  /*47840*/  STL.64 [R1+0x1700], R12 ;  /* 0x0017000c01007387 */ /* 0x0043e80000100a00 */
[----:B-1----:R-:W2:Y:S04]  /*47850*/  LDL.LU R12, [R1+0x110] ;  /* 0x00011000010c7983 */ /* 0x002ea80000300800 */
[----:B------:R-:W2:Y:S04]  /*47860*/  LDL.LU R13, [R1+0x114] ;  /* 0x00011400010d7983 */ /* 0x000ea80000300800 */
[----:B------:R-:W2:Y:S04]  /*47870*/  LDL.LU R14, [R1+0x118] ;  /* 0x00011800010e7983 */ /* 0x000ea80000300800 */
[----:B------:R-:W2:Y:S04]  /*47880*/  LDL.LU R15, [R1+0x11c] ;  /* 0x00011c00010f7983 */ /* 0x000ea80000300800 */
[----:B------:R-:W3:Y:S04]  /*47890*/  LDL.LU R20, [R1+0x130] ;  /* 0x0001300001147983 */ /* 0x000ee80000300800 */
[----:B------:R-:W3:Y:S04]  /*478a0*/  LDL.LU R21, [R1+0x134] ;  /* 0x0001340001157983 */ /* 0x000ee80000300800 */
[----:B------:R-:W3:Y:S04]  /*478b0*/  LDL.LU R22, [R1+0x138] ;  /* 0x0001380001167983 */ /* 0x000ee80000300800 */
[----:B------:R-:W3:Y:S04]  /*478c0*/  LDL.LU R23, [R1+0x13c] ;  /* 0x00013c0001177983 */ /* 0x000ee80000300800 */
[----:B------:R-:W5:Y:S04]  /*478d0*/  LDL.LU R24, [R1+0x120] ;  /* 0x0001200001187983 */ /* 0x000f680000300800 */
[----:B------:R-:W5:Y:S04]  /*478e0*/  LDL.LU R25, [R1+0x124] ;  /* 0x0001240001197983 */ /* 0x000f680000300800 */
[----:B------:R-:W5:Y:S04]  /*478f0*/  LDL.LU R26, [R1+0x128] ;  /* 0x00012800011a7983 */ /* 0x000f680000300800 */
[----:B------:R-:W5:Y:S04]  /*47900*/  LDL.LU R27, [R1+0x12c] ;  /* 0x00012c00011b7983 */ /* 0x000f680000300800 */
[----:B------:R-:W2:Y:S04]  /*47910*/  LDL.LU R16, [R1+0x1d0] ;  /* 0x0001d00001107983 */ /* 0x000ea80000300800 */
[----:B------:R-:W2:Y:S04]  /*47920*/  LDL.LU R17, [R1+0x1d4] ;  /* 0x0001d40001117983 */ /* 0x000ea80000300800 */
[----:B------:R-:W2:Y:S04]  /*47930*/  LDL.LU R18, [R1+0x1d8] ;  /* 0x0001d80001127983 */ /* 0x000ea80000300800 */
[----:B------:R-:W2:Y:S04]  /*47940*/  LDL.LU R19, [R1+0x1dc] ;  /* 0x0001dc0001137983 */ /* 0x000ea80000300800 */
[----:B0-----:R-:W-:Y:S04]  /*47950*/  STL [R1+0x1578], R6 ;  /* 0x0015780601007387 */ /* 0x001fe80000100800 */
[----:B------:R-:W-:Y:S04]  /*47960*/  STL [R1+0x1574], R7 ;  /* 0x0015740701007387 */ /* 0x000fe80000100800 */
[----:B------:R0:W-:Y:S04]  /*47970*/  STL.64 [R1+0x1598], R4 ;  /* 0x0015980401007387 */ /* 0x0001e80000100a00 */
[----:B0-----:R-:W2:Y:S04]  /*47980*/  LDL.LU R4, [R1+0x190] ;  /* 0x0001900001047983 */ /* 0x001ea80000300800 */
[----:B------:R-:W2:Y:S04]  /*47990*/  LDL.LU R5, [R1+0x194] ;  /* 0x0001940001057983 */ /* 0x000ea80000300800 */
[----:B------:R-:W2:Y:S04]  /*479a0*/  LDL.LU R6, [R1+0x198] ;  /* 0x0001980001067983 */ /* 0x000ea80000300800 */
[----:B------:R-:W2:Y:S04]  /*479b0*/  LDL.LU R7, [R1+0x19c] ;  /* 0x00019c0001077983 */ /* 0x000ea80000300800 */
[----:B----4-:R0:W-:Y:S04]  /*479c0*/  STS.128 [R0], R8 ;  /* 0x0000000800007388 */ /* 0x0101e80000000c00 */
[----:B0-----:R-:W4:Y:S04]  /*479d0*/  LDL.LU.64 R10, [R1+0x1770] ;  /* 0x00177000010a7983 */ /* 0x001f280000300a00 */
[----:B------:R-:W4:Y:S04]  /*479e0*/  LDL.LU.64 R8, [R1+0x1768] ;  /* 0x0017680001087983 */ /* 0x000f280000300a00 */
[----:B----4-:R0:W-:Y:S04]  /*479f0*/  STS.128 [R0+0x80], R8 ;  /* 0x0000800800007388 */ /* 0x0101e80000000c00 */
        /* <DEDUP_REMOVED lines=14> */
[----:B--2---:R-:W-:Y:S04]  /*47ae0*/  STS.128 [R0+0x680], R12 ;  /* 0x0006800c00007388 */ /* 0x004fe80000000c00 */
[----:B----4-:R0:W-:Y:S04]  /*47af0*/  STS.128 [R0+0x600], R8 ;  /* 0x0006000800007388 */ /* 0x0101e80000000c00 */
[----:B------:R-:W-:Y:S06]  /*47b00*/  BAR.SYNC.DEFER_BLOCKING 0x0 ;  /* 0x0000000000007b1d */ /* 0x000fec0000010000 */
[----:B0-----:R-:W2:Y:S04]  /*47b10*/  LDL.LU R8, [R1+0x1710] ;  /* 0x0017100001087983 */ /* 0x001ea80000300800 */
[----:B------:R-:W0:Y:S04]  /*47b20*/  LDS.128 R12, [R28] ;  /* 0x000000001c0c7984 */ /* 0x000e280000000c00 */
[----:B0-----:R-:W-:Y:S04]  /*47b30*/  STL.64 [R1+0x90], R12 ;  /* 0x0000900c01007387 */ /* 0x001fe80000100a00 */
[----:B------:R-:W-:Y:S04]  /*47b40*/  STL.64 [R1+0x98], R14 ;  /* 0x0000980e01007387 */ /* 0x000fe80000100a00 */
[----:B------:R-:W0:Y:S04]  /*47b50*/  LDS.128 R12, [R28+0x800] ;  /* 0x000800001c0c7984 */ /* 0x000e280000000c00 */
[----:B0-----:R-:W-:Y:S04]  /*47b60*/  STL.64 [R1+0x110], R12 ;  /* 0x0001100c01007387 */ /* 0x001fe80000100a00 */
[----:B------:R-:W-:Y:S04]  /*47b70*/  STL.64 [R1+0x118], R14 ;  /* 0x0001180e01007387 */ /* 0x000fe80000100a00 */
[----:B--2---:R-:W0:Y:S04]  /*47b80*/  LDS.128 R12, [R8] ;  /* 0x00000000080c7984 */ /* 0x004e280000000c00 */
[----:B0-----:R-:W-:Y:S04]  /*47b90*/  STL.64 [R1+0xc0], R12 ;  /* 0x0000c00c01007387 */ /* 0x001fe80000100a00 */
        /* <DEDUP_REMOVED lines=14> */
[----:B------:R-:W-:Y:S06]  /*47c80*/  BAR.SYNC.DEFER_BLOCKING 0x0 ;  /* 0x0000000000007b1d */ /* 0x000fec0000010000 */
[----:B0-----:R-:W-:Y:S04]  /*47c90*/  STL.64 [R1+0x260], R12 ;  /* 0x0002600c01007387 */ /* 0x001fe80000100a00 */
[----:B------:R0:W-:Y:S04]  /*47ca0*/  STL.64 [R1+0x268], R14 ;  /* 0x0002680e01007387 */ /* 0x0001e80000100a00 */
[----:B0-----:R-:W2:Y:S04]  /*47cb0*/  LDL.LU.64 R14, [R1+0x1708] ;  /* 0x00170800010e7983 */ /* 0x001ea80000300a00 */
[----:B------:R-:W2:Y:S04]  /*47cc0*/  LDL.LU.64 R12, [R1+0x1700] ;  /* 0x00170000010c7983 */ /* 0x000ea80000300a00 */
[----:B-----5:R0:W-:Y:S04]  /*47cd0*/  STS.128 [R0], R24 ;  /* 0x0000001800007388 */ /* 0x0201e80000000c00 */
[----:B---3--:R1:W-:Y:S04]  /*47ce0*/  STS.128 [R0+0x80], R20 ;  /* 0x0000801400007388 */ /* 0x0083e80000000c00 */
[----:B0-----:R-:W3:Y:S04]  /*47cf0*/  LDL.LU.64 R26, [R1+0x16f8] ;  /* 0x0016f800011a7983 */ /* 0x001ee80000300a00 */
[----:B------:R-:W3:Y:S04]  /*47d00*/  LDL.LU.64 R24, [R1+0x16f0] ;  /* 0x0016f00001187983 */ /* 0x000ee80000300a00 */
[----:B-1----:R-:W4:Y:S04]  /*47d10*/  LDL.LU.64 R22, [R1+0x16e8] ;  /* 0x0016e80001167983 */ /* 0x002f280000300a00 */
[----:B------:R-:W4:Y:S04]  /*47d20*/  LDL.LU.64 R20, [R1+0x16e0] ;  /* 0x0016e00001147983 */ /* 0x000f280000300a00 */
[----:B--2---:R0:W-:Y:S04]  /*47d30*/  STS.128 [R0+0x200], R12 ;  /* 0x0002000c00007388 */ /* 0x0041e80000000c00 */
[----:B0-----:R-:W2:Y:S04]  /*47d40*/  LDL.LU.64 R14, [R1+0x16d8] ;  /* 0x0016d800010e7983 */ /* 0x001ea80000300a00 */
[----:B------:R-:W2:Y:S04]  /*47d50*/  LDL.LU.64 R12, [R1+0x16d0] ;  /* 0x0016d000010c7983 */ /* 0x000ea80000300a00 */
[----:B------:R-:W-:Y:S04]  /*47d60*/  STS.128 [R0+0x280], R4 ;  /* 0x0002800400007388 */ /* 0x000fe80000000c00 */
[----:B---3--:R-:W-:Y:S04]  /*47d70*/  STS.128 [R0+0x400], R24 ;  /* 0x0004001800007388 */ /* 0x008fe80000000c00 */
[----:B----4-:R-:W-:Y:S04]  /*47d80*/  STS.128 [R0+0x480], R20 ;  /* 0x0004801400007388 */ /* 0x010fe80000000c00 */
[----:B------:R-:W-:Y:S04]  /*47d90*/  STS.128 [R0+0x680], R16 ;  /* 0x0006801000007388 */ /* 0x000fe80000000c00 */
[----:B--2---:R-:W-:Y:S04]  /*47da0*/  STS.128 [R0+0x600], R12 ;  /* 0x0006000c00007388 */ /* 0x004fe80000000c00 */
[----:B------:R-:W-:Y:S06]  /*47db0*/  BAR.SYNC.DEFER_BLOCKING 0x0 ;  /* 0x0000000000007b1d */ /* 0x000fec0000010000 */
[----:B------:R-:W0:Y:S04]  /*47dc0*/  LDS.128 R12, [R28] ;  /* 0x000000001c0c7984 */ /* 0x000e280000000c00 */
[----:B------:R-:W1:Y:S04]  /*47dd0*/  LDS.128 R16, [R28+0x800] ;  /* 0x000800001c107984 */ /* 0x000e680000000c00 */
[----:B------:R-:W2:Y:S04]  /*47de0*/  LDS.128 R4, [R8] ;  /* 0x0000000008047984 */ /* 0x000ea80000000c00 */
[----:B0-----:R-:W-:Y:S04]  /*47df0*/  STL.64 [R1+0x80], R12 ;  /* 0x0000800c01007387 */ /* 0x001fe80000100a00 */
[----:B------:R-:W-:Y:S04]  /*47e00*/  STL.64 [R1+0x88], R14 ;  /* 0x0000880e01007387 */ /* 0x000fe80000100a00 */
[----:B------:R-:W0:Y:S04]  /*47e10*/  LDS.128 R12, [R8+0x800] ;  /* 0x00080000080c7984 */ /* 0x000e280000000c00 */
[----:B-1----:R-:W-:Y:S04]  /*47e20*/  STL.64 [R1+0xf0], R16 ;  /* 0x0000f01001007387 */ /* 0x002fe80000100a00 */
[----:B------:R-:W-:Y:S04]  /*47e30*/  STL.64 [R1+0xf8], R18 ;  /* 0x0000f81201007387 */ /* 0x000fe80000100a00 */
[----:B------:R-:W-:Y:S04]  /*47e40*/  STL [R1+0x1678], R8 ;  /* 0x0016780801007387 */ /* 0x000fe80000100800 */
[----:B--2---:R-:W-:Y:S04]  /*47e50*/  STL.64 [R1+0x70], R4 ;  /* 0x0000700401007387 */ /* 0x004fe80000100a00 */
[----:B------:R-:W-:Y:S04]  /*47e60*/  STL.64 [R1+0x78], R6 ;  /* 0x0000780601007387 */ /* 0x000fe80000100a00 */
[----:B------:R-:W1:Y:S04]  /*47e70*/  LDS.128 R4, [R3] ;  /* 0x0000000003047984 */ /* 0x000e680000000c00 */
[----:B------:R-:W-:Y:S04]  /*47e80*/  LDS.128 R8, [R2] ;  /* 0x0000000002087984 */ /* 0x000fe80000000c00 */
[----:B0-----:R-:W-:Y:S04]  /*47e90*/  STL.64 [R1+0xe0], R12 ;  /* 0x0000e00c01007387 */ /* 0x001fe80000100a00 */
[----:B------:R-:W-:Y:S04]  /*47ea0*/  STL.64 [R1+0xe8], R14 ;  /* 0x0000e80e01007387 */ /* 0x000fe80000100a00 */
[----:B------:R-:W0:Y:S04]  /*47eb0*/  LDS.128 R12, [R3+0x800] ;  /* 0x00080000030c7984 */ /* 0x000e280000000c00 */
[----:B-1----:R-:W-:Y:S04]  /*47ec0*/  STL.64 [R1+0xb0], R4 ;  /* 0x0000b00401007387 */ /* 0x002fe80000100a00 */
[----:B------:R-:W-:Y:S04]  /*47ed0*/  STL.64 [R1+0xb8], R6 ;  /* 0x0000b80601007387 */ /* 0x000fe80000100a00 */
[----:B------:R-:W1:Y:S04]  /*47ee0*/  LDS.128 R4, [R2+0x800] ;  /* 0x0008000002047984 */ /* 0x000e680000000c00 */
[----:B0-----:R-:W-:Y:S04]  /*47ef0*/  STL.64 [R1+0x130], R12 ;  /* 0x0001300c01007387 */ /* 0x001fe80000100a00 */
[----:B------:R-:W-:Y:S04]  /*47f00*/  STL.64 [R1+0x138], R14 ;  /* 0x0001380e01007387 */ /* 0x000fe80000100a00 */
[----:B------:R-:W2:Y:S04]  /*47f10*/  LDL.LU R20, [R1+0x390] ;  /* 0x0003900001147983 */ /* 0x000ea80000300800 */
[----:B------:R-:W-:Y:S04]  /*47f20*/  STL.64 [R1+0xa0], R8 ;  /* 0x0000a00801007387 */ /* 0x000fe80000100a00 */
[----:B------:R-:W-:Y:S04]  /*47f30*/  STL.64 [R1+0xa8], R10 ;  /* 0x0000a80a01007387 */ /* 0x000fe80000100a00 */
[----:B-1----:R0:W-:Y:S04]  /*47f40*/  STL.64 [R1+0x120], R4 ;  /* 0x0001200401007387 */ /* 0x0021e80000100a00 */
[----:B------:R1:W-:Y:S04]  /*47f50*/  STL.64 [R1+0x128], R6 ;  /* 0x0001280601007387 */ /* 0x0003e80000100a00 */
[----:B------:R-:W2:Y:S04]  /*47f60*/  LDL.LU R21, [R1+0x394] ;  /* 0x0003940001157983 */ /* 0x000ea80000300800 */
[----:B------:R-:W3:Y:S04]  /*47f70*/  LDL.LU R22, [R1+0x398] ;  /* 0x0003980001167983 */ /* 0x000ee80000300800 */
[----:B------:R-:W3:Y:S04]  /*47f80*/  LDL.LU R23, [R1+0x39c] ;  /* 0x00039c0001177983 */ /* 0x000ee80000300800 */
[----:B------:R-:W-:Y:S06]  /*47f90*/  BAR.SYNC.DEFER_BLOCKING 0x0 ;  /* 0x0000000000007b1d */ /* 0x000fec0000010000 */
[----:B---3--:R-:W-:Y:S04]  /*47fa0*/  STL.64 [R1+0x1630], R22 ;  /* 0x0016301601007387 */ /* 0x008fe80000100a00 */
[----:B--2---:R-:W-:Y:S04]  /*47fb0*/  STL.64 [R1+0x1628], R20 ;  /* 0x0016281401007387 */ /* 0x004fe80000100a00 */
[----:B------:R-:W2:Y:S04]  /*47fc0*/  LDL.LU R24, [R1+0x380] ;  /* 0x0003800001187983 */ /* 0x000ea80000300800 */
[----:B------:R-:W2:Y:S04]  /*47fd0*/  LDL.LU R25, [R1+0x384] ;  /* 0x0003840001197983 */ /* 0x000ea80000300800 */
[----:B------:R-:W3:Y:S04]  /*47fe0*/  LDL.LU R26, [R1+0x388] ;  /* 0x00038800011a7983 */ /* 0x000ee80000300800 */
[----:B------:R-:W3:Y:S04]  /*47ff0*/  LDL.LU R27, [R1+0x38c] ;  /* 0x00038c00011b7983 */ /* 0x000ee80000300800 */
[----:B---3--:R-:W-:Y:S04]  /*48000*/  STL.64 [R1+0x1640], R26 ;  /* 0x0016401a01007387 */ /* 0x008fe80000100a00 */
[----:B--2---:R2:W-:Y:S04]  /*48010*/  STL.64 [R1+0x1638], R24 ;  /* 0x0016381801007387 */ /* 0x0045e80000100a00 */
[----:B0-----:R-:W3:Y:S04]  /*48020*/  LDL.LU R4, [R1+0x370] ;  /* 0x0003700001047983 */ /* 0x001ee80000300800 */
[----:B------:R-:W3:Y:S04]  /*48030*/  LDL.LU R5, [R1+0x374] ;  /* 0x0003740001057983 */ /* 0x000ee80000300800 */
[----:B-1----:R-:W4:Y:S04]  /*48040*/  LDL.LU R6, [R1+0x378] ;  /* 0x0003780001067983 */ /* 0x002f280000300800 */
[----:B------:R-:W4:Y:S04]  /*48050*/  LDL.LU R7, [R1+0x37c] ;  /* 0x00037c0001077983 */ /* 0x000f280000300800 */
[----:B------:R-:W5:Y:S04]  /*48060*/  LDL.LU R16, [R1+0x300] ;  /* 0x0003000001107983 */ /* 0x000f680000300800 */
[----:B------:R-:W5:Y:S04]  /*48070*/  LDL.LU R17, [R1+0x304] ;  /* 0x0003040001117983 */ /* 0x000f680000300800 */
[----:B------:R-:W2:Y:S04]  /*48080*/  LDL.LU R18, [R1+0x308] ;  /* 0x0003080001127983 */ /* 0x000ea80000300800 */
[----:B------:R-:W2:Y:S04]  /*48090*/  LDL.LU R19, [R1+0x30c] ;  /* 0x00030c0001137983 */ /* 0x000ea80000300800 */
[----:B--2---:R-:W-:Y:S04]  /*480a0*/  STL.64 [R1+0x1688], R18 ;  /* 0x0016881201007387 */ /* 0x004fe80000100a00 */
[----:B-----5:R0:W-:Y:S04]  /*480b0*/  STL.64 [R1+0x1680], R16 ;  /* 0x0016801001007387 */ /* 0x0201e80000100a00 */
[----:B----4-:R-:W-:Y:S04]  /*480c0*/  STL.64 [R1+0x1650], R6 ;  /* 0x0016500601007387 */ /* 0x010fe80000100a00 */
[----:B---3--:R-:W-:Y:S04]  /*480d0*/  STL.64 [R1+0x1648], R4 ;  /* 0x0016480401007387 */ /* 0x008fe80000100a00 */
[----:B------:R-:W2:Y:S04]  /*480e0*/  LDL.LU R24, [R1+0x350] ;  /* 0x0003500001187983 */ /* 0x000ea80000300800 */
[----:B------:R-:W2:Y:S04]  /*480f0*/  LDL.LU R25, [R1+0x354] ;  /* 0x0003540001197983 */ /* 0x000ea80000300800 */
[----:B------:R-:W3:Y:S04]  /*48100*/  LDL.LU R26, [R1+0x358] ;  /* 0x00035800011a7983 */ /* 0x000ee80000300800 */
[----:B------:R-:W3:Y:S04]  /*48110*/  LDL.LU R27, [R1+0x35c] ;  /* 0x00035c00011b7983 */ /* 0x000ee80000300800 */
        /* <DEDUP_REMOVED lines=26> */
[----:B------:R-:W4:Y:S04]  /*482c0*/  LDL.LU R18, [R1+0x1e8] ;  /* 0x0001e80001127983 */ /* 0x000f280000300800 */
[----:B------:R-:W4:Y:S04]  /*482d0*/  LDL.LU R19, [R1+0x1ec] ;  /* 0x0001ec0001137983 */ /* 0x000f280000300800 */
[----:B------:R-:W5:Y:S04]  /*482e0*/  LDL.LU R8, [R1+0x2e0] ;  /* 0x0002e00001087983 */ /* 0x000f680000300800 */
[----:B------:R-:W5:Y:S04]  /*482f0*/  LDL.LU R9, [R1+0x2e4] ;  /* 0x0002e40001097983 */ /* 0x000f680000300800 */
[----:B------:R-:W5:Y:S04]  /*48300*/  LDL.LU R10, [R1+0x2e8] ;  /* 0x0002e800010a7983 */ /* 0x000f680000300800 */
[----:B------:R-:W5:Y:S04]  /*48310*/  LDL.LU R11, [R1+0x2ec] ;  /* 0x0002ec00010b7983 */ /* 0x000f680000300800 */
[----:B---3--:R-:W-:Y:S04]  /*48320*/  STL.64 [R1+0x1660], R26 ;  /* 0x0016601a01007387 */ /* 0x008fe80000100a00 */
[----:B--2---:R-:W-:Y:S04]  /*48330*/  STL.64 [R1+0x1658], R24 ;  /* 0x0016581801007387 */ /* 0x004fe80000100a00 */
[----:B------:R-:W2:Y:S04]  /*48340*/  LDL.LU R4, [R1+0x320] ;  /* 0x0003200001047983 */ /* 0x000ea80000300800 */
[----:B------:R-:W2:Y:S04]  /*48350*/  LDL.LU R5, [R1+0x324] ;  /* 0x0003240001057983 */ /* 0x000ea80000300800 */
[----:B------:R-:W3:Y:S04]  /*48360*/  LDL.LU R6, [R1+0x328] ;  /* 0x0003280001067983 */ /* 0x000ee80000300800 */
[----:B------:R-:W3:Y:S04]  /*48370*/  LDL.LU R7, [R1+0x32c] ;  /* 0x00032c0001077983 */ /* 0x000ee80000300800 */
[----:B----4-:R-:W-:Y:S04]  /*48380*/  STS.128 [R0], R16 ;  /* 0x0000001000007388 */ /* 0x010fe80000000c00 */
[----:B---3--:R-:W-:Y:S04]  /*48390*/  STL.64 [R1+0x1670], R6 ;  /* 0x0016700601007387 */ /* 0x008fe80000100a00 */
[----:B--2---:R0:W-:Y:S04]  /*483a0*/  STL.64 [R1+0x1668], R4 ;  /* 0x0016680401007387 */ /* 0x0041e80000100a00 */
[----:B0-----:R-:W2:Y:S04]  /*483b0*/  LDL.LU R4, [R1+0x2f0] ;  /* 0x0002f00001047983 */ /* 0x001ea80000300800 */
[----:B------:R-:W2:Y:S04]  /*483c0*/  LDL.LU R5, [R1+0x2f4] ;  /* 0x0002f40001057983 */ /* 0x000ea80000300800 */
[----:B------:R-:W2:Y:S04]  /*483d0*/  LDL.LU R6, [R1+0x2f8] ;  /* 0x0002f80001067983 */ /* 0x000ea80000300800 */
[----:B------:R-:W2:Y:S04]  /*483e0*/  LDL.LU R7, [R1+0x2fc] ;  /* 0x0002fc0001077983 */ /* 0x000ea80000300800 */
[----:B------:R-:W3:Y:S04]  /*483f0*/  LDL.LU R24, [R1+0x310] ;  /* 0x0003100001187983 */ /* 0x000ee80000300800 */
[----:B------:R-:W3:Y:S04]  /*48400*/  LDL.LU R25, [R1+0x314] ;  /* 0x0003140001197983 */ /* 0x000ee80000300800 */
[----:B------:R-:W3:Y:S04]  /*48410*/  LDL.LU R26, [R1+0x318] ;  /* 0x00031800011a7983 */ /* 0x000ee80000300800 */
[----:B------:R-:W3:Y:S04]  /*48420*/  LDL.LU R27, [R1+0x31c] ;  /* 0x00031c00011b7983 */ /* 0x000ee80000300800 */
[----:B------:R-:W4:Y:S04]  /*48430*/  LDL.LU R20, [R1+0x360] ;  /* 0x0003600001147983 */ /* 0x000f280000300800 */
[----:B------:R-:W4:Y:S04]  /*48440*/  LDL.LU R21, [R1+0x364] ;  /* 0x0003640001157983 */ /* 0x000f280000300800 */
[----:B------:R-:W4:Y:S04]  /*48450*/  LDL.LU R22, [R1+0x368] ;  /* 0x0003680001167983 */ /* 0x000f280000300800 */
[----:B------:R-:W4:Y:S04]  /*48460*/  LDL.LU R23, [R1+0x36c] ;  /* 0x00036c0001177983 */ /* 0x000f280000300800 */
[----:B------:R-:W2:Y:S04]  /*48470*/  LDL.LU R12, [R1+0x3a0] ;  /* 0x0003a000010c7983 */ /* 0x000ea80000300800 */
[----:B------:R-:W2:Y:S04]  /*48480*/  LDL.LU R13, [R1+0x3a4] ;  /* 0x0003a400010d7983 */ /* 0x000ea80000300800 */
[----:B------:R-:W2:Y:S04]  /*48490*/  LDL.LU R14, [R1+0x3a8] ;  /* 0x0003a800010e7983 */ /* 0x000ea80000300800 */
[----:B------:R-:W2:Y:S04]  /*484a0*/  LDL.LU R15, [R1+0x3ac] ;  /* 0x0003ac00010f7983 */ /* 0x000ea80000300800 */
[----:B------:R-:W2:Y:S04]  /*484b0*/  LDL.LU.64 R18, [R1+0x16c8] ;  /* 0x0016c80001127983 */ /* 0x000ea80000300a00 */
        /* <DEDUP_REMOVED lines=10> */
[----:B-----5:R-:W-:Y:S04]  /*48560*/  STS.128 [R0+0x480], R8 ;  /* 0x0004800800007388 */ /* 0x020fe80000000c00 */
[----:B--2---:R0:W-:Y:S04]  /*48570*/  STS.128 [R0+0x400], R16 ;  /* 0x0004001000007388 */ /* 0x0041e80000000c00 */
[----:B0-----:R-:W2:Y:S04]  /*48580*/  LDL.LU.64 R18, [R1+0x1688] ;  /* 0x0016880001127983 */ /* 0x001ea80000300a00 */
[----:B------:R-:W2:Y:S04]  /*48590*/  LDL.LU.64 R16, [R1+0x1680] ;  /* 0x0016800001107983 */ /* 0x000ea80000300a00 */
[----:B------:R-:W5:Y:S04]  /*485a0*/  LDL.LU R8, [R1+0x1678] ;  /* 0x0016780001087983 */ /* 0x000f680000300800 */
[----:B------:R-:W-:Y:S04]  /*485b0*/  STS.128 [R0+0x600], R4 ;  /* 0x0006000400007388 */ /* 0x000fe80000000c00 */
[----:B--2---:R-:W-:Y:S04]  /*485c0*/  STS.128 [R0+0x680], R16 ;  /* 0x0006801000007388 */ /* 0x004fe80000000c00 */
[----:B------:R-:W-:Y:S06]  /*485d0*/  BAR.SYNC.DEFER_BLOCKING 0x0 ;  /* 0x0000000000007b1d */ /* 0x000fec0000010000 */
[----:B------:R-:W0:Y:S04]  /*485e0*/  LDS.128 R16, [R28] ;  /* 0x000000001c107984 */ /* 0x000e280000000c00 */
[----:B------:R-:W1:Y:S04]  /*485f0*/  LDS.128 R4, [R28+0x800] ;  /* 0x000800001c047984 */ /* 0x000e680000000c00 */
[----:B0-----:R0:W-:Y:S04]  /*48600*/  STL.64 [R1+0x1e0], R16 ;  /* 0x0001e01001007387 */ /* 0x0011e80000100a00 */
[----:B------:R2:W-:Y:S04]  /*48610*/  STL.64 [R1+0x1e8], R18 ;  /* 0x0001e81201007387 */ /* 0x0005e80000100a00 */
[----:B0-----:R-:W4:Y:S04]  /*48620*/  LDL.LU R16, [R1+0x3b0] ;  /* 0x0003b00001107983 */ /* 0x001f280000300800 */
[----:B-1----:R-:W-:Y:S04]  /*48630*/  STL.64 [R1+0x2b0], R4 ;  /* 0x0002b00401007387 */ /* 0x002fe80000100a00 */
[----:B------:R-:W-:Y:S04]  /*48640*/  STL.64 [R1+0x2b8], R6 ;  /* 0x0002b80601007387 */ /* 0x000fe80000100a00 */
[----:B-----5:R-:W0:Y:S04]  /*48650*/  LDS.128 R4, [R8] ;  /* 0x0000000008047984 */ /* 0x020e280000000c00 */
[----:B------:R-:W5:Y:S04]  /*48660*/  LDL.LU R17, [R1+0x3b4] ;  /* 0x0003b40001117983 */ /* 0x000f680000300800 */
[----:B--2---:R-:W5:Y:S04]  /*48670*/  LDL.LU R18, [R1+0x3b8] ;  /* 0x0003b80001127983 */ /* 0x004f680000300800 */
[----:B------:R-:W5:Y:S04]  /*48680*/  LDL.LU R19, [R1+0x3bc] ;  /* 0x0003bc0001137983 */ /* 0x000f680000300800 */
        /* <DEDUP_REMOVED lines=16> */
[----:B---3--:R-:W-:Y:S04]  /*48790*/  STS.128 [R0], R24 ;  /* 0x0000001800007388 */ /* 0x008fe80000000c00 */
[----:B0-----:R-:W-:Y:S04]  /*487a0*/  STL.64 [R1+0x2c0], R4 ;  /* 0x0002c00401007387 */ /* 0x001fe80000100a00 */
[----:B------:R0:W-:Y:S04]  /*487b0*/  STL.64 [R1+0x2c8], R6 ;  /* 0x0002c80601007387 */ /* 0x0001e80000100a00 */
[----:B0-----:R-:W2:Y:S04]  /*487c0*/  LDL.LU.64 R6, [R1+0x1670] ;  /* 0x0016700001067983 */ /* 0x001ea80000300a00 */
[----:B------:R-:W2:Y:S04]  /*487d0*/  LDL.LU.64 R4, [R1+0x1668] ;  /* 0x0016680001047983 */ /* 0x000ea80000300a00 */
[----:B------:R-:W3:Y:S04]  /*487e0*/  LDL.LU.64 R26, [R1+0x1660] ;  /* 0x00166000011a7983 */ /* 0x000ee80000300a00 */
[----:B------:R-:W3:Y:S04]  /*487f0*/  LDL.LU.64 R24, [R1+0x1658] ;  /* 0x0016580001187983 */ /* 0x000ee80000300a00 */
[----:B----4-:R-:W-:Y:S04]  /*48800*/  STS.128 [R0+0x280], R20 ;  /* 0x0002801400007388 */ /* 0x010fe80000000c00 */
[----:B--2---:R0:W-:Y:S04]  /*48810*/  STS.128 [R0+0x80], R4 ;  /* 0x0000800400007388 */ /* 0x0041e80000000c00 */
[----:B---3--:R1:W-:Y:S04]  /*48820*/  STS.128 [R0+0x200], R24 ;  /* 0x0002001800007388 */ /* 0x0083e80000000c00 */
[----:B0-----:R-:W2:Y:S04]  /*48830*/  LDL.LU.64 R6, [R1+0x1650] ;  /* 0x0016500001067983 */ /* 0x001ea80000300a00 */
[----:B------:R-:W2:Y:S04]  /*48840*/  LDL.LU.64 R4, [R1+0x1648] ;  /* 0x0016480001047983 */ /* 0x000ea80000300a00 */
[----:B-1----:R-:W3:Y:S04]  /*48850*/  LDL.LU.64 R26, [R1+0x1640] ;  /* 0x00164000011a7983 */ /* 0x002ee80000300a00 */
[----:B------:R-:W3:Y:S04]  /*48860*/  LDL.LU.64 R24, [R1+0x1638] ;  /* 0x0016380001187983 */ /* 0x000ee80000300a00 */
[----:B------:R-:W4:Y:S04]  /*48870*/  LDL.LU.64 R22, [R1+0x1630] ;  /* 0x0016300001167983 */ /* 0x000f280000300a00 */
[----:B------:R-:W4:Y:S04]  /*48880*/  LDL.LU.64 R20, [R1+0x1628] ;  /* 0x0016280001147983 */ /* 0x000f280000300a00 */
[----:B------:R-:W-:Y:S04]  /*48890*/  STS.128 [R0+0x680], R12 ;  /* 0x0006800c00007388 */ /* 0x000fe80000000c00 */
[----:B--2---:R-:W-:Y:S04]  /*488a0*/  STS.128 [R0+0x400], R4 ;  /* 0x0004000400007388 */ /* 0x004fe80000000c00 */
[----:B---3--:R-:W-:Y:S04]  /*488b0*/  STS.128 [R0+0x480], R24 ;  /* 0x0004801800007388 */ /* 0x008fe80000000c00 */
[----:B----4-:R-:W-:Y:S04]  /*488c0*/  STS.128 [R0+0x600], R20 ;  /* 0x0006001400007388 */ /* 0x010fe80000000c00 */
        /* <DEDUP_REMOVED lines=9> */
[----:B------:R-:W1:Y:S04]  /*48960*/  LDS.128 R8, [R3+0x800] ;  /* 0x0008000003087984 */ /* 0x000e680000000c00 */
[----:B------:R-:W3:Y:S04]  /*48970*/  LDS.128 R4, [R3] ;  /* 0x0000000003047984 */ /* 0x000ee80000000c00 */
[----:B--2---:R-:W-:Y:S04]  /*48980*/  STL.64 [R1+0x1a0], R20 ;  /* 0x0001a01401007387 */ /* 0x004fe80000100a00 */
[----:B------:R-:W-:Y:S04]  /*48990*/  STL.64 [R1+0x1a8], R22 ;  /* 0x0001a81601007387 */ /* 0x000fe80000100a00 */
[----:B0-----:R-:W-:Y:S04]  /*489a0*/  STL.64 [R1+0x190], R12 ;  /* 0x0001900c01007387 */ /* 0x001fe80000100a00 */
[----:B------:R-:W-:Y:S04]  /*489b0*/  STL.64 [R1+0x198], R14 ;  /* 0x0001980e01007387 */ /* 0x000fe80000100a00 */
[----:B------:R-:W0:Y:S04]  /*489c0*/  LDS.128 R12, [R2] ;  /* 0x00000000020c7984 */ /* 0x000e280000000c00 */
[----:B-1----:R-:W-:Y:S04]  /*489d0*/  STL [R1+0x1570], R10 ;  /* 0x0015700a01007387 */ /* 0x002fe80000100800 */
[----:B---3--:R-:W-:Y:S04]  /*489e0*/  STL.64 [R1+0x140], R4 ;  /* 0x0001400401007387 */ /* 0x008fe80000100a00 */
[----:B------:R-:W-:Y:S04]  /*489f0*/  STL.64 [R1+0x148], R6 ;  /* 0x0001480601007387 */ /* 0x000fe80000100a00 */
[----:B------:R-:W1:Y:S04]  /*48a00*/  LDS.128 R4, [R2+0x800] ;  /* 0x0008000002047984 */ /* 0x000e680000000c00 */
[----:B------:R-:W-:Y:S04]  /*48a10*/  STL [R1+0x156c], R11 ;  /* 0x00156c0b01007387 */ /* 0x000fe80000100800 */
[----:B------:R-:W-:Y:S04]  /*48a20*/  STL.64 [R1+0x15f0], R8 ;  /* 0x0015f00801007387 */ /* 0x000fe80000100a00 */
[----:B------:R-:W-:Y:S06]  /*48a30*/  BAR.SYNC.DEFER_BLOCKING 0x0 ;  /* 0x0000000000007b1d */ /* 0x000fec0000010000 */
[----:B0-----:R-:W-:Y:S04]  /*48a40*/  STL.64 [R1+0x15a8], R14 ;  /* 0x0015a80e01007387 */ /* 0x001fe80000100a00 */
[----:B------:R0:W-:Y:S04]  /*48a50*/  STL.64 [R1+0x15a0], R12 ;  /* 0x0015a00c01007387 */ /* 0x0001e80000100a00 */
[----:B-1----:R-:W-:Y:S04]  /*48a60*/  STL.64 [R1+0x1d0], R4 ;  /* 0x0001d00401007387 */ /* 0x002fe80000100a00 */
[----:B------:R-:W-:Y:S04]  /*48a70*/  STL.64 [R1+0x1d8], R6 ;  /* 0x0001d80601007387 */ /* 0x000fe80000100a00 */
[----:B------:R-:W2:Y:S04]  /*48a80*/  LDL.LU R24, [R1+0x5b0] ;  /* 0x0005b00001187983 */ /* 0x000ea80000300800 */
[----:B------:R-:W2:Y:S04]  /*48a90*/  LDL.LU R25, [R1+0x5b4] ;  /* 0x0005b40001197983 */ /* 0x000ea80000300800 */
[----:B------:R-:W3:Y:S04]  /*48aa0*/  LDL.LU R26, [R1+0x5b8] ;  /* 0x0005b800011a7983 */ /* 0x000ee80000300800 */
        /* <DEDUP_REMOVED lines=9> */
[----:B------:R-:W2:Y:S04]  /*48b40*/  LDL.LU R22, [R1+0x418] ;  /* 0x0004180001167983 */ /* 0x000ea80000300800 */
[----:B------:R-:W2:Y:S04]  /*48b50*/  LDL.LU R23, [R1+0x41c] ;  /* 0x00041c0001177983 */ /* 0x000ea80000300800 */
[----:B--2---:R-:W-:Y:S04]  /*48b60*/  STL.64 [R1+0x1600], R22 ;  /* 0x0016001601007387 */ /* 0x004fe80000100a00 */
[----:B----4-:R0:W-:Y:S04]  /*48b70*/  STL.64 [R1+0x15f8], R20 ;  /* 0x0015f81401007387 */ /* 0x0101e80000100a00 */
[----:B------:R-:W2:Y:S04]  /*48b80*/  LDL.LU R8, [R1+0x3f0] ;  /* 0x0003f00001087983 */ /* 0x000ea80000300800 */
[----:B------:R-:W2:Y:S04]  /*48b90*/  LDL.LU R9, [R1+0x3f4] ;  /* 0x0003f40001097983 */ /* 0x000ea80000300800 */
[----:B------:R-:W4:Y:S04]  /*48ba0*/  LDL.LU R10, [R1+0x3f8] ;  /* 0x0003f800010a7983 */ /* 0x000f280000300800 */
[----:B------:R-:W4:Y:S04]  /*48bb0*/  LDL.LU R11, [R1+0x3fc] ;  /* 0x0003fc00010b7983 */ /* 0x000f280000300800 */
[----:B----4-:R-:W-:Y:S04]  /*48bc0*/  STL.64 [R1+0x1610], R10 ;  /* 0x0016100a01007387 */ /* 0x010fe80000100a00 */
[----:B--2---:R1:W-:Y:S04]  /*48bd0*/  STL.64 [R1+0x1608], R8 ;  /* 0x0016080801007387 */ /* 0x0043e80000100a00 */
[----:B0-----:R-:W2:Y:S04]  /*48be0*/  LDL.LU R20, [R1+0x3e0] ;  /* 0x0003e00001147983 */ /* 0x001ea80000300800 */
[----:B------:R-:W2:Y:S04]  /*48bf0*/  LDL.LU R21, [R1+0x3e4] ;  /* 0x0003e40001157983 */ /* 0x000ea80000300800 */
[----:B------:R-:W4:Y:S04]  /*48c00*/  LDL.LU R22, [R1+0x3e8] ;  /* 0x0003e80001167983 */ /* 0x000f280000300800 */
[----:B------:R-:W4:Y:S04]  /*48c10*/  LDL.LU R23, [R1+0x3ec] ;  /* 0x0003ec0001177983 */ /* 0x000f280000300800 */
[----:B----4-:R-:W-:Y:S04]  /*48c20*/  STL.64 [R1+0x1620], R22 ;  /* 0x0016201601007387 */ /* 0x010fe80000100a00 */
[----:B--2---:R0:W-:Y:S04]  /*48c30*/  STL.64 [R1+0x1618], R20 ;  /* 0x0016181401007387 */ /* 0x0041e80000100a00 */
[----:B-1----:R-:W2:Y:S04]  /*48c40*/  LDL.LU R8, [R1+0x3d0] ;  /* 0x0003d00001087983 */ /* 0x002ea80000300800 */
[----:B------:R-:W2:Y:S04]  /*48c50*/  LDL.LU R9, [R1+0x3d4] ;  /* 0x0003d40001097983 */ /* 0x000ea80000300800 */
[----:B------:R-:W2:Y:S04]  /*48c60*/  LDL.LU R10, [R1+0x3d8] ;  /* 0x0003d800010a7983 */ /* 0x000ea80000300800 */
[----:B------:R-:W2:Y:S04]  /*48c70*/  LDL.LU R11, [R1+0x3dc] ;  /* 0x0003dc00010b7983 */ /* 0x000ea80000300800 */
[----:B0-----:R-:W4:Y:S04]  /*48c80*/  LDL.LU R20, [R1+0x3c0] ;  /* 0x0003c00001147983 */ /* 0x001f280000300800 */
[----:B------:R-:W4:Y:S04]  /*48c90*/  LDL.LU R21, [R1+0x3c4] ;  /* 0x0003c40001157983 */ /* 0x000f280000300800 */
[----:B------:R-:W4:Y:S04]  /*48ca0*/  LDL.LU R22, [R1+0x3c8] ;  /* 0x0003c80001167983 */ /* 0x000f280000300800 */
[----:B------:R-:W4:Y:S04]  /*48cb0*/  LDL.LU R23, [R1+0x3cc] ;  /* 0x0003cc0001177983 */ /* 0x000f280000300800 */
[----:B---3--:R-:W-:Y:S04]  /*48cc0*/  STL.64 [R1+0x15c8], R14 ;  /* 0x0015c80e01007387 */ /* 0x008fe80000100a00 */
[----:B------:R-:W-:Y:S04]  /*48cd0*/  STL.64 [R1+0x15c0], R12 ;  /* 0x0015c00c01007387 */ /* 0x000fe80000100a00 */
[----:B------:R-:W3:Y:S04]  /*48ce0*/  LDL.LU R24, [R1+0x4c0] ;  /* 0x0004c00001187983 */ /* 0x000ee80000300800 */
[----:B------:R-:W3:Y:S04]  /*48cf0*/  LDL.LU R25, [R1+0x4c4] ;  /* 0x0004c40001197983 */ /* 0x000ee80000300800 */
[----:B------:R-:W2:Y:S04]  /*48d00*/  LDL.LU R26, [R1+0x4c8] ;  /* 0x0004c800011a7983 */ /* 0x000ea80000300800 */
[----:B------:R-:W2:Y:S04]  /*48d10*/  LDL.LU R27, [R1+0x4cc] ;  /* 0x0004cc00011b7983 */ /* 0x000ea80000300800 */
[----:B--2---:R-:W-:Y:S04]  /*48d20*/  STL.64 [R1+0x15d8], R26 ;  /* 0x0015d81a01007387 */ /* 0x004fe80000100a00 */
[----:B---3--:R0:W-:Y:S04]  /*48d30*/  STL.64 [R1+0x15d0], R24 ;  /* 0x0015d01801007387 */ /* 0x0081e80000100a00 */
[----:B0-----:R-:W2:Y:S04]  /*48d40*/  LDL.LU R24, [R1+0x420] ;  /* 0x0004200001187983 */ /* 0x001ea80000300800 */
[----:B------:R-:W2:Y:S04]  /*48d50*/  LDL.LU R25, [R1+0x424] ;  /* 0x0004240001197983 */ /* 0x000ea80000300800 */
[----:B------:R-:W2:Y:S04]  /*48d60*/  LDL.LU R26, [R1+0x428] ;  /* 0x00042800011a7983 */ /* 0x000ea80000300800 */
[----:B------:R-:W2:Y:S04]  /*48d70*/  LDL.LU R27, [R1+0x42c] ;  /* 0x00042c00011b7983 */ /* 0x000ea80000300800 */
[----:B------:R-:W3:Y:S04]  /*48d80*/  LDL.LU R12, [R1+0x430] ;  /* 0x00043000010c7983 */ /* 0x000ee80000300800 */
[----:B------:R-:W3:Y:S04]  /*48d90*/  LDL.LU R13, [R1+0x434] ;  /* 0x00043400010d7983 */ /* 0x000ee80000300800 */
[----:B------:R-:W2:Y:S04]  /*48da0*/  LDL.LU R14, [R1+0x438] ;  /* 0x00043800010e7983 */ /* 0x000ea80000300800 */
[----:B------:R-:W2:Y:S04]  /*48db0*/  LDL.LU R15, [R1+0x43c] ;  /* 0x00043c00010f7983 */ /* 0x000ea80000300800 */
[----:B-----5:R-:W-:Y:S04]  /*48dc0*/  STS.128 [R0], R16 ;  /* 0x0000001000007388 */ /* 0x020fe80000000c00 */
[----:B----4-:R-:W-:Y:S04]  /*48dd0*/  STS.128 [R0+0x80], R20 ;  /* 0x0000801400007388 */ /* 0x010fe80000000c00 */
        /* <DEDUP_REMOVED lines=14> */
[----:B------:R-:W5:Y:S04]  /*48ec0*/  LDL.LU.64 R22, [R1+0x1620] ;  /* 0x0016200001167983 */ /* 0x000f680000300a00 */
[----:B------:R-:W5:Y:S04]  /*48ed0*/  LDL.LU.64 R20, [R1+0x1618] ;  /* 0x0016180001147983 */ /* 0x000f680000300a00 */
[----:B------:R0:W-:Y:S04]  /*48ee0*/  STS.128 [R0+0x200], R8 ;  /* 0x0002000800007388 */ /* 0x0001e80000000c00 */
[----:B0-----:R-:W2:Y:S04]  /*48ef0*/  LDL.LU.64 R10, [R1+0x1610] ;  /* 0x00161000010a7983 */ /* 0x001ea80000300a00 */
[----:B------:R-:W2:Y:S04]  /*48f00*/  LDL.LU.64 R8, [R1+0x1608] ;  /* 0x0016080001087983 */ /* 0x000ea80000300a00 */
[----:B-----5:R0:W-:Y:S04]  /*48f10*/  STS.128 [R0+0x280], R20 ;  /* 0x0002801400007388 */ /* 0x0201e80000000c00 */
[----:B0-----:R-:W5:Y:S04]  /*48f20*/  LDL.LU.64 R22, [R1+0x1600] ;  /* 0x0016000001167983 */ /* 0x001f680000300a00 */
[----:B------:R-:W5:Y:S04]  /*48f30*/  LDL.LU.64 R20, [R1+0x15f8] ;  /* 0x0015f80001147983 */ /* 0x000f680000300a00 */
[----:B--2---:R0:W-:Y:S04]  /*48f40*/  STS.128 [R0+0x400], R8 ;  /* 0x0004000800007388 */ /* 0x0041e80000000c00 */
[----:B------:R-:W-:Y:S04]  /*48f50*/  STS.128 [R0+0x480], R12 ;  /* 0x0004800c00007388 */ /* 0x000fe80000000c00 */
[----:B------:R1:W-:Y:S04]  /*48f60*/  STS.128 [R0+0x680], R24 ;  /* 0x0006801800007388 */ /* 0x0003e80000000c00 */
[----:B0-----:R-:W2:Y:S01]  /*48f70*/  LDL.LU.64 R8, [R1+0x15f0] ;  /* 0x0015f00001087983 */ /* 0x001ea20000300a00 */
[----:B-1----:R-:W-:-:S03]  /*48f80*/  LOP3.LUT R27, R28, 0x20, RZ, 0x3c, !PT ;  /* 0x000000201c1b7812 */ /* 0x002fc600078e3cff */
[----:B-----5:R0:W-:Y:S04]  /*48f90*/  STS.128 [R0+0x600], R20 ;  /* 0x0006001400007388 */ /* 0x0201e80000000c00 */
[----:B------:R-:W-:Y:S06]  /*48fa0*/  BAR.SYNC.DEFER_BLOCKING 0x0 ;  /* 0x0000000000007b1d */ /* 0x000fec0000010000 */
[----:B0-----:R-:W5:Y:S04]  /*48fb0*/  LDL.LU R20, [R1+0x5d0] ;  /* 0x0005d00001147983 */ /* 0x001f680000300800 */
[----:B------:R-:W5:Y:S04]  /*48fc0*/  LDL.LU R21, [R1+0x5d4] ;  /* 0x0005d40001157983 */ /* 0x000f680000300800 */
[----:B------:R-:W5:Y:S04]  /*48fd0*/  LDL.LU R22, [R1+0x5d8] ;  /* 0x0005d80001167983 */ /* 0x000f680000300800 */
[----:B------:R-:W0:Y:S04]  /*48fe0*/  LDS.128 R12, [R28] ;  /* 0x000000001c0c7984 */ /* 0x000e280000000c00 */
[----:B------:R-:W5:Y:S04]  /*48ff0*/  LDL.LU R23, [R1+0x5dc] ;  /* 0x0005dc0001177983 */ /* 0x000f680000300800 */
[----:B------:R-:W2:Y:S04]  /*49000*/  LDL R11, [R1+0xce8] ;  /* 0x000ce800010b7983 */ /* 0x000ea80000100800 */
[----:B0-----:R-:W-:Y:S04]  /*49010*/  STL.64 [R1+0x2d0], R12 ;  /* 0x0002d00c01007387 */ /* 0x001fe80000100a00 */
[----:B------:R-:W-:Y:S04]  /*49020*/  STL.64 [R1+0x2d8], R14 ;  /* 0x0002d80e01007387 */ /* 0x000fe80000100a00 */
[----:B------:R-:W0:Y:S04]  /*49030*/  LDS.128 R12, [R28+0x800] ;  /* 0x000800001c0c7984 */ /* 0x000e280000000c00 */
[----:B0-----:R-:W-:Y:S04]  /*49040*/  STL.64 [R1+0x340], R12 ;  /* 0x0003400c01007387 */ /* 0x001fe80000100a00 */
[----:B------:R-:W-:Y:S04]  /*49050*/  STL.64 [R1+0x348], R14 ;  /* 0x0003480e01007387 */ /* 0x000fe80000100a00 */
[----:B------:R-:W0:Y:S04]  /*49060*/  LDS.128 R12, [R27] ;  /* 0x000000001b0c7984 */ /* 0x000e280000000c00 */
[----:B------:R-:W1:Y:S04]  /*49070*/  LDS.128 R24, [R27+0x800] ;  /* 0x000800001b187984 */ /* 0x000e680000000c00 */
[----:B0-----:R-:W-:Y:S04]  /*49080*/  STL.64 [R1+0x2f0], R12 ;  /* 0x0002f00c01007387 */ /* 0x001fe80000100a00 */
[----:B------:R0:W-:Y:S04]  /*49090*/  STL.64 [R1+0x2f8], R14 ;  /* 0x0002f80e01007387 */ /* 0x0001e80000100a00 */
[----:B0-----:R-:W2:Y:S04]  /*490a0*/  LDL.LU.64 R14, [R1+0x15e8] ;  /* 0x0015e800010e7983 */ /* 0x001ea80000300a00 */
[----:B------:R-:W2:Y:S04]  /*490b0*/  LDL.LU.64 R12, [R1+0x15e0] ;  /* 0x0015e000010c7983 */ /* 0x000ea80000300a00 */
[----:B------:R-:W3:Y:S04]  /*490c0*/  LDL R10, [R1+0xcec] ;  /* 0x000cec00010a7983 */ /* 0x000ee80000100800 */
[----:B-1----:R-:W-:Y:S04]  /*490d0*/  STL.64 [R1+0x330], R24 ;  /* 0x0003301801007387 */ /* 0x002fe80000100a00 */
        /* <DEDUP_REMOVED lines=14> */
[----:B0-----:R-:W3:Y:S04]  /*491c0*/  LDL.LU.64 R26, [R1+0x15d8] ;  /* 0x0015d800011a7983 */ /* 0x001ee80000300a00 */
[----:B------:R-:W3:Y:S04]  /*491d0*/  LDL.LU.64 R24, [R1+0x15d0] ;  /* 0x0015d00001187983 */ /* 0x000ee80000300a00 */
[----:B--2---:R0:W-:Y:S04]  /*491e0*/  STS.128 [R0], R12 ;  /* 0x0000000c00007388 */ /* 0x0041e80000000c00 */
[----:B0-----:R-:W2:Y:S04]  /*491f0*/  LDL.LU.64 R14, [R1+0x15c8] ;  /* 0x0015c800010e7983 */ /* 0x001ea80000300a00 */
[----:B------:R-:W2:Y:S04]  /*49200*/  LDL.LU.64 R12, [R1+0x15c0] ;  /* 0x0015c000010c7983 */ /* 0x000ea80000300a00 */
[----:B---3--:R0:W-:Y:S04]  /*49210*/  STS.128 [R0+0x80], R24 ;  /* 0x0000801800007388 */ /* 0x0081e80000000c00 */
[----:B0-----:R-:W3:Y:S04]  /*49220*/  LDL.LU.64 R26, [R1+0x15b8] ;  /* 0x0015b800011a7983 */ /* 0x001ee80000300a00 */
[----:B------:R-:W3:Y:S04]  /*49230*/  LDL.LU.64 R24, [R1+0x15b0] ;  /* 0x0015b00001187983 */ /* 0x000ee80000300a00 */
[----:B----4-:R0:W-:Y:S04]  /*49240*/  STS.128 [R0+0x480], R16 ;  /* 0x0004801000007388 */ /* 0x0101e80000000c00 */
[----:B------:R-:W-:Y:S01]  /*49250*/  STS.128 [R0+0x280], R4 ;  /* 0x0002800400007388 */ /* 0x000fe20000000c00 */
[----:B0-----:R-:W-:-:S04]  /*49260*/  IADD3 R16, R11, 0x2, RZ ;  /* 0x000000020b107810 */ /* 0x001fc80007ffe0ff */
[----:B------:R-:W-:Y:S01]  /*49270*/  ISETP.GE.AND P2, PT, R16, c[0x0][0x17c], PT ;  /* 0x00005f0010007a0c */ /* 0x000fe20003f46270 */
[----:B-----5:R-:W-:Y:S04]  /*49280*/  STS.128 [R0+0x600], R20 ;  /* 0x0006001400007388 */ /* 0x020fe80000000c00 */
[----:B--2---:R0:W-:Y:S04]  /*49290*/  STS.128 [R0+0x200], R12 ;  /* 0x0002000c00007388 */ /* 0x0041e80000000c00 */
[----:B0-----:R-:W2:Y:S04]  /*492a0*/  LDL.LU.64 R14, [R1+0x15a8] ;  /* 0x0015a800010e7983 */ /* 0x001ea80000300a00 */
[----:B------:R-:W4:Y:S04]  /*492b0*/  LDL.LU.64 R12, [R1+0x15a0] ;  /* 0x0015a000010c7983 */ /* 0x000f280000300a00 */
[----:B------:R-:W5:Y:S04]  /*492c0*/  LDL.LU.64 R4, [R1+0x1598] ;  /* 0x0015980001047983 */ /* 0x000f680000300a00 */
[----:B---3--:R0:W-:Y:S04]  /*492d0*/  STS.128 [R0+0x400], R24 ;  /* 0x0004001800007388 */ /* 0x0081e80000000c00 */
[----:B0-----:R-:W3:Y:S04]  /*492e0*/  LDL.LU.64 R26, [R1+0x1590] ;  /* 0x00159000011a7983 */ /* 0x001ee80000300a00 */
[----:B------:R-:W2:Y:S04]  /*492f0*/  LDL R6, [R1+0xcf0] ;  /* 0x000cf00001067983 */ /* 0x000ea80000100800 */
[----:B------:R-:W3:Y:S04]  /*49300*/  LDL.LU R16, [R1+0x5e0] ;  /* 0x0005e00001107983 */ /* 0x000ee80000300800 */
[----:B------:R-:W3:Y:S04]  /*49310*/  LDL.LU R17, [R1+0x5e4] ;  /* 0x0005e40001117983 */ /* 0x000ee80000300800 */
[----:B------:R-:W3:Y:S04]  /*49320*/  LDL.LU R18, [R1+0x5e8] ;  /* 0x0005e80001127983 */ /* 0x000ee80000300800 */
[----:B------:R-:W3:Y:S04]  /*49330*/  LDL.LU R19, [R1+0x5ec] ;  /* 0x0005ec0001137983 */ /* 0x000ee80000300800 */
[----:B------:R-:W4:Y:S01]  /*49340*/  LDL.LU.64 R22, [R1+0x1588] ;  /* 0x0015880001167983 */ /* 0x000f220000300a00 */
[----:B------:R-:W-:Y:S01]  /*49350*/  IADD3 R2, R11, 0x1, RZ ;  /* 0x000000010b027810 */ /* 0x000fe20007ffe0ff */
[C---:B------:R-:W-:Y:S01]  /*49360*/  IMAD R3, R10.reuse, c[0x0][0x194], RZ ;  /* 0x000065000a037a24 */ /* 0x040fe200078e02ff */
[----:B------:R-:W-:-:S02]  /*49370*/  ISETP.GE.AND P0, PT, R10, c[0x0][0x178], PT ;  /* 0x00005e000a007a0c */ /* 0x000fc40003f06270 */
[C---:B------:R-:W-:Y:S01]  /*49380*/  ISETP.GE.AND P5, PT, R11.reuse, c[0x0][0x17c], PT ;  /* 0x00005f000b007a0c */ /* 0x040fe20003fa6270 */
[C---:B------:R-:W-:Y:S01]  /*49390*/  IMAD R20, R11.reuse, c[0x0][0x198], RZ ;  /* 0x000066000b147a24 */ /* 0x040fe200078e02ff */
[----:B------:R-:W-:Y:S01]  /*493a0*/  ISETP.GE.AND P4, PT, R2, c[0x0][0x17c], PT ;  /* 0x00005f0002007a0c */ /* 0x000fe20003f86270 */
[----:B------:R-:W-:Y:S01]  /*493b0*/  IMAD.MOV.U32 R2, RZ, RZ, c[0x0][0x194] ;  /* 0x00006500ff027624 */ /* 0x000fe200078e00ff */
[----:B------:R-:W-:Y:S01]  /*493c0*/  ISETP.LT.AND P0, PT, R11, c[0x0][0x17c], !P0 ;  /* 0x00005f000b007a0c */ /* 0x000fe20004701270 */
[----:B------:R-:W4:Y:S01]  /*493d0*/  LDL.LU R7, [R1+0x170] ;  /* 0x0001700001077983 */ /* 0x000f220000300800 */
[----:B------:R-:W-:Y:S02]  /*493e0*/  ISETP.LT.AND P6, PT, R10, c[0x0][0x178], !P4 ;  /* 0x00005e000a007a0c */ /* 0x000fe400067c1270 */
[----:B--2---:R-:W-:Y:S01]  /*493f0*/  ISETP.LT.AND P5, PT, R6, c[0x0][0x178], !P5 ;  /* 0x00005e0006007a0c */ /* 0x004fe20006fa1270 */
[----:B---3--:R0:W-:Y:S02]  /*49400*/  STS.128 [R0+0x680], R16 ;  /* 0x0006801000007388 */ /* 0x0081e40000000c00 */
[----:B0-----:R-:W-:-:S02]  /*49410*/  IMAD R0, R2, 0x80, R3 ;  /* 0x0000008002007824 */ /* 0x001fc400078e0203 */
[----:B------:R-:W-:Y:S01]  /*49420*/  BAR.SYNC.DEFER_BLOCKING 0x0 ;  /* 0x0000000000007b1d */ /* 0x000fe20000010000 */
[C---:B------:R-:W-:Y:S02]  /*49430*/  LEA R2, P1, R3.reuse, c[0x0][0x170], 0x1 ;  /* 0x00005c0003027a11 */ /* 0x040fe400078208ff */
[C---:B------:R-:W-:Y:S02]  /*49440*/  LEA R24, P3, R0.reuse, c[0x0][0x170], 0x1 ;  /* 0x00005c0000187a11 */ /* 0x040fe400078608ff */
[----:B------:R-:W-:Y:S02]  /*49450*/  LEA.HI.X.SX32 R3, R3, c[0x0][0x174], 0x1, P1 ;  /* 0x00005d0003037a11 */ /* 0x000fe400008f0eff */
[----:B------:R-:W-:-:S03]  /*49460*/  LEA.HI.X.SX32 R25, R0, c[0x0][0x174], 0x1, P3 ;  /* 0x00005d0000197a11 */ /* 0x000fc600018f0eff */
[----:B------:R-:W-:-:S04]  /*49470*/  IMAD.WIDE R16, R20, 0x2, R2 ;  /* 0x0000000214107825 */ /* 0x000fc800078e0202 */
[----:B------:R-:W-:Y:S01]  /*49480*/  IMAD.WIDE R18, R20, 0x2, R24 ;  /* 0x0000000214127825 */ /* 0x000fe200078e0218 */
[----:B------:R-:W-:Y:S02]  /*49490*/  ISETP.LT.AND P4, PT, R6, c[0x0][0x178], !P4 ;  /* 0x00005e0006007a0c */ /* 0x000fe40006781270 */
[----:B------:R-:W-:Y:S01]  /*494a0*/  IADD3 R0, R11, 0x3, RZ ;  /* 0x000000030b007810 */ /* 0x000fe20007ffe0ff */
[----:B----4-:R-:W-:Y:S04]  /*494b0*/  @P0 STG.E.U16 [R16.64], R23 ;  /* 0x0000001710000986 */ /* 0x010fe8000c101506 */
[----:B------:R0:W-:Y:S01]  /*494c0*/  @P5 STG.E.U16 [R18.64], R22 ;  /* 0x0000001612005986 */ /* 0x0001e2000c101506 */
[----:B------:R-:W-:Y:S02]  /*494d0*/  ISETP.GE.AND P3, PT, R0, c[0x0][0x17c], PT ;  /* 0x00005f0000007a0c */ /* 0x000fe40003f66270 */
[----:B------:R-:W-:-:S02]  /*494e0*/  PRMT R26, R23, 0x7632, R26 ;  /* 0x00007632171a7816 */ /* 0x000fc4000000001a */
[----:B------:R-:W-:Y:S02]  /*494f0*/  PRMT R0, R22, 0x7632, R0 ;  /* 0x0000763216007816 */ /* 0x000fe40000000000 */
[----:B0-----:R-:W-:Y:S02]  /*49500*/  IADD3 R18, R20, c[0x0][0x198], RZ ;  /* 0x0000660014127a10 */ /* 0x001fe40007ffe0ff */
[----:B------:R-:W-:Y:S02]  /*49510*/  IADD3 R22, R11, 0x6, RZ ;  /* 0x000000060b167810 */ /* 0x000fe40007ffe0ff */
[C---:B------:R-:W-:Y:S01]  /*49520*/  IADD3 R23, R18.reuse, c[0x0][0x198], RZ ;  /* 0x0000660012177a10 */ /* 0x040fe20007ffe0ff */
[----:B------:R-:W-:-:S04]  /*49530*/  IMAD.WIDE R16, R18, 0x2, R2 ;  /* 0x0000000212107825 */ /* 0x000fc800078e0202 */
[----:B------:R-:W-:Y:S01]  /*49540*/  IMAD.WIDE R18, R18, 0x2, R24 ;  /* 0x0000000212127825 */ /* 0x000fe200078e0218 */
[----:B------:R-:W-:Y:S01]  /*49550*/  @P6 STG.E.U16 [R16.64], R26 ;  /* 0x0000001a10006986 */ /* 0x000fe2000c101506 */
[----:B------:R-:W-:-:S03]  /*49560*/  ISETP.GE.AND P6, PT, R22, c[0x0][0x17c], PT ;  /* 0x00005f0016007a0c */ /* 0x000fc60003fc6270 */
[----:B------:R-:W2:Y:S04]  /*49570*/  LDL.LU R22, [R1+0x20] ;  /* 0x0000200001167983 */ /* 0x000ea80000300800 */
[----:B------:R0:W-:Y:S04]  /*49580*/  @P4 STG.E.U16 [R18.64], R0 ;  /* 0x0000000012004986 */ /* 0x0001e8000c101506 */
[----:B0-----:R-:W3:Y:S01]  /*49590*/  LDL.LU R19, [R1+0x160] ;  /* 0x0001600001137983 */ /* 0x001ee20000300800 */
[----:B------:R-:W-:Y:S02]  /*495a0*/  ISETP.LT.AND P5, PT, R10, c[0x0][0x178], !P2 ;  /* 0x00005e000a007a0c */ /* 0x000fe400057a1270 */
[----:B------:R-:W-:-:S02]  /*495b0*/  IADD3 R21, R11, 0x4, RZ ;  /* 0x000000040b157810 */ /* 0x000fc40007ffe0ff */
[----:B------:R-:W-:Y:S02]  /*495c0*/  IADD3 R20, R11, 0x5, RZ ;  /* 0x000000050b147810 */ /* 0x000fe40007ffe0ff */
[----:B------:R-:W-:Y:S02]  /*495d0*/  ISETP.LT.AND P2, PT, R6, c[0x0][0x178], !P2 ;  /* 0x00005e0006007a0c */ /* 0x000fe40005741270 */
[----:B------:R-:W-:Y:S02]  /*495e0*/  ISETP.GE.AND P1, PT, R21, c[0x0][0x17c], PT ;  /* 0x00005f0015007a0c */ /* 0x000fe40003f26270 */
[----:B------:R-:W-:Y:S01]  /*495f0*/  ISETP.GE.AND P0, PT, R20, c[0x0][0x17c], PT ;  /* 0x00005f0014007a0c */ /* 0x000fe20003f06270 */
[----:B------:R-:W-:Y:S01]  /*49600*/  IMAD.WIDE R20, R23, 0x2, R2 ;  /* 0x0000000217147825 */ /* 0x000fe200078e0202 */
[----:B------:R-:W-:Y:S02]  /*49610*/  IADD3 R0, R11, 0x7, RZ ;  /* 0x000000070b007810 */ /* 0x000fe40007ffe0ff */
[----:B------:R-:W-:Y:S01]  /*49620*/  ISETP.LT.AND P4, PT, R10, c[0x0][0x178], !P3 ;  /* 0x00005e000a007a0c */ /* 0x000fe20005f81270 */
[----:B------:R-:W-:Y:S01]  /*49630*/  IMAD.WIDE R16, R23, 0x2, R24 ;  /* 0x0000000217107825 */ /* 0x000fe200078e0218 */
[----:B------:R-:W-:Y:S01]  /*49640*/  ISETP.LT.AND P3, PT, R6, c[0x0][0x178], !P3 ;  /* 0x00005e0006007a0c */ /* 0x000fe20005f61270 */
[----:B---3--:R0:W-:Y:S01]  /*49650*/  @P5 STG.E.U16 [R20.64], R19 ;  /* 0x0000001314005986 */ /* 0x0081e2000c101506 */
[----:B------:R-:W-:-:S02]  /*49660*/  ISETP.GE.AND P5, PT, R0, c[0x0][0x17c], PT ;  /* 0x00005f0000007a0c */ /* 0x000fc40003fa6270 */
[----:B------:R-:W-:Y:S01]  /*49670*/  IADD3 R0, R23, c[0x0][0x198], RZ ;  /* 0x0000660017007a10 */ /* 0x000fe20007ffe0ff */
[----:B--2---:R1:W-:Y:S01]  /*49680*/  @P2 STG.E.U16 [R16.64], R22 ;  /* 0x0000001610002986 */ /* 0x0043e2000c101506 */
[----:B------:R-:W-:Y:S02]  /*49690*/  ISETP.LT.AND P2, PT, R10, c[0x0][0x178], !P1 ;  /* 0x00005e000a007a0c */ /* 0x000fe40004f41270 */
[----:B------:R-:W-:Y:S02]  /*496a0*/  ISETP.LT.AND P1, PT, R6, c[0x0][0x178], !P1 ;  /* 0x00005e0006007a0c */ /* 0x000fe40004f21270 */
[----:B0-----:R-:W-:Y:S01]  /*496b0*/  PRMT R20, R19, 0x7632, R20 ;  /* 0x0000763213147816 */ /* 0x001fe20000000014 */
[----:B------:R-:W-:Y:S01]  /*496c0*/  IMAD.WIDE R18, R0, 0x2, R2 ;  /* 0x0000000200127825 */ /* 0x000fe200078e0202 */
[----:B------:R-:W-:-:S03]  /*496d0*/  PRMT R21, R22, 0x7632, R21 ;  /* 0x0000763216157816 */ /* 0x000fc60000000015 */
[C-C-:B-1----:R-:W-:Y:S01]  /*496e0*/  IMAD.WIDE R16, R0.reuse, 0x2, R24.reuse ;  /* 0x0000000200107825 */ /* 0x142fe200078e0218 */
[----:B------:R-:W-:Y:S01]  /*496f0*/  IADD3 R0, R0, c[0x0][0x198], RZ ;  /* 0x0000660000007a10 */ /* 0x000fe20007ffe0ff */
[----:B------:R0:W-:Y:S04]  /*49700*/  @P4 STG.E.U16 [R18.64], R20 ;  /* 0x0000001412004986 */ /* 0x0001e8000c101506 */
[----:B------:R1:W-:Y:S01]  /*49710*/  @P3 STG.E.U16 [R16.64], R21 ;  /* 0x0000001510003986 */ /* 0x0003e2000c101506 */
[----:B0-----:R-:W-:Y:S01]  /*49720*/  IADD3 R20, R11, 0x9, RZ ;  /* 0x000000090b147810 */ /* 0x001fe20007ffe0ff */
[----:B------:R-:W-:-:S04]  /*49730*/  IMAD.WIDE R18, R0, 0x2, R24 ;  /* 0x0000000200127825 */ /* 0x000fc800078e0218 */
[----:B-1----:R-:W-:-:S05]  /*49740*/  IMAD.WIDE R16, R0, 0x2, R2 ;  /* 0x0000000200107825 */ /* 0x002fca00078e0202 */
[----:B------:R-:W-:Y:S01]  /*49750*/  @P2 STG.E.U16 [R16.64], R7 ;  /* 0x0000000710002986 */ /* 0x000fe2000c101506 */
[----:B------:R-:W-:Y:S02]  /*49760*/  ISETP.GE.AND P2, PT, R20, c[0x0][0x17c], PT ;  /* 0x00005f0014007a0c */ /* 0x000fe40003f46270 */
[----:B------:R-:W-:Y:S01]  /*49770*/  PRMT R20, R27, 0x7632, R20 ;  /* 0x000076321b147816 */ /* 0x000fe20000000014 */
[----:B------:R0:W-:Y:S04]  /*49780*/  @P1 STG.E.U16 [R18.64], R27 ;  /* 0x0000001b12001986 */ /* 0x0001e8000c101506 */
[----:B0-----:R-:W2:Y:S01]  /*49790*/  LDL.LU R27, [R1+0x1584] ;  /* 0x00158400011b7983 */ /* 0x001ea20000300800 */
[----:B------:R-:W-:Y:S02]  /*497a0*/  ISETP.LT.AND P3, PT, R10, c[0x0][0x178], !P0 ;  /* 0x00005e000a007a0c */ /* 0x000fe40004761270 */
[----:B------:R-:W-:-:S02]  /*497b0*/  ISETP.LT.AND P0, PT, R6, c[0x0][0x178], !P0 ;  /* 0x00005e0006007a0c */ /* 0x000fc40004701270 */
[----:B------:R-:W-:Y:S02]  /*497c0*/  IADD3 R0, R0, c[0x0][0x198], RZ ;  /* 0x0000660000007a10 */ /* 0x000fe40007ffe0ff */
[----:B------:R-:W-:Y:S02]  /*497d0*/  PRMT R21, R7, 0x7632, R21 ;  /* 0x0000763207157816 */ /* 0x000fe40000000015 */
[----:B------:R-:W-:Y:S01]  /*497e0*/  ISETP.LT.AND P1, PT, R10, c[0x0][0x178], !P6 ;  /* 0x00005e000a007a0c */ /* 0x000fe20007721270 */
[----:B------:R-:W-:-:S04]  /*497f0*/  IMAD.WIDE R16, R0, 0x2, R2 ;  /* 0x0000000200107825 */ /* 0x000fc800078e0202 */
[C---:B------:R-:W-:Y:S01]  /*49800*/  IMAD.WIDE R18, R0.reuse, 0x2, R24 ;  /* 0x0000000200127825 */ /* 0x040fe200078e0218 */
[----:B------:R-:W-:Y:S01]  /*49810*/  IADD3 R0, R0, c[0x0][0x198], RZ ;  /* 0x0000660000007a10 */ /* 0x000fe20007ffe0ff */
[----:B------:R0:W-:Y:S01]  /*49820*/  @P3 STG.E.U16 [R16.64], R21 ;  /* 0x0000001510003986 */ /* 0x0001e2000c101506 */
[----:B------:R-:W-:-:S03]  /*49830*/  ISETP.LT.AND P6, PT, R6, c[0x0][0x178], !P6 ;  /* 0x00005e0006007a0c */ /* 0x000fc600077c1270 */
[----:B------:R1:W-:Y:S01]  /*49840*/  @P0 STG.E.U16 [R18.64], R20 ;  /* 0x0000001412000986 */ /* 0x0003e2000c101506 */
[----:B------:R-:W-:Y:S02]  /*49850*/  ISETP.LT.AND P0, PT, R10, c[0x0][0x178], !P5 ;  /* 0x00005e000a007a0c */ /* 0x000fe40006f01270 */
[C---:B------:R-:W-:Y:S01]  /*49860*/  IADD3 R22, R11.reuse, 0x8, RZ ;  /* 0x000000080b167810 */ /* 0x040fe20007ffe0ff */
[----:B------:R-:W3:Y:S01]  /*49870*/  LDL.LU R7, [R1+0x40] ;  /* 0x0000400001077983 */ /* 0x000ee20000300800 */
[C---:B0-----:R-:W-:Y:S01]  /*49880*/  IMAD.WIDE R16, R0.reuse, 0x2, R2 ;  /* 0x0000000200107825 */ /* 0x041fe200078e0202 */
[----:B-1----:R-:W-:Y:S02]  /*49890*/  IADD3 R18, R11, 0xb, RZ ;  /* 0x0000000b0b127810 */ /* 0x002fe40007ffe0ff */
[----:B------:R-:W-:Y:S02]  /*498a0*/  IADD3 R20, R0, c[0x0][0x198], RZ ;  /* 0x0000660000147a10 */ /* 0x000fe40007ffe0ff */
[----:B------:R-:W-:-:S02]  /*498b0*/  ISETP.GE.AND P4, PT, R22, c[0x0][0x17c], PT ;  /* 0x00005f0016007a0c */ /* 0x000fc40003f86270 */
[----:B------:R-:W-:Y:S02]  /*498c0*/  IADD3 R22, R11, 0xc, RZ ;  /* 0x0000000c0b167810 */ /* 0x000fe40007ffe0ff */
[----:B------:R-:W-:Y:S01]  /*498d0*/  PRMT R26, R29, 0x7632, R26 ;  /* 0x000076321d1a7816 */ /* 0x000fe2000000001a */
[----:B--2---:R0:W-:Y:S01]  /*498e0*/  @P1 STG.E.U16 [R16.64], R27 ;  /* 0x0000001b10001986 */ /* 0x0041e2000c101506 */
[----:B------:R-:W-:Y:S01]  /*498f0*/  ISETP.GE.AND P1, PT, R18, c[0x0][0x17c], PT ;  /* 0x00005f0012007a0c */ /* 0x000fe20003f26270 */
[----:B------:R-:W-:-:S04]  /*49900*/  IMAD.WIDE R18, R20, 0x2, R2 ;  /* 0x0000000214127825 */ /* 0x000fc800078e0202 */
[----:B0-----:R-:W-:Y:S01]  /*49910*/  IMAD.WIDE R16, R0, 0x2, R24 ;  /* 0x0000000200107825 */ /* 0x001fe200078e0218 */
[----:B------:R-:W-:Y:S02]  /*49920*/  PRMT R0, R27, 0x7632, R0 ;  /* 0x000076321b007816 */ /* 0x000fe40000000000 */
[----:B------:R-:W3:Y:S04]  /*49930*/  LDL.LU R27, [R1+0x1580] ;  /* 0x00158000011b7983 */ /* 0x000ee80000300800 */
[----:B------:R0:W-:Y:S04]  /*49940*/  @P6 STG.E.U16 [R16.64], R29 ;  /* 0x0000001d10006986 */ /* 0x0001e8000c101506 */
[----:B------:R1:W-:Y:S01]  /*49950*/  @P0 STG.E.U16 [R18.64], R0 ;  /* 0x0000000012000986 */ /* 0x0003e2000c101506 */
[----:B------:R-:W-:-:S03]  /*49960*/  ISETP.GE.AND P0, PT, R22, c[0x0][0x17c], PT ;  /* 0x00005f0016007a0c */ /* 0x000fc60003f06270 */
[----:B0-----:R-:W2:Y:S04]  /*49970*/  LDL.LU R29, [R1+0x157c] ;  /* 0x00157c00011d7983 */ /* 0x001ea80000300800 */
[----:B------:R-:W4:Y:S01]  /*49980*/  LDL.LU R22, [R1+0x200] ;  /* 0x0002000001167983 */ /* 0x000f220000300800 */
[----:B------:R-:W-:Y:S02]  /*49990*/  ISETP.LT.AND P5, PT, R6, c[0x0][0x178], !P5 ;  /* 0x00005e0006007a0c */ /* 0x000fe40006fa1270 */
[----:B------:R-:W-:Y:S02]  /*499a0*/  ISETP.LT.AND P6, PT, R10, c[0x0][0x178], !P4 ;  /* 0x00005e000a007a0c */ /* 0x000fe400067c1270 */
[----:B------:R-:W-:Y:S02]  /*499b0*/  ISETP.LT.AND P4, PT, R6, c[0x0][0x178], !P4 ;  /* 0x00005e0006007a0c */ /* 0x000fe40006781270 */
[----:B-1----:R-:W-:-:S02]  /*499c0*/  IADD3 R0, R20, c[0x0][0x198], RZ ;  /* 0x0000660014007a10 */ /* 0x002fc40007ffe0ff */
[----:B------:R-:W-:Y:S01]  /*499d0*/  IADD3 R21, R11, 0xa, RZ ;  /* 0x0000000a0b157810 */ /* 0x000fe20007ffe0ff */
[----:B------:R-:W-:-:S03]  /*499e0*/  IMAD.WIDE R16, R20, 0x2, R24 ;  /* 0x0000000214107825 */ /* 0x000fc600078e0218 */
[----:B------:R-:W-:Y:S01]  /*499f0*/  ISETP.GE.AND P3, PT, R21, c[0x0][0x17c], PT ;  /* 0x00005f0015007a0c */ /* 0x000fe20003f66270 */
[C---:B------:R-:W-:Y:S01]  /*49a00*/  IMAD.WIDE R18, R0.reuse, 0x2, R2 ;  /* 0x0000000200127825 */ /* 0x040fe200078e0202 */
[----:B------:R-:W-:Y:S03]  /*49a10*/  @P5 STG.E.U16 [R16.64], R26 ;  /* 0x0000001a10005986 */ /* 0x000fe6000c101506 */
[----:B------:R-:W-:Y:S01]  /*49a20*/  IMAD.WIDE R20, R0, 0x2, R24 ;  /* 0x0000000200147825 */ /* 0x000fe200078e0218 */
[----:B---3--:R-:W-:Y:S01]  /*49a30*/  PRMT R27, R7, 0x7632, R27 ;  /* 0x00007632071b7816 */ /* 0x008fe2000000001b */
[----:B----4-:R0:W-:Y:S04]  /*49a40*/  @P6 STG.E.U16 [R18.64], R22 ;  /* 0x0000001612006986 */ /* 0x0101e8000c101506 */
[----:B------:R1:W-:Y:S01]  /*49a50*/  @P4 STG.E.U16 [R20.64], R7 ;  /* 0x0000000714004986 */ /* 0x0003e2000c101506 */
[----:B------:R-:W-:-:S02]  /*49a60*/  ISETP.LT.AND P4, PT, R10, c[0x0][0x178], !P2 ;  /* 0x00005e000a007a0c */ /* 0x000fc40005781270 */
[----:B--2---:R-:W-:Y:S02]  /*49a70*/  PRMT R29, R22, 0x7632, R29 ;  /* 0x00007632161d7816 */ /* 0x004fe4000000001d */
[----:B0-----:R-:W-:Y:S01]  /*49a80*/  IADD3 R18, R0, c[0x0][0x198], RZ ;  /* 0x0000660000127a10 */ /* 0x001fe20007ffe0ff */
[----:B-1----:R-:W2:Y:S04]  /*49a90*/  LDL.LU R7, [R1+0x50] ;  /* 0x0000500001077983 */ /* 0x002ea80000300800 */
[----:B------:R-:W-:-:S05]  /*49aa0*/  IMAD.WIDE R16, R18, 0x2, R2 ;  /* 0x0000000212107825 */ /* 0x000fca00078e0202 */
[----:B------:R0:W-:Y:S04]  /*49ab0*/  @P4 STG.E.U16 [R16.64], R29 ;  /* 0x0000001d10004986 */ /* 0x0001e8000c101506 */
[----:B0-----:R-:W3:Y:S04]  /*49ac0*/  LDL.LU R16, [R1+0x210] ;  /* 0x0002100001107983 */ /* 0x001ee80000300800 */
[----:B------:R-:W4:Y:S01]  /*49ad0*/  LDL.LU R17, [R1+0x60] ;  /* 0x0000600001117983 */ /* 0x000f220000300800 */
[----:B------:R-:W-:Y:S02]  /*49ae0*/  ISETP.LT.AND P2, PT, R6, c[0x0][0x178], !P2 ;  /* 0x00005e0006007a0c */ /* 0x000fe40005741270 */
[----:B------:R-:W-:Y:S01]  /*49af0*/  ISETP.LT.AND P6, PT, R10, c[0x0][0x178], !P3 ;  /* 0x00005e000a007a0c */ /* 0x000fe20005fc1270 */
[----:B------:R-:W2:Y:S01]  /*49b00*/  LDL.LU R29, [R1+0x230] ;  /* 0x00023000011d7983 */ /* 0x000ea20000300800 */
[C---:B------:R-:W-:Y:S01]  /*49b10*/  IADD3 R0, R18.reuse, c[0x0][0x198], RZ ;  /* 0x0000660012007a10 */ /* 0x040fe20007ffe0ff */
[----:B------:R-:W-:Y:S01]  /*49b20*/  IMAD.WIDE R18, R18, 0x2, R24 ;  /* 0x0000000212127825 */ /* 0x000fe200078e0218 */
[----:B------:R-:W-:-:S03]  /*49b30*/  ISETP.LT.AND P3, PT, R6, c[0x0][0x178], !P3 ;  /* 0x00005e0006007a0c */ /* 0x000fc60005f61270 */
[----:B------:R-:W-:Y:S01]  /*49b40*/  IMAD.WIDE R20, R0, 0x2, R2 ;  /* 0x0000000200147825 */ /* 0x000fe200078e0202 */
[----:B------:R-:W-:-:S03]  /*49b50*/  IADD3 R23, R11, 0xd, RZ ;  /* 0x0000000d0b177810 */ /* 0x000fc60007ffe0ff */
[----:B------:R0:W-:Y:S01]  /*49b60*/  @P2 STG.E.U16 [R18.64], R27 ;  /* 0x0000001b12002986 */ /* 0x0001e2000c101506 */
[----:B------:R-:W-:Y:S01]  /*49b70*/  ISETP.GE.AND P5, PT, R23, c[0x0][0x17c], PT ;  /* 0x00005f0017007a0c */ /* 0x000fe20003fa6270 */
[----:B------:R-:W-:Y:S01]  /*49b80*/  IMAD.WIDE R22, R0, 0x2, R24 ;  /* 0x0000000200167825 */ /* 0x000fe200078e0218 */
[----:B------:R-:W-:-:S04]  /*49b90*/  IADD3 R26, R11, 0xe, RZ ;  /* 0x0000000e0b1a7810 */ /* 0x000fc80007ffe0ff */
[----:B------:R-:W-:Y:S02]  /*49ba0*/  ISETP.GE.AND P4, PT, R26, c[0x0][0x17c], PT ;  /* 0x00005f001a007a0c */ /* 0x000fe40003f86270 */
[----:B0-----:R-:W-:Y:S01]  /*49bb0*/  IADD3 R18, R0, c[0x0][0x198], RZ ;  /* 0x0000660000127a10 */ /* 0x001fe20007ffe0ff */
[----:B---3--:R-:W-:Y:S01]  /*49bc0*/  @P6 STG.E.U16 [R20.64], R16 ;  /* 0x0000001014006986 */ /* 0x008fe2000c101506 */
[----:B------:R-:W-:Y:S02]  /*49bd0*/  ISETP.LT.AND P6, PT, R10, c[0x0][0x178], !P1 ;  /* 0x00005e000a007a0c */ /* 0x000fe40004fc1270 */
[----:B------:R-:W-:Y:S01]  /*49be0*/  ISETP.LT.AND P1, PT, R6, c[0x0][0x178], !P1 ;  /* 0x00005e0006007a0c */ /* 0x000fe20004f21270 */
[----:B----4-:R0:W-:Y:S01]  /*49bf0*/  @P3 STG.E.U16 [R22.64], R17 ;  /* 0x0000001116003986 */ /* 0x0101e2000c101506 */
[----:B------:R-:W-:Y:S02]  /*49c00*/  PRMT R26, R16, 0x7632, R26 ;  /* 0x00007632101a7816 */ /* 0x000fe4000000001a */
[----:B0-----:R-:W-:Y:S01]  /*49c10*/  PRMT R22, R17, 0x7632, R22 ;  /* 0x0000763211167816 */ /* 0x001fe20000000016 */
[C---:B------:R-:W-:Y:S01]  /*49c20*/  IMAD.WIDE R16, R18.reuse, 0x2, R2 ;  /* 0x0000000212107825 */ /* 0x040fe200078e0202 */
[----:B------:R-:W-:-:S03]  /*49c30*/  IADD3 R23, R18, c[0x0][0x198], RZ ;  /* 0x0000660012177a10 */ /* 0x000fc60007ffe0ff */
[----:B------:R-:W-:Y:S02]  /*49c40*/  IMAD.WIDE R18, R18, 0x2, R24 ;  /* 0x0000000212127825 */ /* 0x000fe400078e0218 */
[----:B------:R-:W-:Y:S04]  /*49c50*/  @P6 STG.E.U16 [R16.64], R26 ;  /* 0x0000001a10006986 */ /* 0x000fe8000c101506 */
[----:B------:R0:W-:Y:S04]  /*49c60*/  @P1 STG.E.U16 [R18.64], R22 ;  /* 0x0000001612001986 */ /* 0x0001e8000c101506 */
[----:B0-----:R-:W3:Y:S01]  /*49c70*/  LDL.LU R19, [R1+0x220] ;  /* 0x0002200001137983 */ /* 0x001ee20000300800 */
[----:B------:R-:W-:-:S02]  /*49c80*/  ISETP.LT.AND P3, PT, R10, c[0x0][0x178], !P0 ;  /* 0x00005e000a007a0c */ /* 0x000fc40004761270 */
[----:B------:R-:W-:Y:S02]  /*49c90*/  ISETP.LT.AND P0, PT, R6, c[0x0][0x178], !P0 ;  /* 0x00005e0006007a0c */ /* 0x000fe40004701270 */
[----:B------:R-:W-:Y:S01]  /*49ca0*/  IADD3 R20, R11, 0xf, RZ ;  /* 0x0000000f0b147810 */ /* 0x000fe20007ffe0ff */
[----:B------:R-:W-:-:S03]  /*49cb0*/  IMAD.WIDE R16, R23, 0x2, R24 ;  /* 0x0000000217107825 */ /* 0x000fc600078e0218 */
[----:B------:R-:W-:Y:S01]  /*49cc0*/  ISETP.GE.AND P2, PT, R20, c[0x0][0x17c], PT ;  /* 0x00005f0014007a0c */ /* 0x000fe20003f46270 */
[----:B------:R-:W-:Y:S01]  /*49cd0*/  IMAD.WIDE R20, R23, 0x2, R2 ;  /* 0x0000000217147825 */ /* 0x000fe200078e0202 */
[----:B------:R-:W-:-:S04]  /*49ce0*/  IADD3 R0, R11, 0x10, RZ ;  /* 0x000000100b007810 */ /* 0x000fc80007ffe0ff */
[----:B------:R-:W-:Y:S02]  /*49cf0*/  ISETP.GE.AND P6, PT, R0, c[0x0][0x17c], PT ;  /* 0x00005f0000007a0c */ /* 0x000fe40003fc6270 */
[----:B------:R-:W-:Y:S02]  /*49d00*/  IADD3 R0, R11, 0x11, RZ ;  /* 0x000000110b007810 */ /* 0x000fe40007ffe0ff */
[----:B------:R-:W-:Y:S02]  /*49d10*/  ISETP.LT.AND P1, PT, R10, c[0x0][0x178], !P5 ;  /* 0x00005e000a007a0c */ /* 0x000fe40006f21270 */
[----:B------:R-:W-:Y:S01]  /*49d20*/  ISETP.LT.AND P5, PT, R6, c[0x0][0x178], !P5 ;  /* 0x00005e0006007a0c */ /* 0x000fe20006fa1270 */
[----:B---3--:R0:W-:Y:S04]  /*49d30*/  @P3 STG.E.U16 [R20.64], R19 ;  /* 0x0000001314003986 */ /* 0x0081e8000c101506 */
[----:B--2---:R1:W-:Y:S01]  /*49d40*/  @P0 STG.E.U16 [R16.64], R7 ;  /* 0x0000000710000986 */ /* 0x0043e2000c101506 */
[----:B------:R-:W-:-:S02]  /*49d50*/  ISETP.GE.AND P3, PT, R0, c[0x0][0x17c], PT ;  /* 0x00005f0000007a0c */ /* 0x000fc40003f66270 */
[----:B0-----:R-:W-:Y:S02]  /*49d60*/  PRMT R21, R7, 0x7632, R21 ;  /* 0x0000763207157816 */ /* 0x001fe40000000015 */
[----:B-1----:R-:W2:Y:S01]  /*49d70*/  LDL.LU R7, [R1+0x154] ;  /* 0x0001540001077983 */ /* 0x002ea20000300800 */
[----:B------:R-:W-:-:S03]  /*49d80*/  IADD3 R0, R23, c[0x0][0x198], RZ ;  /* 0x0000660017007a10 */ /* 0x000fc60007ffe0ff */
[----:B------:R-:W3:Y:S01]  /*49d90*/  LDL.LU R23, [R1+0x4] ;  /* 0x0000040001177983 */ /* 0x000ee20000300800 */
[----:B------:R-:W-:Y:S01]  /*49da0*/  PRMT R20, R19, 0x7632, R20 ;  /* 0x0000763213147816 */ /* 0x000fe20000000014 */
[----:B------:R-:W-:Y:S01]  /*49db0*/  IMAD.WIDE R18, R0, 0x2, R2 ;  /* 0x0000000200127825 */ /* 0x000fe200078e0202 */
[----:B------:R-:W-:Y:S02]  /*49dc0*/  ISETP.LT.AND P0, PT, R10, c[0x0][0x178], !P4 ;  /* 0x00005e000a007a0c */ /* 0x000fe40006701270 */
[----:B------:R-:W-:Y:S01]  /*49dd0*/  ISETP.LT.AND P4, PT, R6, c[0x0][0x178], !P4 ;  /* 0x00005e0006007a0c */ /* 0x000fe20006781270 */
[C---:B------:R-:W-:Y:S01]  /*49de0*/  IMAD.WIDE R16, R0.reuse, 0x2, R24 ;  /* 0x0000000200107825 */ /* 0x040fe200078e0218 */
[----:B------:R-:W-:Y:S01]  /*49df0*/  IADD3 R0, R0, c[0x0][0x198], RZ ;  /* 0x0000660000007a10 */ /* 0x000fe20007ffe0ff */
[----:B------:R0:W-:Y:S04]  /*49e00*/  @P1 STG.E.U16 [R18.64], R20 ;  /* 0x0000001412001986 */ /* 0x0001e8000c101506 */
[----:B------:R1:W-:Y:S01]  /*49e10*/  @P5 STG.E.U16 [R16.64], R21 ;  /* 0x0000001510005986 */ /* 0x0003e2000c101506 */
[----:B------:R-:W-:-:S02]  /*49e20*/  ISETP.LT.AND P5, PT, R10, c[0x0][0x178], !P2 ;  /* 0x00005e000a007a0c */ /* 0x000fc400057a1270 */
[----:B------:R-:W-:Y:S01]  /*49e30*/  ISETP.LT.AND P2, PT, R6, c[0x0][0x178], !P2 ;  /* 0x00005e0006007a0c */ /* 0x000fe20005741270 */
[----:B0-----:R-:W-:-:S04]  /*49e40*/  IMAD.WIDE R18, R0, 0x2, R24 ;  /* 0x0000000200127825 */ /* 0x001fc800078e0218 */
[C---:B-1----:R-:W-:Y:S01]  /*49e50*/  IMAD.WIDE R16, R0.reuse, 0x2, R2 ;  /* 0x0000000200107825 */ /* 0x042fe200078e0202 */
[----:B------:R-:W-:Y:S02]  /*49e60*/  IADD3 R0, R0, c[0x0][0x198], RZ ;  /* 0x0000660000007a10 */ /* 0x000fe40007ffe0ff */
[----:B------:R-:W-:Y:S02]  /*49e70*/  IADD3 R20, R11, 0x13, RZ ;  /* 0x000000130b147810 */ /* 0x000fe40007ffe0ff */
[----:B------:R0:W-:Y:S04]  /*49e80*/  @P0 STG.E.U16 [R16.64], R29 ;  /* 0x0000001d10000986 */ /* 0x0001e8000c101506 */
[----:B-----5:R1:W-:Y:S01]  /*49e90*/  @P4 STG.E.U16 [R18.64], R4 ;  /* 0x0000000412004986 */ /* 0x0203e2000c101506 */
[----:B------:R-:W-:-:S02]  /*49ea0*/  ISETP.GE.AND P0, PT, R20, c[0x0][0x17c], PT ;  /* 0x00005f0014007a0c */ /* 0x000fc40003f06270 */
[----:B------:R-:W-:Y:S01]  /*49eb0*/  ISETP.LT.AND P4, PT, R10, c[0x0][0x178], !P6 ;  /* 0x00005e000a007a0c */ /* 0x000fe20007781270 */
[----:B0-----:R-:W-:Y:S01]  /*49ec0*/  IMAD.WIDE R16, R0, 0x2, R2 ;  /* 0x0000000200107825 */ /* 0x001fe200078e0202 */
[----:B-1----:R-:W-:-:S03]  /*49ed0*/  PRMT R4, R29, 0x7632, R4 ;  /* 0x000076321d047816 */ /* 0x002fc60000000004 */
[C---:B------:R-:W-:Y:S01]  /*49ee0*/  IMAD.WIDE R18, R0.reuse, 0x2, R24 ;  /* 0x0000000200127825 */ /* 0x040fe200078e0218 */
[----:B------:R-:W-:Y:S01]  /*49ef0*/  IADD3 R0, R0, c[0x0][0x198], RZ ;  /* 0x0000660000007a10 */ /* 0x000fe20007ffe0ff */
[----:B------:R-:W4:Y:S01]  /*49f00*/  LDL.LU R29, [R1+0x24] ;  /* 0x00002400011d7983 */ /* 0x000f220000300800 */
[----:B------:R-:W-:Y:S02]  /*49f10*/  PRMT R20, R4, 0x7632, R20 ;  /* 0x0000763204147816 */ /* 0x000fe40000000014 */
[----:B------:R-:W-:Y:S01]  /*49f20*/  ISETP.LT.AND P6, PT, R6, c[0x0][0x178], !P6 ;  /* 0x00005e0006007a0c */ /* 0x000fe200077c1270 */
[----:B------:R0:W-:Y:S04]  /*49f30*/  @P5 STG.E.U16 [R16.64], R4 ;  /* 0x0000000410005986 */ /* 0x0001e8000c101506 */
[----:B------:R1:W-:Y:S01]  /*49f40*/  @P2 STG.E.U16 [R18.64], R20 ;  /* 0x0000001412002986 */ /* 0x0003e2000c101506 */
[----:B------:R-:W-:-:S02]  /*49f50*/  ISETP.LT.AND P2, PT, R10, c[0x0][0x178], !P3 ;  /* 0x00005e000a007a0c */ /* 0x000fc40005f41270 */
[C---:B------:R-:W-:Y:S01]  /*49f60*/  IADD3 R22, R11.reuse, 0x12, RZ ;  /* 0x000000120b167810 */ /* 0x040fe20007ffe0ff */
[C-C-:B0-----:R-:W-:Y:S01]  /*49f70*/  IMAD.WIDE R16, R0.reuse, 0x2, R2.reuse ;  /* 0x0000000200107825 */ /* 0x141fe200078e0202 */
[----:B-1----:R-:W-:Y:S02]  /*49f80*/  IADD3 R20, R0, c[0x0][0x198], RZ ;  /* 0x0000660000147a10 */ /* 0x002fe40007ffe0ff */
[----:B------:R-:W-:Y:S02]  /*49f90*/  ISETP.GE.AND P1, PT, R22, c[0x0][0x17c], PT ;  /* 0x00005f0016007a0c */ /* 0x000fe40003f26270 */
[----:B------:R-:W-:Y:S01]  /*49fa0*/  IADD3 R22, R11, 0x16, RZ ;  /* 0x000000160b167810 */ /* 0x000fe20007ffe0ff */
[----:B------:R-:W-:Y:S01]  /*49fb0*/  IMAD.WIDE R18, R20, 0x2, R2 ;  /* 0x0000000214127825 */ /* 0x000fe200078e0202 */
[----:B--2---:R0:W-:Y:S03]  /*49fc0*/  @P4 STG.E.U16 [R16.64], R7 ;  /* 0x0000000710004986 */ /* 0x0041e6000c101506 */
[----:B0-----:R-:W-:Y:S01]  /*49fd0*/  IMAD.WIDE R16, R0, 0x2, R24 ;  /* 0x0000000200107825 */ /* 0x001fe200078e0218 */
[----:B------:R-:W-:-:S02]  /*49fe0*/  PRMT R0, R7, 0x7632, R0 ;  /* 0x0000763207007816 */ /* 0x000fc40000000000 */
[----:B------:R-:W2:Y:S04]  /*49ff0*/  LDL.LU R7, [R1+0x14] ;  /* 0x0000140001077983 */ /* 0x000ea80000300800 */
[----:B---3--:R-:W-:Y:S04]  /*4a000*/  @P6 STG.E.U16 [R16.64], R23 ;  /* 0x0000001710006986 */ /* 0x008fe8000c101506 */
[----:B------:R0:W-:Y:S01]  /*4a010*/  @P2 STG.E.U16 [R18.64], R0 ;  /* 0x0000000012002986 */ /* 0x0001e2000c101506 */
[----:B------:R-:W-:-:S03]  /*4a020*/  ISETP.GE.AND P2, PT, R22, c[0x0][0x17c], PT ;  /* 0x00005f0016007a0c */ /* 0x000fc60003f46270 */
[----:B------:R-:W3:Y:S01]  /*4a030*/  LDL.LU R22, [R1+0x164] ;  /* 0x0001640001167983 */ /* 0x000ee20000300800 */
[C---:B------:R-:W-:Y:S02]  /*4a040*/  IADD3 R4, R11.reuse, 0x14, RZ ;  /* 0x000000140b047810 */ /* 0x040fe40007ffe0ff */
[----:B------:R-:W-:Y:S02]  /*4a050*/  ISETP.LT.AND P3, PT, R6, c[0x0][0x178], !P3 ;  /* 0x00005e0006007a0c */ /* 0x000fe40005f61270 */
[----:B------:R-:W-:Y:S02]  /*4a060*/  ISETP.LT.AND P6, PT, R10, c[0x0][0x178], !P1 ;  /* 0x00005e000a007a0c */ /* 0x000fe40004fc1270 */
[----:B------:R-:W-:Y:S02]  /*4a070*/  ISETP.GE.AND P5, PT, R4, c[0x0][0x17c], PT ;  /* 0x00005f0004007a0c */ /* 0x000fe40003fa6270 */
[----:B------:R-:W-:Y:S02]  /*4a080*/  ISETP.LT.AND P1, PT, R6, c[0x0][0x178], !P1 ;  /* 0x00005e0006007a0c */ /* 0x000fe40004f21270 */
[----:B------:R-:W-:-:S02]  /*4a090*/  IADD3 R4, R11, 0x15, RZ ;  /* 0x000000150b047810 */ /* 0x000fc40007ffe0ff */
[C---:B0-----:R-:W-:Y:S01]  /*4a0a0*/  IADD3 R0, R20.reuse, c[0x0][0x198], RZ ;  /* 0x0000660014007a10 */ /* 0x041fe20007ffe0ff */
[----:B------:R-:W-:Y:S01]  /*4a0b0*/  IMAD.WIDE R16, R20, 0x2, R24 ;  /* 0x0000000214107825 */ /* 0x000fe200078e0218 */
[----:B------:R-:W-:Y:S02]  /*4a0c0*/  ISETP.GE.AND P4, PT, R4, c[0x0][0x17c], PT ;  /* 0x00005f0004007a0c */ /* 0x000fe40003f86270 */
[----:B------:R-:W-:Y:S01]  /*4a0d0*/  PRMT R4, R23, 0x7632, R4 ;  /* 0x0000763217047816 */ /* 0x000fe20000000004 */
[----:B------:R-:W-:-:S04]  /*4a0e0*/  IMAD.WIDE R18, R0, 0x2, R2 ;  /* 0x0000000200127825 */ /* 0x000fc800078e0202 */
[----:B------:R-:W-:Y:S01]  /*4a0f0*/  IMAD.WIDE R20, R0, 0x2, R24 ;  /* 0x0000000200147825 */ /* 0x000fe200078e0218 */
[----:B------:R-:W-:Y:S01]  /*4a100*/  @P3 STG.E.U16 [R16.64], R4 ;  /* 0x0000000410003986 */ /* 0x000fe2000c101506 */
[----:B----4-:R-:W-:-:S03]  /*4a110*/  PRMT R26, R29, 0x7632, R26 ;  /* 0x000076321d1a7816 */ /* 0x010fc6000000001a */
[----:B---3--:R0:W-:Y:S04]  /*4a120*/  @P6 STG.E.U16 [R18.64], R22 ;  /* 0x0000001612006986 */ /* 0x0081e8000c101506 */
[----:B------:R1:W-:Y:S01]  /*4a130*/  @P1 STG.E.U16 [R20.64], R29 ;  /* 0x0000001d14001986 */ /* 0x0003e2000c101506 */
[----:B------:R-:W-:Y:S02]  /*4a140*/  ISETP.LT.AND P1, PT, R10, c[0x0][0x178], !P0 ;  /* 0x00005e000a007a0c */ /* 0x000fe40004721270 */
[----:B------:R-:W-:Y:S02]  /*4a150*/  PRMT R27, R22, 0x7632, R27 ;  /* 0x00007632161b7816 */ /* 0x000fe4000000001b */
[----:B0-----:R-:W-:Y:S01]  /*4a160*/  IADD3 R18, R0, c[0x0][0x198], RZ ;  /* 0x0000660000127a10 */ /* 0x001fe20007ffe0ff */
[----:B-1----:R-:W3:Y:S04]  /*4a170*/  LDL.LU R29, [R1+0x34] ;  /* 0x00003400011d7983 */ /* 0x002ee80000300800 */
[----:B------:R-:W-:-:S05]  /*4a180*/  IMAD.WIDE R16, R18, 0x2, R2 ;  /* 0x0000000212107825 */ /* 0x000fca00078e0202 */
[----:B------:R0:W-:Y:S04]  /*4a190*/  @P1 STG.E.U16 [R16.64], R27 ;  /* 0x0000001b10001986 */ /* 0x0001e8000c101506 */
[----:B0-----:R-:W4:Y:S01]  /*4a1a0*/  LDL.LU R17, [R1+0x174] ;  /* 0x0001740001117983 */ /* 0x001f220000300800 */
[----:B------:R-:W-:Y:S02]  /*4a1b0*/  ISETP.LT.AND P0, PT, R6, c[0x0][0x178], !P0 ;  /* 0x00005e0006007a0c */ /* 0x000fe40004701270 */
[----:B------:R-:W-:Y:S02]  /*4a1c0*/  ISETP.LT.AND P6, PT, R10, c[0x0][0x178], !P5 ;  /* 0x00005e000a007a0c */ /* 0x000fe40006fc1270 */
[----:B------:R-:W-:Y:S02]  /*4a1d0*/  ISETP.LT.AND P5, PT, R6, c[0x0][0x178], !P5 ;  /* 0x00005e0006007a0c */ /* 0x000fe40006fa1270 */
[----:B------:R-:W-:-:S02]  /*4a1e0*/  IADD3 R0, R18, c[0x0][0x198], RZ ;  /* 0x0000660012007a10 */ /* 0x000fc40007ffe0ff */
[----:B------:R-:W-:Y:S01]  /*4a1f0*/  IADD3 R23, R11, 0x17, RZ ;  /* 0x000000170b177810 */ /* 0x000fe20007ffe0ff */
[----:B------:R-:W-:-:S03]  /*4a200*/  IMAD.WIDE R18, R18, 0x2, R24 ;  /* 0x0000000212127825 */ /* 0x000fc600078e0218 */
[----:B------:R-:W-:Y:S01]  /*4a210*/  ISETP.GE.AND P3, PT, R23, c[0x0][0x17c], PT ;  /* 0x00005f0017007a0c */ /* 0x000fe20003f66270 */
[C---:B------:R-:W-:Y:S01]  /*4a220*/  IMAD.WIDE R20, R0.reuse, 0x2, R2 ;  /* 0x0000000200147825 */ /* 0x040fe200078e0202 */
[----:B------:R0:W-:Y:S03]  /*4a230*/  @P0 STG.E.U16 [R18.64], R26 ;  /* 0x0000001a12000986 */ /* 0x0001e6000c101506 */
[C---:B------:R-:W-:Y:S01]  /*4a240*/  IMAD.WIDE R22, R0.reuse, 0x2, R24 ;  /* 0x0000000200167825 */ /* 0x040fe200078e0218 */
[----:B------:R-:W-:Y:S02]  /*4a250*/  IADD3 R4, R11, 0x18, RZ ;  /* 0x000000180b047810 */ /* 0x000fe40007ffe0ff */
[----:B0-----:R-:W-:Y:S02]  /*4a260*/  IADD3 R18, R0, c[0x0][0x198], RZ ;  /* 0x0000660000127a10 */ /* 0x001fe40007ffe0ff */
[----:B------:R-:W-:-:S02]  /*4a270*/  ISETP.GE.AND P1, PT, R4, c[0x0][0x17c], PT ;  /* 0x00005f0004007a0c */ /* 0x000fc40003f26270 */
[----:B--2---:R-:W-:Y:S01]  /*4a280*/  PRMT R4, R7, 0x7632, R4 ;  /* 0x0000763207047816 */ /* 0x004fe20000000004 */
[----:B----4-:R-:W-:Y:S04]  /*4a290*/  @P6 STG.E.U16 [R20.64], R17 ;  /* 0x0000001114006986 */ /* 0x010fe8000c101506 */
[----:B------:R0:W-:Y:S01]  /*4a2a0*/  @P5 STG.E.U16 [R22.64], R7 ;  /* 0x0000000716005986 */ /* 0x0001e2000c101506 */
[----:B------:R-:W-:Y:S02]  /*4a2b0*/  ISETP.LT.AND P5, PT, R10, c[0x0][0x178], !P4 ;  /* 0x00005e000a007a0c */ /* 0x000fe400067a1270 */
[----:B0-----:R-:W-:Y:S01]  /*4a2c0*/  PRMT R22, R17, 0x7632, R22 ;  /* 0x0000763211167816 */ /* 0x001fe20000000016 */
[----:B------:R-:W-:Y:S01]  /*4a2d0*/  IMAD.WIDE R16, R18, 0x2, R2 ;  /* 0x0000000212107825 */ /* 0x000fe200078e0202 */
[----:B------:R-:W2:Y:S09]  /*4a2e0*/  LDL.LU R7, [R1+0x44] ;  /* 0x0000440001077983 */ /* 0x000eb20000300800 */
[----:B------:R0:W-:Y:S04]  /*4a2f0*/  @P5 STG.E.U16 [R16.64], R22 ;  /* 0x0000001610005986 */ /* 0x0001e8000c101506 */
[----:B0-----:R-:W4:Y:S01]  /*4a300*/  LDL.LU R22, [R1+0x184] ;  /* 0x0001840001167983 */ /* 0x001f220000300800 */
[----:B------:R-:W-:-:S02]  /*4a310*/  ISETP.LT.AND P4, PT, R6, c[0x0][0x178], !P4 ;  /* 0x00005e0006007a0c */ /* 0x000fc40006781270 */
[----:B------:R-:W-:Y:S02]  /*4a320*/  ISETP.LT.AND P6, PT, R10, c[0x0][0x178], !P2 ;  /* 0x00005e000a007a0c */ /* 0x000fe400057c1270 */
[C---:B------:R-:W-:Y:S02]  /*4a330*/  IADD3 R20, R11.reuse, 0x19, RZ ;  /* 0x000000190b147810 */ /* 0x040fe40007ffe0ff */
[C---:B------:R-:W-:Y:S02]  /*4a340*/  IADD3 R23, R18.reuse, c[0x0][0x198], RZ ;  /* 0x0000660012177a10 */ /* 0x040fe40007ffe0ff */
[----:B------:R-:W-:Y:S01]  /*4a350*/  IADD3 R0, R11, 0x1a, RZ ;  /* 0x0000001a0b007810 */ /* 0x000fe20007ffe0ff */
[----:B------:R-:W-:Y:S01]  /*4a360*/  IMAD.WIDE R18, R18, 0x2, R24 ;  /* 0x0000000212127825 */ /* 0x000fe200078e0218 */
[----:B------:R-:W-:Y:S02]  /*4a370*/  ISETP.GE.AND P0, PT, R20, c[0x0][0x17c], PT ;  /* 0x00005f0014007a0c */ /* 0x000fe40003f06270 */
[----:B------:R-:W-:Y:S01]  /*4a380*/  ISETP.GE.AND P5, PT, R0, c[0x0][0x17c], PT ;  /* 0x00005f0000007a0c */ /* 0x000fe20003fa6270 */
[----:B------:R-:W-:Y:S01]  /*4a390*/  IMAD.WIDE R20, R23, 0x2, R2 ;  /* 0x0000000217147825 */ /* 0x000fe200078e0202 */
[----:B------:R-:W-:Y:S01]  /*4a3a0*/  IADD3 R0, R11, 0x1b, RZ ;  /* 0x0000001b0b007810 */ /* 0x000fe20007ffe0ff */
[----:B------:R-:W-:Y:S02]  /*4a3b0*/  @P4 STG.E.U16 [R18.64], R4 ;  /* 0x0000000412004986 */ /* 0x000fe4000c101506 */
[----:B------:R-:W-:Y:S01]  /*4a3c0*/  IMAD.WIDE R16, R23, 0x2, R24 ;  /* 0x0000000217107825 */ /* 0x000fe200078e0218 */
[----:B------:R-:W-:Y:S01]  /*4a3d0*/  ISETP.LT.AND P2, PT, R6, c[0x0][0x178], !P2 ;  /* 0x00005e0006007a0c */ /* 0x000fe20005741270 */
[----:B----4-:R0:W-:Y:S01]  /*4a3e0*/  @P6 STG.E.U16 [R20.64], R22 ;  /* 0x0000001614006986 */ /* 0x0101e2000c101506 */
[----:B------:R-:W-:-:S02]  /*4a3f0*/  ISETP.GE.AND P6, PT, R0, c[0x0][0x17c], PT ;  /* 0x00005f0000007a0c */ /* 0x000fc40003fc6270 */
[----:B------:R-:W-:Y:S02]  /*4a400*/  IADD3 R0, R23, c[0x0][0x198], RZ ;  /* 0x0000660017007a10 */ /* 0x000fe40007ffe0ff */
[----:B------:R-:W4:Y:S07]  /*4a410*/  LDL.LU R23, [R1+0x204] ;  /* 0x0002040001177983 */ /* 0x000f2e0000300800 */
[----:B---3--:R1:W-:Y:S01]  /*4a420*/  @P2 STG.E.U16 [R16.64], R29 ;  /* 0x0000001d10002986 */ /* 0x0083e2000c101506 */
[----:B0-----:R-:W-:-:S02]  /*4a430*/  PRMT R20, R29, 0x7632, R20 ;  /* 0x000076321d147816 */ /* 0x001fc40000000014 */
[----:B------:R-:W-:Y:S01]  /*4a440*/  PRMT R4, R22, 0x7632, R4 ;  /* 0x0000763216047816 */ /* 0x000fe20000000004 */
[----:B-1----:R-:W3:Y:S04]  /*4a450*/  LDL.LU R29, [R1+0x214] ;  /* 0x00021400011d7983 */ /* 0x002ee80000300800 */
[----:B------:R-:W5:Y:S01]  /*4a460*/  LDL.LU R22, [R1+0x64] ;  /* 0x0000640001167983 */ /* 0x000f620000300800 */
[----:B------:R-:W-:Y:S02]  /*4a470*/  ISETP.LT.AND P4, PT, R10, c[0x0][0x178], !P3 ;  /* 0x00005e000a007a0c */ /* 0x000fe40005f81270 */
[----:B------:R-:W-:Y:S01]  /*4a480*/  ISETP.LT.AND P3, PT, R6, c[0x0][0x178], !P3 ;  /* 0x00005e0006007a0c */ /* 0x000fe20005f61270 */
[----:B------:R-:W-:Y:S01]  /*4a490*/  IMAD.WIDE R18, R0, 0x2, R2 ;  /* 0x0000000200127825 */ /* 0x000fe200078e0202 */
[----:B------:R-:W-:-:S02]  /*4a4a0*/  ISETP.LT.AND P2, PT, R10, c[0x0][0x178], !P1 ;  /* 0x00005e000a007a0c */ /* 0x000fc40004f41270 */
[----:B------:R-:W-:Y:S01]  /*4a4b0*/  ISETP.LT.AND P1, PT, R6, c[0x0][0x178], !P1 ;  /* 0x00005e0006007a0c */ /* 0x000fe20004f21270 */
[C---:B------:R-:W-:Y:S01]  /*4a4c0*/  IMAD.WIDE R16, R0.reuse, 0x2, R24 ;  /* 0x0000000200107825 */ /* 0x040fe200078e0218 */
[----:B------:R-:W-:-:S05]  /*4a4d0*/  IADD3 R0, R0, c[0x0][0x198], RZ ;  /* 0x0000660000007a10 */ /* 0x000fca0007ffe0ff */
[----:B------:R0:W-:Y:S04]  /*4a4e0*/  @P4 STG.E.U16 [R18.64], R4 ;  /* 0x0000000412004986 */ /* 0x0001e8000c101506 */
[----:B------:R1:W-:Y:S01]  /*4a4f0*/  @P3 STG.E.U16 [R16.64], R20 ;  /* 0x0000001410003986 */ /* 0x0003e2000c101506 */
[----:B------:R-:W-:Y:S02]  /*4a500*/  ISETP.LT.AND P3, PT, R10, c[0x0][0x178], !P0 ;  /* 0x00005e000a007a0c */ /* 0x000fe40004761270 */
[----:B------:R-:W-:Y:S01]  /*4a510*/  ISETP.LT.AND P0, PT, R6, c[0x0][0x178], !P0 ;  /* 0x00005e0006007a0c */ /* 0x000fe20004701270 */
[----:B0-----:R-:W-:-:S04]  /*4a520*/  IMAD.WIDE R18, R0, 0x2, R24 ;  /* 0x0000000200127825 */ /* 0x001fc800078e0218 */
[C---:B-1----:R-:W-:Y:S01]  /*4a530*/  IMAD.WIDE R16, R0.reuse, 0x2, R2 ;  /* 0x0000000200107825 */ /* 0x042fe200078e0202 */
[----:B------:R-:W-:Y:S02]  /*4a540*/  IADD3 R0, R0, c[0x0][0x198], RZ ;  /* 0x0000660000007a10 */ /* 0x000fe40007ffe0ff */
[----:B------:R-:W-:Y:S02]  /*4a550*/  IADD3 R4, R11, 0x1d, RZ ;  /* 0x0000001d0b047810 */ /* 0x000fe40007ffe0ff */
[----:B----4-:R0:W-:Y:S01]  /*4a560*/  @P2 STG.E.U16 [R16.64], R23 ;  /* 0x0000001710002986 */ /* 0x0101e2000c101506 */
[----:B------:R-:W-:-:S03]  /*4a570*/  PRMT R20, R23, 0x7632, R20 ;  /* 0x0000763217147816 */ /* 0x000fc60000000014 */
[----:B--2---:R1:W-:Y:S01]  /*4a580*/  @P1 STG.E.U16 [R18.64], R7 ;  /* 0x0000000712001986 */ /* 0x0043e2000c101506 */
[----:B------:R-:W-:Y:S02]  /*4a590*/  ISETP.LT.AND P1, PT, R10, c[0x0][0x178], !P5 ;  /* 0x00005e000a007a0c */ /* 0x000fe40006f21270 */
[----:B------:R-:W-:Y:S02]  /*4a5a0*/  ISETP.GE.AND P2, PT, R4, c[0x0][0x17c], PT ;  /* 0x00005f0004007a0c */ /* 0x000fe40003f46270 */
[----:B------:R-:W-:Y:S01]  /*4a5b0*/  PRMT R4, R7, 0x7632, R4 ;  /* 0x0000763207047816 */ /* 0x000fe20000000004 */
[----:B0-----:R-:W-:-:S04]  /*4a5c0*/  IMAD.WIDE R16, R0, 0x2, R2 ;  /* 0x0000000200107825 */ /* 0x001fc800078e0202 */
[C---:B-1----:R-:W-:Y:S01]  /*4a5d0*/  IMAD.WIDE R18, R0.reuse, 0x2, R24 ;  /* 0x0000000200127825 */ /* 0x042fe200078e0218 */
[----:B------:R-:W-:Y:S01]  /*4a5e0*/  IADD3 R0, R0, c[0x0][0x198], RZ ;  /* 0x0000660000007a10 */ /* 0x000fe20007ffe0ff */
[----:B------:R0:W-:Y:S01]  /*4a5f0*/  @P3 STG.E.U16 [R16.64], R20 ;  /* 0x0000001410003986 */ /* 0x0001e2000c101506 */
[----:B------:R-:W-:-:S03]  /*4a600*/  ISETP.LT.AND P5, PT, R6, c[0x0][0x178], !P5 ;  /* 0x00005e0006007a0c */ /* 0x000fc60006fa1270 */
[----:B------:R1:W-:Y:S01]  /*4a610*/  @P0 STG.E.U16 [R18.64], R4 ;  /* 0x0000000412000986 */ /* 0x0003e2000c101506 */
[----:B------:R-:W-:-:S03]  /*4a620*/  ISETP.LT.AND P0, PT, R10, c[0x0][0x178], !P6 ;  /* 0x00005e000a007a0c */ /* 0x000fc60007701270 */
[----:B------:R-:W2:Y:S01]  /*4a630*/  LDL.LU R7, [R1+0x54] ;  /* 0x0000540001077983 */ /* 0x000ea20000300800 */
[----:B0-----:R-:W-:Y:S01]  /*4a640*/  IMAD.WIDE R16, R0, 0x2, R2 ;  /* 0x0000000200107825 */ /* 0x001fe200078e0202 */
[C---:B------:R-:W-:Y:S02]  /*4a650*/  IADD3 R20, R11.reuse, 0x1e, RZ ;  /* 0x0000001e0b147810 */ /* 0x040fe40007ffe0ff */
[----:B-1----:R-:W-:Y:S02]  /*4a660*/  IADD3 R4, R11, 0x1f, RZ ;  /* 0x0000001f0b047810 */ /* 0x002fe40007ffe0ff */
[----:B---3--:R0:W-:Y:S01]  /*4a670*/  @P1 STG.E.U16 [R16.64], R29 ;  /* 0x0000001d10001986 */ /* 0x0081e2000c101506 */
[----:B------:R-:W-:Y:S02]  /*4a680*/  ISETP.GE.AND P3, PT, R20, c[0x0][0x17c], PT ;  /* 0x00005f0014007a0c */ /* 0x000fe40003f66270 */
[----:B------:R-:W-:Y:S02]  /*4a690*/  IADD3 R20, R0, c[0x0][0x198], RZ ;  /* 0x0000660000147a10 */ /* 0x000fe40007ffe0ff */
[----:B------:R-:W-:-:S02]  /*4a6a0*/  ISETP.GE.AND P1, PT, R4, c[0x0][0x17c], PT ;  /* 0x00005f0004007a0c */ /* 0x000fc40003f26270 */
[----:B-----5:R-:W-:Y:S01]  /*4a6b0*/  PRMT R4, R22, 0x7632, R4 ;  /* 0x0000763216047816 */ /* 0x020fe20000000004 */
[----:B0-----:R-:W-:Y:S01]  /*4a6c0*/  IMAD.WIDE R16, R0, 0x2, R24 ;  /* 0x0000000200107825 */ /* 0x001fe200078e0218 */
[----:B------:R-:W-:Y:S02]  /*4a6d0*/  PRMT R0, R29, 0x7632, R0 ;  /* 0x000076321d007816 */ /* 0x000fe40000000000 */
[----:B------:R-:W3:Y:S01]  /*4a6e0*/  LDL.LU R29, [R1+0x234] ;  /* 0x00023400011d7983 */ /* 0x000ee20000300800 */
[----:B------:R-:W-:-:S03]  /*4a6f0*/  IMAD.WIDE R18, R20, 0x2, R2 ;  /* 0x0000000214127825 */ /* 0x000fc600078e0202 */
[----:B------:R0:W-:Y:S04]  /*4a700*/  @P5 STG.E.U16 [R16.64], R22 ;  /* 0x0000001610005986 */ /* 0x0001e8000c101506 */
[----:B------:R1:W-:Y:S01]  /*4a710*/  @P0 STG.E.U16 [R18.64], R0 ;  /* 0x0000000012000986 */ /* 0x0003e2000c101506 */
[----:B0-----:R-:W-:-:S04]  /*4a720*/  IADD3 R22, R11, 0x20, RZ ;  /* 0x000000200b167810 */ /* 0x001fc80007ffe0ff */
[----:B------:R-:W-:Y:S02]  /*4a730*/  ISETP.GE.AND P0, PT, R22, c[0x0][0x17c], PT ;  /* 0x00005f0016007a0c */ /* 0x000fe40003f06270 */
[----:B------:R-:W4:Y:S01]  /*4a740*/  LDL.LU R22, [R1+0x224] ;  /* 0x0002240001167983 */ /* 0x000f220000300800 */
[----:B------:R-:W-:-:S04]  /*4a750*/  IADD3 R21, R11, 0x1c, RZ ;  /* 0x0000001c0b157810 */ /* 0x000fc80007ffe0ff */
[----:B------:R-:W-:Y:S02]  /*4a760*/  ISETP.GE.AND P4, PT, R21, c[0x0][0x17c], PT ;  /* 0x00005f0015007a0c */ /* 0x000fe40003f86270 */
[----:B------:R-:W-:Y:S02]  /*4a770*/  ISETP.LT.AND P6, PT, R6, c[0x0][0x178], !P6 ;  /* 0x00005e0006007a0c */ /* 0x000fe400077c1270 */
[----:B------:R-:W-:Y:S02]  /*4a780*/  ISETP.LT.AND P5, PT, R10, c[0x0][0x178], !P4 ;  /* 0x00005e000a007a0c */ /* 0x000fe400067a1270 */
[C---:B-1----:R-:W-:Y:S01]  /*4a790*/  IADD3 R0, R20.reuse, c[0x0][0x198], RZ ;  /* 0x0000660014007a10 */ /* 0x042fe20007ffe0ff */
[----:B------:R-:W-:Y:S01]  /*4a7a0*/  IMAD.WIDE R16, R20, 0x2, R24 ;  /* 0x0000000214107825 */ /* 0x000fe200078e0218 */
[----:B------:R-:W-:-:S03]  /*4a7b0*/  ISETP.LT.AND P4, PT, R6, c[0x0][0x178], !P4 ;  /* 0x00005e0006007a0c */ /* 0x000fc60006781270 */
[----:B------:R-:W-:-:S04]  /*4a7c0*/  IMAD.WIDE R18, R0, 0x2, R2 ;  /* 0x0000000200127825 */ /* 0x000fc800078e0202 */
[----:B------:R-:W-:Y:S01]  /*4a7d0*/  @P6 STG.E.U16 [R16.64], R4 ;  /* 0x0000000410006986 */ /* 0x000fe2000c101506 */
[----:B------:R-:W-:Y:S01]  /*4a7e0*/  IMAD.WIDE R20, R0, 0x2, R24 ;  /* 0x0000000200147825 */ /* 0x000fe200078e0218 */
[----:B------:R-:W-:-:S04]  /*4a7f0*/  IADD3 R23, R11, 0x21, RZ ;  /* 0x000000210b177810 */ /* 0x000fc80007ffe0ff */
[----:B------:R-:W-:Y:S02]  /*4a800*/  ISETP.GE.AND P6, PT, R23, c[0x0][0x17c], PT ;  /* 0x00005f0017007a0c */ /* 0x000fe40003fc6270 */
[----:B--2---:R-:W-:Y:S01]  /*4a810*/  PRMT R26, R7, 0x7632, R26 ;  /* 0x00007632071a7816 */ /* 0x004fe2000000001a */
[----:B----4-:R0:W-:Y:S01]  /*4a820*/  @P5 STG.E.U16 [R18.64], R22 ;  /* 0x0000001612005986 */ /* 0x0101e2000c101506 */
[----:B------:R-:W-:Y:S02]  /*4a830*/  ISETP.LT.AND P5, PT, R10, c[0x0][0x178], !P2 ;  /* 0x00005e000a007a0c */ /* 0x000fe400057a1270 */
[----:B------:R-:W-:Y:S01]  /*4a840*/  PRMT R27, R22, 0x7632, R27 ;  /* 0x00007632161b7816 */ /* 0x000fe2000000001b */
[----:B------:R1:W-:Y:S01]  /*4a850*/  @P4 STG.E.U16 [R20.64], R7 ;  /* 0x0000000714004986 */ /* 0x0003e2000c101506 */
[----:B------:R-:W-:Y:S02]  /*4a860*/  ISETP.LT.AND P4, PT, R10, c[0x0][0x178], !P3 ;  /* 0x00005e000a007a0c */ /* 0x000fe40005f81270 */
[----:B0-----:R-:W-:-:S02]  /*4a870*/  IADD3 R18, R0, c[0x0][0x198], RZ ;  /* 0x0000660000127a10 */ /* 0x001fc40007ffe0ff */
[----:B------:R-:W-:-:S03]  /*4a880*/  ISETP.LT.AND P2, PT, R6, c[0x0][0x178], !P2 ;  /* 0x00005e0006007a0c */ /* 0x000fc60005741270 */
[----:B------:R-:W-:Y:S01]  /*4a890*/  IMAD.WIDE R16, R18, 0x2, R2 ;  /* 0x0000000212107825 */ /* 0x000fe200078e0202 */
[----:B------:R-:W-:Y:S02]  /*4a8a0*/  ISETP.LT.AND P3, PT, R6, c[0x0][0x178], !P3 ;  /* 0x00005e0006007a0c */ /* 0x000fe40005f61270 */
[----:B------:R-:W2:Y:S04]  /*4a8b0*/  LDL.LU R6, [R1+0x1578] ;  /* 0x0015780001067983 */ /* 0x000ea80000300800 */
[----:B-1----:R-:W4:Y:S04]  /*4a8c0*/  LDL.LU R7, [R1+0x8] ;  /* 0x0000080001077983 */ /* 0x002f280000300800 */
[----:B------:R0:W-:Y:S01]  /*4a8d0*/  @P5 STG.E.U16 [R16.64], R27 ;  /* 0x0000001b10005986 */ /* 0x0001e2000c101506 */
[----:B------:R-:W-:-:S03]  /*4a8e0*/  IADD3 R0, R18, c[0x0][0x198], RZ ;  /* 0x0000660012007a10 */ /* 0x000fc60007ffe0ff */
[----:B0-----:R-:W5:Y:S01]  /*4a8f0*/  LDL R27, [R1+0xcf0] ;  /* 0x000cf000011b7983 */ /* 0x001f620000100800 */
[----:B------:R-:W-:-:S04]  /*4a900*/  IMAD.WIDE R18, R18, 0x2, R24 ;  /* 0x0000000212127825 */ /* 0x000fc800078e0218 */
[C---:B------:R-:W-:Y:S01]  /*4a910*/  IMAD.WIDE R20, R0.reuse, 0x2, R2 ;  /* 0x0000000200147825 */ /* 0x040fe200078e0202 */
[----:B------:R-:W-:Y:S03]  /*4a920*/  @P2 STG.E.U16 [R18.64], R26 ;  /* 0x0000001a12002986 */ /* 0x000fe6000c101506 */
[----:B------:R-:W-:Y:S01]  /*4a930*/  IMAD.WIDE R22, R0, 0x2, R24 ;  /* 0x0000000200167825 */ /* 0x000fe200078e0218 */
[----:B---3--:R-:W-:Y:S04]  /*4a940*/  @P4 STG.E.U16 [R20.64], R29 ;  /* 0x0000001d14004986 */ /* 0x008fe8000c101506 */
[----:B------:R0:W-:Y:S04]  /*4a950*/  @P3 STG.E.U16 [R22.64], R5 ;  /* 0x0000000516003986 */ /* 0x0001e8000c101506 */
[----:B0-----:R-:W3:Y:S01]  /*4a960*/  LDL.LU R23, [R1+0x158] ;  /* 0x0001580001177983 */ /* 0x001ee20000300800 */
[----:B------:R-:W-:-:S02]  /*4a970*/  IADD3 R4, R11, 0x22, RZ ;  /* 0x000000220b047810 */ /* 0x000fc40007ffe0ff */
[----:B------:R-:W-:Y:S02]  /*4a980*/  ISETP.LT.AND P3, PT, R10, c[0x0][0x178], !P1 ;  /* 0x00005e000a007a0c */ /* 0x000fe40004f61270 */
[----:B------:R-:W-:Y:S02]  /*4a990*/  ISETP.GE.AND P5, PT, R4, c[0x0][0x17c], PT ;  /* 0x00005f0004007a0c */ /* 0x000fe40003fa6270 */
[----:B------:R-:W-:Y:S02]  /*4a9a0*/  IADD3 R4, R0, c[0x0][0x198], RZ ;  /* 0x0000660000047a10 */ /* 0x000fe40007ffe0ff */
[----:B------:R-:W-:Y:S02]  /*4a9b0*/  PRMT R19, R29, 0x7632, R19 ;  /* 0x000076321d137816 */ /* 0x000fe40000000013 */
[----:B------:R-:W-:Y:S01]  /*4a9c0*/  PRMT R18, R5, 0x7632, R18 ;  /* 0x0000763205127816 */ /* 0x000fe20000000012 */
[----:B------:R-:W-:Y:S01]  /*4a9d0*/  IMAD.WIDE R16, R4, 0x2, R2 ;  /* 0x0000000204107825 */ /* 0x000fe200078e0202 */
[----:B------:R-:W-:Y:S01]  /*4a9e0*/  ISETP.LT.AND P2, PT, R10, c[0x0][0x178], !P0 ;  /* 0x00005e000a007a0c */ /* 0x000fe20004741270 */
[----:B------:R-:W2:Y:S01]  /*4a9f0*/  LDL.LU R29, [R1+0x28] ;  /* 0x00002800011d7983 */ /* 0x000ea20000300800 */
[C---:B------:R-:W-:Y:S01]  /*4aa00*/  IADD3 R0, R4.reuse, c[0x0][0x198], RZ ;  /* 0x0000660004007a10 */ /* 0x040fe20007ffe0ff */
[----:B------:R-:W-:-:S02]  /*4aa10*/  IMAD.WIDE R4, R4, 0x2, R24 ;  /* 0x0000000204047825 */ /* 0x000fc400078e0218 */
[----:B------:R0:W-:Y:S01]  /*4aa20*/  @P3 STG.E.U16 [R16.64], R19 ;  /* 0x0000001310003986 */ /* 0x0001e2000c101506 */
[----:B------:R-:W-:-:S04]  /*4aa30*/  IADD3 R20, R11, 0x23, RZ ;  /* 0x000000230b147810 */ /* 0x000fc80007ffe0ff */
[----:B------:R-:W-:Y:S01]  /*4aa40*/  ISETP.GE.AND P4, PT, R20, c[0x0][0x17c], PT ;  /* 0x00005f0014007a0c */ /* 0x000fe20003f86270 */
[----:B0-----:R-:W-:Y:S01]  /*4aa50*/  IMAD.WIDE R16, R0, 0x2, R2 ;  /* 0x0000000200107825 */ /* 0x001fe200078e0202 */
[C---:B-----5:R-:W-:Y:S02]  /*4aa60*/  ISETP.LT.AND P1, PT, R27.reuse, c[0x0][0x178], !P1 ;  /* 0x00005e001b007a0c */ /* 0x060fe40004f21270 */
[----:B------:R-:W-:-:S11]  /*4aa70*/  ISETP.LT.AND P0, PT, R27, c[0x0][0x178], !P0 ;  /* 0x00005e001b007a0c */ /* 0x000fd60004701270 */
[----:B------:R0:W-:Y:S01]  /*4aa80*/  @P1 STG.E.U16 [R4.64], R18 ;  /* 0x0000001204001986 */ /* 0x0001e2000c101506 */
[----:B------:R-:W-:Y:S01]  /*4aa90*/  ISETP.LT.AND P1, PT, R10, c[0x0][0x178], !P6 ;  /* 0x00005e000a007a0c */ /* 0x000fe20007721270 */
[C---:B0-----:R-:W-:Y:S01]  /*4aaa0*/  IMAD.WIDE R4, R0.reuse, 0x2, R24 ;  /* 0x0000000200047825 */ /* 0x041fe200078e0218 */
[----:B------:R-:W-:Y:S01]  /*4aab0*/  IADD3 R0, R0, c[0x0][0x198], RZ ;  /* 0x0000660000007a10 */ /* 0x000fe20007ffe0ff */
[----:B---3--:R-:W-:Y:S01]  /*4aac0*/  @P2 STG.E.U16 [R16.64], R23 ;  /* 0x0000001710002986 */ /* 0x008fe2000c101506 */
[----:B------:R-:W-:Y:S02]  /*4aad0*/  IADD3 R18, R11, 0x25, RZ ;  /* 0x000000250b127810 */ /* 0x000fe40007ffe0ff */
[----:B------:R-:W-:Y:S01]  /*4aae0*/  PRMT R20, R23, 0x7632, R20 ;  /* 0x0000763217147816 */ /* 0x000fe20000000014 */
[----:B----4-:R0:W-:Y:S01]  /*4aaf0*/  @P0 STG.E.U16 [R4.64], R7 ;  /* 0x0000000704000986 */ /* 0x0101e2000c101506 */
[----:B------:R-:W-:Y:S02]  /*4ab00*/  ISETP.GE.AND P2, PT, R18, c[0x0][0x17c], PT ;  /* 0x00005f0012007a0c */ /* 0x000fe40003f46270 */
[----:B------:R-:W-:Y:S01]  /*4ab10*/  PRMT R18, R7, 0x7632, R18 ;  /* 0x0000763207127816 */ /* 0x000fe20000000012 */
[C---:B0-----:R-:W-:Y:S01]  /*4ab20*/  IMAD.WIDE R4, R0.reuse, 0x2, R2 ;  /* 0x0000000200047825 */ /* 0x041fe200078e0202 */
[----:B------:R-:W3:Y:S04]  /*4ab30*/  LDL.LU R7, [R1+0x178] ;  /* 0x0001780001077983 */ /* 0x000ee80000300800 */
[----:B------:R-:W4:Y:S04]  /*4ab40*/  LDL.LU R23, [R1+0x18] ;  /* 0x0000180001177983 */ /* 0x000f280000300800 */
[----:B------:R0:W-:Y:S04]  /*4ab50*/  @P1 STG.E.U16 [R4.64], R20 ;  /* 0x0000001404001986 */ /* 0x0001e8000c101506 */
[----:B0-----:R-:W5:Y:S01]  /*4ab60*/  LDL.LU R20, [R1+0x168] ;  /* 0x0001680001147983 */ /* 0x001f620000300800 */
[----:B------:R-:W-:Y:S01]  /*4ab70*/  ISETP.LT.AND P6, PT, R27, c[0x0][0x178], !P6 ;  /* 0x00005e001b007a0c */ /* 0x000fe200077c1270 */
[----:B------:R-:W-:Y:S01]  /*4ab80*/  IMAD.WIDE R16, R0, 0x2, R24 ;  /* 0x0000000200107825 */ /* 0x000fe200078e0218 */
[----:B------:R-:W-:-:S02]  /*4ab90*/  ISETP.LT.AND P0, PT, R10, c[0x0][0x178], !P5 ;  /* 0x00005e000a007a0c */ /* 0x000fc40006f01270 */
[----:B------:R-:W-:Y:S02]  /*4aba0*/  ISETP.LT.AND P5, PT, R27, c[0x0][0x178], !P5 ;  /* 0x00005e001b007a0c */ /* 0x000fe40006fa1270 */
[----:B------:R-:W-:Y:S02]  /*4abb0*/  IADD3 R4, R0, c[0x0][0x198], RZ ;  /* 0x0000660000047a10 */ /* 0x000fe40007ffe0ff */
[----:B------:R-:W-:Y:S02]  /*4abc0*/  IADD3 R19, R11, 0x26, RZ ;  /* 0x000000260b137810 */ /* 0x000fe40007ffe0ff */
[----:B------:R-:W-:-:S03]  /*4abd0*/  IADD3 R0, R4, c[0x0][0x198], RZ ;  /* 0x0000660004007a10 */ /* 0x000fc60007ffe0ff */
[----:B------:R0:W-:Y:S01]  /*4abe0*/  @P6 STG.E.U16 [R16.64], R18 ;  /* 0x0000001210006986 */ /* 0x0001e2000c101506 */
[----:B------:R-:W-:Y:S02]  /*4abf0*/  ISETP.LT.AND P6, PT, R10, c[0x0][0x178], !P4 ;  /* 0x00005e000a007a0c */ /* 0x000fe400067c1270 */
[----:B------:R-:W-:Y:S02]  /*4ac00*/  ISETP.LT.AND P4, PT, R27, c[0x0][0x178], !P4 ;  /* 0x00005e001b007a0c */ /* 0x000fe40006781270 */
[----:B------:R-:W-:Y:S02]  /*4ac10*/  IADD3 R21, R11, 0x24, RZ ;  /* 0x000000240b157810 */ /* 0x000fe40007ffe0ff */
[----:B------:R-:W-:Y:S01]  /*4ac20*/  ISETP.GE.AND P1, PT, R19, c[0x0][0x17c], PT ;  /* 0x00005f0013007a0c */ /* 0x000fe20003f26270 */
[----:B0-----:R-:W-:Y:S01]  /*4ac30*/  IMAD.WIDE R16, R4, 0x2, R2 ;  /* 0x0000000204107825 */ /* 0x001fe200078e0202 */
[----:B------:R-:W-:-:S03]  /*4ac40*/  IADD3 R18, R11, 0x27, RZ ;  /* 0x000000270b127810 */ /* 0x000fc60007ffe0ff */
[----:B------:R-:W-:Y:S01]  /*4ac50*/  IMAD.WIDE R4, R4, 0x2, R24 ;  /* 0x0000000204047825 */ /* 0x000fe200078e0218 */
[----:B------:R-:W-:Y:S02]  /*4ac60*/  ISETP.GE.AND P3, PT, R21, c[0x0][0x17c], PT ;  /* 0x00005f0015007a0c */ /* 0x000fe40003f66270 */
[----:B---3--:R-:W-:Y:S01]  /*4ac70*/  PRMT R21, R7, 0x7632, R21 ;  /* 0x0000763207157816 */ /* 0x008fe20000000015 */
[----:B-----5:R0:W-:Y:S01]  /*4ac80*/  @P0 STG.E.U16 [R16.64], R20 ;  /* 0x0000001410000986 */ /* 0x0201e2000c101506 */
[----:B------:R-:W-:Y:S02]  /*4ac90*/  PRMT R19, R20, 0x7632, R19 ;  /* 0x0000763214137816 */ /* 0x000fe40000000013 */
[----:B------:R-:W-:Y:S01]  /*4aca0*/  ISETP.GE.AND P0, PT, R18, c[0x0][0x17c], PT ;  /* 0x00005f0012007a0c */ /* 0x000fe20003f06270 */
[----:B--2---:R1:W-:Y:S01]  /*4acb0*/  @P5 STG.E.U16 [R4.64], R29 ;  /* 0x0000001d04005986 */ /* 0x0043e2000c101506 */
[----:B------:R-:W-:Y:S02]  /*4acc0*/  PRMT R18, R29, 0x7632, R18 ;  /* 0x000076321d127816 */ /* 0x000fe40000000012 */
[----:B------:R-:W-:Y:S01]  /*4acd0*/  ISETP.LT.AND P5, PT, R10, c[0x0][0x178], !P3 ;  /* 0x00005e000a007a0c */ /* 0x000fe20005fa1270 */
[----:B0-----:R-:W-:-:S04]  /*4ace0*/  IMAD.WIDE R16, R0, 0x2, R2 ;  /* 0x0000000200107825 */ /* 0x001fc800078e0202 */
[----:B-1----:R-:W-:Y:S01]  /*4acf0*/  IMAD.WIDE R4, R0, 0x2, R24 ;  /* 0x0000000200047825 */ /* 0x002fe200078e0218 */
[----:B------:R0:W-:Y:S01]  /*4ad00*/  @P6 STG.E.U16 [R16.64], R19 ;  /* 0x0000001310006986 */ /* 0x0001e2000c101506 */
[----:B------:R-:W-:-:S03]  /*4ad10*/  ISETP.LT.AND P3, PT, R27, c[0x0][0x178], !P3 ;  /* 0x00005e001b007a0c */ /* 0x000fc60005f61270 */
[----:B------:R1:W-:Y:S01]  /*4ad20*/  @P4 STG.E.U16 [R4.64], R18 ;  /* 0x0000001204004986 */ /* 0x0003e2000c101506 */
[----:B------:R-:W-:-:S03]  /*4ad30*/  ISETP.LT.AND P4, PT, R10, c[0x0][0x178], !P2 ;  /* 0x00005e000a007a0c */ /* 0x000fc60005781270 */
[----:B------:R-:W2:Y:S01]  /*4ad40*/  LDL.LU R29, [R1+0x38] ;  /* 0x00003800011d7983 */ /* 0x000ea20000300800 */
[----:B0-----:R-:W-:Y:S02]  /*4ad50*/  IADD3 R17, R0, c[0x0][0x198], RZ ;  /* 0x0000660000117a10 */ /* 0x001fe40007ffe0ff */
[----:B------:R-:W-:Y:S02]  /*4ad60*/  IADD3 R16, R11, 0x28, RZ ;  /* 0x000000280b107810 */ /* 0x000fe40007ffe0ff */
[C---:B------:R-:W-:Y:S01]  /*4ad70*/  IADD3 R20, R17.reuse, c[0x0][0x198], RZ ;  /* 0x0000660011147a10 */ /* 0x040fe20007ffe0ff */
[----:B-1----:R-:W-:Y:S01]  /*4ad80*/  IMAD.WIDE R4, R17, 0x2, R2 ;  /* 0x0000000211047825 */ /* 0x002fe200078e0202 */
[----:B------:R-:W-:-:S03]  /*4ad90*/  ISETP.GE.AND P6, PT, R16, c[0x0][0x17c], PT ;  /* 0x00005f0010007a0c */ /* 0x000fc60003fc6270 */
[----:B------:R-:W-:Y:S01]  /*4ada0*/  IMAD.WIDE R16, R17, 0x2, R24 ;  /* 0x0000000211107825 */ /* 0x000fe200078e0218 */
[----:B------:R0:W-:Y:S03]  /*4adb0*/  @P5 STG.E.U16 [R4.64], R7 ;  /* 0x0000000704005986 */ /* 0x0001e6000c101506 */
[----:B------:R-:W-:Y:S01]  /*4adc0*/  IMAD.WIDE R18, R20, 0x2, R2 ;  /* 0x0000000214127825 */ /* 0x000fe200078e0202 */
[----:B----4-:R-:W-:Y:S04]  /*4add0*/  @P3 STG.E.U16 [R16.64], R23 ;  /* 0x0000001710003986 */ /* 0x010fe8000c101506 */
[----:B------:R1:W-:Y:S04]  /*4ade0*/  @P4 STG.E.U16 [R18.64], R21 ;  /* 0x0000001512004986 */ /* 0x0003e8000c101506 */
[----:B0-----:R-:W3:Y:S04]  /*4adf0*/  LDL.LU R7, [R1+0x1574] ;  /* 0x0015740001077983 */ /* 0x001ee80000300800 */
[----:B-1----:R-:W4:Y:S01]  /*4ae00*/  LDL.LU R21, [R1+0x188] ;  /* 0x0001880001157983 */ /* 0x002f220000300800 */
[----:B------:R-:W-:-:S02]  /*4ae10*/  ISETP.LT.AND P2, PT, R27, c[0x0][0x178], !P2 ;  /* 0x00005e001b007a0c */ /* 0x000fc40005741270 */
[----:B------:R-:W-:Y:S02]  /*4ae20*/  IADD3 R0, R11, 0x29, RZ ;  /* 0x000000290b007810 */ /* 0x000fe40007ffe0ff */
[----:B------:R-:W-:Y:S02]  /*4ae30*/  ISETP.LT.AND P3, PT, R10, c[0x0][0x178], !P1 ;  /* 0x00005e000a007a0c */ /* 0x000fe40004f61270 */
[----:B------:R-:W-:Y:S01]  /*4ae40*/  ISETP.LT.AND P1, PT, R27, c[0x0][0x178], !P1 ;  /* 0x00005e001b007a0c */ /* 0x000fe20004f21270 */
[----:B------:R-:W-:Y:S01]  /*4ae50*/  IMAD.WIDE R4, R20, 0x2, R24 ;  /* 0x0000000214047825 */ /* 0x000fe200078e0218 */
[----:B------:R-:W-:Y:S02]  /*4ae60*/  ISETP.GE.AND P5, PT, R0, c[0x0][0x17c], PT ;  /* 0x00005f0000007a0c */ /* 0x000fe40003fa6270 */
[----:B------:R-:W-:Y:S02]  /*4ae70*/  IADD3 R0, R20, c[0x0][0x198], RZ ;  /* 0x0000660014007a10 */ /* 0x000fe40007ffe0ff */
[----:B------:R-:W-:-:S02]  /*4ae80*/  PRMT R18, R23, 0x7632, R18 ;  /* 0x0000763217127816 */ /* 0x000fc40000000012 */
[----:B------:R-:W-:Y:S01]  /*4ae90*/  ISETP.LT.AND P4, PT, R10, c[0x0][0x178], !P0 ;  /* 0x00005e000a007a0c */ /* 0x000fe20004781270 */
[C---:B------:R-:W-:Y:S01]  /*4aea0*/  IMAD.WIDE R16, R0.reuse, 0x2, R2 ;  /* 0x0000000200107825 */ /* 0x040fe200078e0202 */
[----:B------:R-:W-:Y:S01]  /*4aeb0*/  ISETP.LT.AND P0, PT, R27, c[0x0][0x178], !P0 ;  /* 0x00005e001b007a0c */ /* 0x000fe20004701270 */
[----:B------:R0:W-:Y:S04]  /*4aec0*/  @P2 STG.E.U16 [R4.64], R18 ;  /* 0x0000001204002986 */ /* 0x0001e8000c101506 */
[----:B------:R-:W5:Y:S01]  /*4aed0*/  LDL.LU R23, [R1+0x48] ;  /* 0x0000480001177983 */ /* 0x000f620000300800 */
[C---:B0-----:R-:W-:Y:S01]  /*4aee0*/  IADD3 R18, R0.reuse, c[0x0][0x198], RZ ;  /* 0x0000660000127a10 */ /* 0x041fe20007ffe0ff */
[----:B------:R-:W-:Y:S01]  /*4aef0*/  IMAD.WIDE R4, R0, 0x2, R24 ;  /* 0x0000000200047825 */ /* 0x000fe200078e0218 */
[----:B--2---:R-:W-:Y:S01]  /*4af00*/  PRMT R20, R29, 0x7632, R20 ;  /* 0x000076321d147816 */ /* 0x004fe20000000014 */
[----:B----4-:R0:W-:Y:S01]  /*4af10*/  @P3 STG.E.U16 [R16.64], R21 ;  /* 0x0000001510003986 */ /* 0x0101e2000c101506 */
[----:B------:R-:W-:-:S03]  /*4af20*/  PRMT R0, R21, 0x7632, R0 ;  /* 0x0000763215007816 */ /* 0x000fc60000000000 */
[----:B------:R1:W-:Y:S01]  /*4af30*/  @P1 STG.E.U16 [R4.64], R29 ;  /* 0x0000001d04001986 */ /* 0x0003e2000c101506 */
[----:B0-----:R-:W-:-:S04]  /*4af40*/  IMAD.WIDE R16, R18, 0x2, R2 ;  /* 0x0000000212107825 */ /* 0x001fc800078e0202 */
[----:B-1----:R-:W-:Y:S01]  /*4af50*/  IMAD.WIDE R4, R18, 0x2, R24 ;  /* 0x0000000212047825 */ /* 0x002fe200078e0218 */
[----:B------:R-:W-:Y:S04]  /*4af60*/  @P4 STG.E.U16 [R16.64], R0 ;  /* 0x0000000010004986 */ /* 0x000fe8000c101506 */
[----:B------:R-:W2:Y:S04]  /*4af70*/  LDL.LU R29, [R1+0x68] ;  /* 0x00006800011d7983 */ /* 0x000ea80000300800 */
[----:B------:R0:W-:Y:S04]  /*4af80*/  @P0 STG.E.U16 [R4.64], R20 ;  /* 0x0000001404000986 */ /* 0x0001e8000c101506 */
[----:B0-----:R-:W4:Y:S01]  /*4af90*/  LDL.LU R5, [R1+0x208] ;  /* 0x0002080001057983 */ /* 0x001f220000300800 */
[----:B------:R-:W-:-:S02]  /*4afa0*/  ISETP.LT.AND P1, PT, R10, c[0x0][0x178], !P6 ;  /* 0x00005e000a007a0c */ /* 0x000fc40007721270 */
[----:B------:R-:W-:Y:S02]  /*4afb0*/  IADD3 R19, R11, 0x2a, RZ ;  /* 0x0000002a0b137810 */ /* 0x000fe40007ffe0ff */
[----:B------:R-:W-:Y:S02]  /*4afc0*/  IADD3 R0, R18, c[0x0][0x198], RZ ;  /* 0x0000660012007a10 */ /* 0x000fe40007ffe0ff */
[----:B------:R-:W-:Y:S02]  /*4afd0*/  ISETP.GE.AND P2, PT, R19, c[0x0][0x17c], PT ;  /* 0x00005f0013007a0c */ /* 0x000fe40003f46270 */
[----:B------:R-:W-:Y:S01]  /*4afe0*/  IADD3 R19, R11, 0x2b, RZ ;  /* 0x0000002b0b137810 */ /* 0x000fe20007ffe0ff */
[----:B------:R-:W-:Y:S01]  /*4aff0*/  IMAD.WIDE R16, R0, 0x2, R2 ;  /* 0x0000000200107825 */ /* 0x000fe200078e0202 */
[----:B------:R-:W-:Y:S02]  /*4b000*/  ISETP.LT.AND P6, PT, R27, c[0x0][0x178], !P6 ;  /* 0x00005e001b007a0c */ /* 0x000fe400077c1270 */
[----:B------:R-:W-:-:S02]  /*4b010*/  ISETP.GE.AND P3, PT, R19, c[0x0][0x17c], PT ;  /* 0x00005f0013007a0c */ /* 0x000fc40003f66270 */
[----:B------:R-:W-:Y:S02]  /*4b020*/  IADD3 R19, R11, 0x2c, RZ ;  /* 0x0000002c0b137810 */ /* 0x000fe40007ffe0ff */
[C---:B------:R-:W-:Y:S02]  /*4b030*/  IADD3 R4, R0.reuse, c[0x0][0x198], RZ ;  /* 0x0000660000047a10 */ /* 0x040fe40007ffe0ff */
[----:B------:R-:W-:Y:S01]  /*4b040*/  ISETP.GE.AND P4, PT, R19, c[0x0][0x17c], PT ;  /* 0x00005f0013007a0c */ /* 0x000fe20003f86270 */
[----:B------:R-:W-:Y:S01]  /*4b050*/  IMAD.WIDE R18, R0, 0x2, R24 ;  /* 0x0000000200127825 */ /* 0x000fe200078e0218 */
[----:B------:R-:W-:-:S04]  /*4b060*/  IADD3 R21, R11, 0x2d, RZ ;  /* 0x0000002d0b157810 */ /* 0x000fc80007ffe0ff */
[----:B------:R-:W-:Y:S02]  /*4b070*/  ISETP.GE.AND P0, PT, R21, c[0x0][0x17c], PT ;  /* 0x00005f0015007a0c */ /* 0x000fe40003f06270 */
[----:B------:R-:W-:Y:S02]  /*4b080*/  IADD3 R21, R11, 0x2e, RZ ;  /* 0x0000002e0b157810 */ /* 0x000fe40007ffe0ff */
[----:B-----5:R-:W-:Y:S01]  /*4b090*/  PRMT R20, R23, 0x7632, R20 ;  /* 0x0000763217147816 */ /* 0x020fe20000000014 */
[----:B----4-:R-:W-:Y:S01]  /*4b0a0*/  @P1 STG.E.U16 [R16.64], R5 ;  /* 0x0000000510001986 */ /* 0x010fe2000c101506 */
[----:B------:R-:W-:Y:S02]  /*4b0b0*/  ISETP.LT.AND P1, PT, R10, c[0x0][0x178], !P5 ;  /* 0x00005e000a007a0c */ /* 0x000fe40006f21270 */
[----:B------:R-:W-:Y:S01]  /*4b0c0*/  PRMT R22, R5, 0x7632, R22 ;  /* 0x0000763205167816 */ /* 0x000fe20000000016 */
[----:B------:R0:W-:Y:S02]  /*4b0d0*/  @P6 STG.E.U16 [R18.64], R23 ;  /* 0x0000001712006986 */ /* 0x0001e4000c101506 */
[----:B0-----:R-:W-:-:S02]  /*4b0e0*/  IMAD.WIDE R18, R4, 0x2, R2 ;  /* 0x0000000204127825 */ /* 0x001fc400078e0202 */
[----:B------:R-:W4:Y:S06]  /*4b0f0*/  LDL.LU R23, [R1+0x58] ;  /* 0x0000580001177983 */ /* 0x000f2c0000300800 */
[----:B------:R0:W-:Y:S01]  /*4b100*/  @P1 STG.E.U16 [R18.64], R22 ;  /* 0x0000001612001986 */ /* 0x0001e2000c101506 */
[----:B------:R-:W-:-:S03]  /*4b110*/  ISETP.GE.AND P1, PT, R21, c[0x0][0x17c], PT ;  /* 0x00005f0015007a0c */ /* 0x000fc60003f26270 */
[----:B0-----:R-:W5:Y:S04]  /*4b120*/  LDL.LU R22, [R1+0x228] ;  /* 0x0002280001167983 */ /* 0x001f680000300800 */
[----:B------:R-:W2:Y:S01]  /*4b130*/  LDL.LU R21, [R1+0x218] ;  /* 0x0002180001157983 */ /* 0x000ea20000300800 */
[C---:B------:R-:W-:Y:S02]  /*4b140*/  ISETP.LT.AND P5, PT, R27.reuse, c[0x0][0x178], !P5 ;  /* 0x00005e001b007a0c */ /* 0x040fe40006fa1270 */
[----:B------:R-:W-:Y:S02]  /*4b150*/  ISETP.LT.AND P6, PT, R10, c[0x0][0x178], !P2 ;  /* 0x00005e000a007a0c */ /* 0x000fe400057c1270 */
[C---:B------:R-:W-:Y:S02]  /*4b160*/  IADD3 R0, R4.reuse, c[0x0][0x198], RZ ;  /* 0x0000660004007a10 */ /* 0x040fe40007ffe0ff */
[----:B------:R-:W-:Y:S01]  /*4b170*/  ISETP.LT.AND P2, PT, R27, c[0x0][0x178], !P2 ;  /* 0x00005e001b007a0c */ /* 0x000fe20005741270 */
[----:B------:R-:W-:-:S04]  /*4b180*/  IMAD.WIDE R16, R4, 0x2, R24 ;  /* 0x0000000204107825 */ /* 0x000fc800078e0218 */
[C---:B------:R-:W-:Y:S02]  /*4b190*/  IMAD.WIDE R4, R0.reuse, 0x2, R2 ;  /* 0x0000000200047825 */ /* 0x040fe400078e0202 */
[----:B------:R0:W-:Y:S02]  /*4b1a0*/  @P5 STG.E.U16 [R16.64], R20 ;  /* 0x0000001410005986 */ /* 0x0001e4000c101506 */
[----:B------:R-:W-:Y:S01]  /*4b1b0*/  IMAD.WIDE R18, R0, 0x2, R24 ;  /* 0x0000000200127825 */ /* 0x000fe200078e0218 */
[C---:B------:R-:W-:Y:S02]  /*4b1c0*/  ISETP.LT.AND P5, PT, R10.reuse, c[0x0][0x178], !P4 ;  /* 0x00005e000a007a0c */ /* 0x040fe400067a1270 */
[----:B------:R-:W-:Y:S02]  /*4b1d0*/  ISETP.LT.AND P4, PT, R27, c[0x0][0x178], !P4 ;  /* 0x00005e001b007a0c */ /* 0x000fe40006781270 */
[----:B0-----:R-:W-:Y:S01]  /*4b1e0*/  IADD3 R20, R11, 0x2f, RZ ;  /* 0x0000002f0b147810 */ /* 0x001fe20007ffe0ff */
[----:B--2---:R0:W-:Y:S01]  /*4b1f0*/  @P6 STG.E.U16 [R4.64], R21 ;  /* 0x0000001504006986 */ /* 0x0041e2000c101506 */
[----:B------:R-:W-:-:S02]  /*4b200*/  ISETP.LT.AND P6, PT, R10, c[0x0][0x178], !P3 ;  /* 0x00005e000a007a0c */ /* 0x000fc40005fc1270 */
[----:B------:R-:W-:Y:S01]  /*4b210*/  ISETP.LT.AND P3, PT, R27, c[0x0][0x178], !P3 ;  /* 0x00005e001b007a0c */ /* 0x000fe20005f61270 */
[----:B------:R1:W-:Y:S01]  /*4b220*/  @P2 STG.E.U16 [R18.64], R29 ;  /* 0x0000001d12002986 */ /* 0x0003e2000c101506 */
[----:B0-----:R-:W-:Y:S02]  /*4b230*/  IADD3 R4, R0, c[0x0][0x198], RZ ;  /* 0x0000660000047a10 */ /* 0x001fe40007ffe0ff */
[----:B-1----:R-:W-:Y:S02]  /*4b240*/  PRMT R18, R29, 0x7632, R18 ;  /* 0x000076321d127816 */ /* 0x002fe40000000012 */
[----:B------:R-:W2:Y:S01]  /*4b250*/  LDL.LU R29, [R1+0x238] ;  /* 0x00023800011d7983 */ /* 0x000ea20000300800 */
[----:B------:R-:W-:Y:S01]  /*4b260*/  PRMT R19, R21, 0x7632, R19 ;  /* 0x0000763215137816 */ /* 0x000fe20000000013 */
[C---:B------:R-:W-:Y:S01]  /*4b270*/  IMAD.WIDE R16, R4.reuse, 0x2, R2 ;  /* 0x0000000204107825 */ /* 0x040fe200078e0202 */
[----:B------:R-:W-:-:S03]  /*4b280*/  IADD3 R0, R4, c[0x0][0x198], RZ ;  /* 0x0000660004007a10 */ /* 0x000fc60007ffe0ff */
[----:B------:R-:W-:Y:S01]  /*4b290*/  IMAD.WIDE R4, R4, 0x2, R24 ;  /* 0x0000000204047825 */ /* 0x000fe200078e0218 */
[----:B------:R0:W-:Y:S04]  /*4b2a0*/  @P6 STG.E.U16 [R16.64], R19 ;  /* 0x0000001310006986 */ /* 0x0001e8000c101506 */
[----:B------:R1:W-:Y:S01]  /*4b2b0*/  @P3 STG.E.U16 [R4.64], R18 ;  /* 0x0000001204003986 */ /* 0x0003e2000c101506 */
[----:B0-----:R-:W-:-:S05]  /*4b2c0*/  IMAD.WIDE R16, R0, 0x2, R2 ;  /* 0x0000000200107825 */ /* 0x001fca00078e0202 */
[----:B-----5:R0:W-:Y:S01]  /*4b2d0*/  @P5 STG.E.U16 [R16.64], R22 ;  /* 0x0000001610005986 */ /* 0x0201e2000c101506 */
[----:B-1----:R-:W-:Y:S01]  /*4b2e0*/  IMAD.WIDE R4, R0, 0x2, R24 ;  /* 0x0000000200047825 */ /* 0x002fe200078e0218 */
[----:B------:R-:W-:Y:S02]  /*4b2f0*/  ISETP.GE.AND P2, PT, R20, c[0x0][0x17c], PT ;  /* 0x00005f0014007a0c */ /* 0x000fe40003f46270 */
[----:B----4-:R-:W-:Y:S02]  /*4b300*/  PRMT R20, R23, 0x7632, R20 ;  /* 0x0000763217147816 */ /* 0x010fe40000000014 */
[----:B0-----:R-:W-:Y:S02]  /*4b310*/  PRMT R17, R22, 0x7632, R17 ;  /* 0x0000763216117816 */ /* 0x001fe40000000011 */
[----:B------:R-:W4:Y:S04]  /*4b320*/  LDL.LU R22, [R1+0x15c] ;  /* 0x00015c0001167983 */ /* 0x000f280000300800 */
[----:B------:R0:W-:Y:S04]  /*4b330*/  @P4 STG.E.U16 [R4.64], R23 ;  /* 0x0000001704004986 */ /* 0x0001e8000c101506 */
[----:B0-----:R-:W5:Y:S01]  /*4b340*/  LDL.LU R23, [R1+0xc] ;  /* 0x00000c0001177983 */ /* 0x001f620000300800 */
[----:B------:R-:W-:-:S02]  /*4b350*/  ISETP.LT.AND P6, PT, R10, c[0x0][0x178], !P0 ;  /* 0x00005e000a007a0c */ /* 0x000fc400047c1270 */
[----:B------:R-:W-:Y:S02]  /*4b360*/  IADD3 R16, R0, c[0x0][0x198], RZ ;  /* 0x0000660000107a10 */ /* 0x000fe40007ffe0ff */
[----:B------:R-:W-:Y:S02]  /*4b370*/  ISETP.LT.AND P0, PT, R27, c[0x0][0x178], !P0 ;  /* 0x00005e001b007a0c */ /* 0x000fe40004701270 */
[----:B------:R-:W-:Y:S01]  /*4b380*/  IADD3 R0, R11, 0x31, RZ ;  /* 0x000000310b007810 */ /* 0x000fe20007ffe0ff */
[----:B------:R-:W-:Y:S01]  /*4b390*/  IMAD.WIDE R4, R16, 0x2, R2 ;  /* 0x0000000210047825 */ /* 0x000fe200078e0202 */
[----:B------:R-:W-:Y:S02]  /*4b3a0*/  ISETP.LT.AND P5, PT, R10, c[0x0][0x178], !P1 ;  /* 0x00005e000a007a0c */ /* 0x000fe40004fa1270 */
[----:B------:R-:W-:Y:S02]  /*4b3b0*/  ISETP.LT.AND P1, PT, R27, c[0x0][0x178], !P1 ;  /* 0x00005e001b007a0c */ /* 0x000fe40004f21270 */
[----:B------:R-:W-:Y:S01]  /*4b3c0*/  ISETP.GE.AND P4, PT, R0, c[0x0][0x17c], PT ;  /* 0x00005f0000007a0c */ /* 0x000fe20003f86270 */
[----:B------:R0:W-:Y:S01]  /*4b3d0*/  @P6 STG.E.U16 [R4.64], R17 ;  /* 0x0000001104006986 */ /* 0x0001e2000c101506 */
[----:B------:R-:W-:-:S02]  /*4b3e0*/  IADD3 R0, R16, c[0x0][0x198], RZ ;  /* 0x0000660010007a10 */ /* 0x000fc40007ffe0ff */
[C---:B------:R-:W-:Y:S02]  /*4b3f0*/  IADD3 R19, R11.reuse, 0x30, RZ ;  /* 0x000000300b137810 */ /* 0x040fe40007ffe0ff */
[----:B------:R-:W-:Y:S02]  /*4b400*/  IADD3 R18, R11, 0x32, RZ ;  /* 0x000000320b127810 */ /* 0x000fe40007ffe0ff */
[----:B------:R-:W-:Y:S01]  /*4b410*/  ISETP.GE.AND P3, PT, R19, c[0x0][0x17c], PT ;  /* 0x00005f0013007a0c */ /* 0x000fe20003f66270 */
[----:B0-----:R-:W-:Y:S01]  /*4b420*/  IMAD.WIDE R4, R16, 0x2, R24 ;  /* 0x0000000210047825 */ /* 0x001fe200078e0218 */
[----:B------:R-:W-:-:S03]  /*4b430*/  ISETP.GE.AND P6, PT, R18, c[0x0][0x17c], PT ;  /* 0x00005f0012007a0c */ /* 0x000fc60003fc6270 */
[----:B------:R-:W-:Y:S01]  /*4b440*/  IMAD.WIDE R16, R0, 0x2, R2 ;  /* 0x0000000200107825 */ /* 0x000fe200078e0202 */
[----:B------:R0:W-:Y:S01]  /*4b450*/  @P0 STG.E.U16 [R4.64], R20 ;  /* 0x0000001404000986 */ /* 0x0001e2000c101506 */
[----:B------:R-:W-:Y:S02]  /*4b460*/  ISETP.LT.AND P0, PT, R10, c[0x0][0x178], !P2 ;  /* 0x00005e000a007a0c */ /* 0x000fe40005701270 */
[C---:B------:R-:W-:Y:S01]  /*4b470*/  IMAD.WIDE R18, R0.reuse, 0x2, R24 ;  /* 0x0000000200127825 */ /* 0x040fe200078e0218 */
[----:B------:R-:W-:Y:S02]  /*4b480*/  ISETP.LT.AND P2, PT, R27, c[0x0][0x178], !P2 ;  /* 0x00005e001b007a0c */ /* 0x000fe40005741270 */
[----:B0-----:R-:W-:Y:S02]  /*4b490*/  IADD3 R4, R0, c[0x0][0x198], RZ ;  /* 0x0000660000047a10 */ /* 0x001fe40007ffe0ff */
[----:B------:R-:W-:Y:S02]  /*4b4a0*/  PRMT R0, R6, 0x7632, R0 ;  /* 0x0000763206007816 */ /* 0x000fe40000000000 */
[----:B------:R-:W-:Y:S01]  /*4b4b0*/  IADD3 R21, R11, 0x33, RZ ;  /* 0x000000330b157810 */ /* 0x000fe20007ffe0ff */
[----:B--2---:R0:W-:Y:S04]  /*4b4c0*/  @P5 STG.E.U16 [R16.64], R29 ;  /* 0x0000001d10005986 */ /* 0x0041e8000c101506 */
[----:B------:R1:W-:Y:S01]  /*4b4d0*/  @P1 STG.E.U16 [R18.64], R6 ;  /* 0x0000000612001986 */ /* 0x0003e2000c101506 */
[----:B------:R-:W-:Y:S01]  /*4b4e0*/  ISETP.LT.AND P1, PT, R10, c[0x0][0x178], !P3 ;  /* 0x00005e000a007a0c */ /* 0x000fe20005f21270 */
[----:B0-----:R-:W-:Y:S01]  /*4b4f0*/  IMAD.WIDE R16, R4, 0x2, R2 ;  /* 0x0000000204107825 */ /* 0x001fe200078e0202 */
[----:B-1----:R-:W-:-:S02]  /*4b500*/  PRMT R18, R29, 0x7632, R18 ;  /* 0x000076321d127816 */ /* 0x002fc40000000012 */
[C---:B------:R-:W-:Y:S01]  /*4b510*/  IADD3 R6, R4.reuse, c[0x0][0x198], RZ ;  /* 0x0000660004067a10 */ /* 0x040fe20007ffe0ff */
[----:B------:R-:W-:Y:S01]  /*4b520*/  IMAD.WIDE R4, R4, 0x2, R24 ;  /* 0x0000000204047825 */ /* 0x000fe200078e0218 */
[----:B------:R-:W-:Y:S01]  /*4b530*/  ISETP.LT.AND P3, PT, R27, c[0x0][0x178], !P3 ;  /* 0x00005e001b007a0c */ /* 0x000fe20005f61270 */
[----:B------:R0:W-:Y:S04]  /*4b540*/  @P0 STG.E.U16 [R16.64], R18 ;  /* 0x0000001210000986 */ /* 0x0001e8000c101506 */
[----:B------:R1:W-:Y:S01]  /*4b550*/  @P2 STG.E.U16 [R4.64], R0 ;  /* 0x0000000004002986 */ /* 0x0003e2000c101506 */
[----:B------:R-:W-:-:S03]  /*4b560*/  ISETP.GE.AND P5, PT, R21, c[0x0][0x17c], PT ;  /* 0x00005f0015007a0c */ /* 0x000fc60003fa6270 */
[----:B------:R-:W2:Y:S01]  /*4b570*/  LDL.LU R29, [R1+0x2c] ;  /* 0x00002c00011d7983 */ /* 0x000ea20000300800 */
[----:B0-----:R-:W-:-:S05]  /*4b580*/  IMAD.WIDE R16, R6, 0x2, R2 ;  /* 0x0000000206107825 */ /* 0x001fca00078e0202 */
[----:B----4-:R0:W-:Y:S01]  /*4b590*/  @P1 STG.E.U16 [R16.64], R22 ;  /* 0x0000001610001986 */ /* 0x0101e2000c101506 */
[----:B------:R-:W-:Y:S01]  /*4b5a0*/  ISETP.LT.AND P1, PT, R10, c[0x0][0x178], !P4 ;  /* 0x00005e000a007a0c */ /* 0x000fe20006721270 */
[----:B-1----:R-:W-:Y:S01]  /*4b5b0*/  IMAD.WIDE R4, R6, 0x2, R24 ;  /* 0x0000000206047825 */ /* 0x002fe200078e0218 */
[----:B------:R-:W-:Y:S02]  /*4b5c0*/  ISETP.LT.AND P4, PT, R27, c[0x0][0x178], !P4 ;  /* 0x00005e001b007a0c */ /* 0x000fe40006781270 */
[----:B------:R-:W-:Y:S02]  /*4b5d0*/  PRMT R0, R22, 0x7632, R0 ;  /* 0x0000763216007816 */ /* 0x000fe40000000000 */
[----:B0-----:R-:W-:Y:S02]  /*4b5e0*/  IADD3 R16, R6, c[0x0][0x198], RZ ;  /* 0x0000660006107a10 */ /* 0x001fe40007ffe0ff */
[----:B------:R-:W-:Y:S01]  /*4b5f0*/  IADD3 R21, R11, 0x36, RZ ;  /* 0x000000360b157810 */ /* 0x000fe20007ffe0ff */
[----:B-----5:R0:W-:Y:S01]  /*4b600*/  @P3 STG.E.U16 [R4.64], R23 ;  /* 0x0000001704003986 */ /* 0x0201e2000c101506 */
[----:B------:R-:W-:-:S02]  /*4b610*/  IADD3 R6, R16, c[0x0][0x198], RZ ;  /* 0x0000660010067a10 */ /* 0x000fc40007ffe0ff */
[----:B------:R-:W-:Y:S01]  /*4b620*/  PRMT R20, R23, 0x7632, R20 ;  /* 0x0000763217147816 */ /* 0x000fe20000000014 */
[C---:B0-----:R-:W-:Y:S01]  /*4b630*/  IMAD.WIDE R4, R16.reuse, 0x2, R2 ;  /* 0x0000000210047825 */ /* 0x041fe200078e0202 */
[----:B------:R-:W4:Y:S03]  /*4b640*/  LDL.LU R23, [R1+0x1c] ;  /* 0x00001c0001177983 */ /* 0x000f260000300800 */
[----:B------:R-:W-:Y:S01]  /*4b650*/  IMAD.WIDE R16, R16, 0x2, R24 ;  /* 0x0000000210107825 */ /* 0x000fe200078e0218 */
[----:B------:R-:W-:Y:S01]  /*4b660*/  @P1 STG.E.U16 [R4.64], R0 ;  /* 0x0000000004001986 */ /* 0x000fe2000c101506 */
[----:B------:R-:W-:-:S03]  /*4b670*/  ISETP.GE.AND P1, PT, R21, c[0x0][0x17c], PT ;  /* 0x00005f0015007a0c */ /* 0x000fc60003f26270 */
[----:B------:R-:W5:Y:S04]  /*4b680*/  LDL.LU R21, [R1+0x17c] ;  /* 0x00017c0001157983 */ /* 0x000f680000300800 */
        /* <DEDUP_REMOVED lines=8> */
[----:B------:R-:W-:-:S04]  /*4b710*/  IMAD.WIDE R18, R6, 0x2, R2 ;  /* 0x0000000206127825 */ /* 0x000fc800078e0202 */
[----:B------:R-:W-:Y:S01]  /*4b720*/  IMAD.WIDE R4, R6, 0x2, R24 ;  /* 0x0000000206047825 */ /* 0x000fe200078e0218 */
[----:B------:R-:W-:Y:S02]  /*4b730*/  IADD3 R20, R11, 0x38, RZ ;  /* 0x000000380b147810 */ /* 0x000fe40007ffe0ff */
[----:B--2---:R-:W-:Y:S01]  /*4b740*/  PRMT R0, R29, 0x7632, R0 ;  /* 0x000076321d007816 */ /* 0x004fe20000000000 */
[----:B---3--:R0:W-:Y:S01]  /*4b750*/  @P3 STG.E.U16 [R18.64], R17 ;  /* 0x0000001112003986 */ /* 0x0081e2000c101506 */
[C---:B------:R-:W-:Y:S02]  /*4b760*/  ISETP.LT.AND P3, PT, R10.reuse, c[0x0][0x178], !P5 ;  /* 0x00005e000a007a0c */ /* 0x040fe40006f61270 */
[----:B------:R-:W-:Y:S01]  /*4b770*/  ISETP.LT.AND P5, PT, R27, c[0x0][0x178], !P5 ;  /* 0x00005e001b007a0c */ /* 0x000fe20006fa1270 */
[----:B------:R1:W-:Y:S01]  /*4b780*/  @P6 STG.E.U16 [R4.64], R29 ;  /* 0x0000001d04006986 */ /* 0x0003e2000c101506 */
[----:B------:R-:W-:Y:S02]  /*4b790*/  ISETP.LT.AND P6, PT, R10, c[0x0][0x178], !P0 ;  /* 0x00005e000a007a0c */ /* 0x000fe400047c1270 */
[----:B0-----:R-:W-:-:S02]  /*4b7a0*/  IADD3 R19, R6, c[0x0][0x198], RZ ;  /* 0x0000660006137a10 */ /* 0x001fc40007ffe0ff */
[----:B------:R-:W-:Y:S02]  /*4b7b0*/  PRMT R18, R17, 0x7632, R18 ;  /* 0x0000763211127816 */ /* 0x000fe40000000012 */
[C---:B------:R-:W-:Y:S01]  /*4b7c0*/  IADD3 R6, R19.reuse, c[0x0][0x198], RZ ;  /* 0x0000660013067a10 */ /* 0x040fe20007ffe0ff */
[----:B------:R-:W-:Y:S01]  /*4b7d0*/  IMAD.WIDE R16, R19, 0x2, R2 ;  /* 0x0000000213107825 */ /* 0x000fe200078e0202 */
[----:B------:R-:W-:Y:S01]  /*4b7e0*/  ISETP.LT.AND P0, PT, R27, c[0x0][0x178], !P0 ;  /* 0x00005e001b007a0c */ /* 0x000fe20004701270 */
[----:B-1----:R-:W2:Y:S02]  /*4b7f0*/  LDL.LU R29, [R1+0x3c] ;  /* 0x00003c00011d7983 */ /* 0x002ea40000300800 */
[----:B------:R-:W-:Y:S02]  /*4b800*/  IMAD.WIDE R4, R19, 0x2, R24 ;  /* 0x0000000213047825 */ /* 0x000fe400078e0218 */
[----:B------:R0:W-:Y:S04]  /*4b810*/  @P3 STG.E.U16 [R16.64], R18 ;  /* 0x0000001210003986 */ /* 0x0001e8000c101506 */
[----:B------:R1:W-:Y:S01]  /*4b820*/  @P5 STG.E.U16 [R4.64], R0 ;  /* 0x0000000004005986 */ /* 0x0003e2000c101506 */
[----:B0-----:R-:W-:-:S05]  /*4b830*/  IMAD.WIDE R16, R6, 0x2, R2 ;  /* 0x0000000206107825 */ /* 0x001fca00078e0202 */
[----:B-----5:R0:W-:Y:S01]  /*4b840*/  @P6 STG.E.U16 [R16.64], R21 ;  /* 0x0000001510006986 */ /* 0x0201e2000c101506 */
[----:B------:R-:W-:Y:S01]  /*4b850*/  ISETP.LT.AND P6, PT, R10, c[0x0][0x178], !P2 ;  /* 0x00005e000a007a0c */ /* 0x000fe200057c1270 */
[C---:B-1----:R-:W-:Y:S01]  /*4b860*/  IMAD.WIDE R4, R6.reuse, 0x2, R24 ;  /* 0x0000000206047825 */ /* 0x042fe200078e0218 */
[----:B------:R-:W-:Y:S02]  /*4b870*/  ISETP.LT.AND P2, PT, R27, c[0x0][0x178], !P2 ;  /* 0x00005e001b007a0c */ /* 0x000fe40005741270 */
[----:B------:R-:W-:Y:S02]  /*4b880*/  PRMT R0, R21, 0x7632, R0 ;  /* 0x0000763215007816 */ /* 0x000fe40000000000 */
[----:B----4-:R1:W-:Y:S01]  /*4b890*/  @P0 STG.E.U16 [R4.64], R23 ;  /* 0x0000001704000986 */ /* 0x0103e2000c101506 */
[----:B0-----:R-:W-:Y:S02]  /*4b8a0*/  IADD3 R16, R6, c[0x0][0x198], RZ ;  /* 0x0000660006107a10 */ /* 0x001fe40007ffe0ff */
[----:B------:R-:W-:-:S02]  /*4b8b0*/  ISETP.GE.AND P3, PT, R20, c[0x0][0x17c], PT ;  /* 0x00005f0014007a0c */ /* 0x000fc40003f66270 */
[----:B------:R-:W-:Y:S02]  /*4b8c0*/  IADD3 R21, R11, 0x3a, RZ ;  /* 0x0000003a0b157810 */ /* 0x000fe40007ffe0ff */
[C---:B------:R-:W-:Y:S01]  /*4b8d0*/  IADD3 R6, R16.reuse, c[0x0][0x198], RZ ;  /* 0x0000660010067a10 */ /* 0x040fe20007ffe0ff */
[C---:B-1----:R-:W-:Y:S01]  /*4b8e0*/  IMAD.WIDE R4, R16.reuse, 0x2, R2 ;  /* 0x0000000210047825 */ /* 0x042fe200078e0202 */
[----:B------:R-:W-:Y:S02]  /*4b8f0*/  PRMT R20, R23, 0x7632, R20 ;  /* 0x0000763217147816 */ /* 0x000fe40000000014 */
[----:B------:R-:W3:Y:S01]  /*4b900*/  LDL.LU R23, [R1+0x4c] ;  /* 0x00004c0001177983 */ /* 0x000ee20000300800 */
[----:B------:R-:W-:-:S03]  /*4b910*/  IMAD.WIDE R16, R16, 0x2, R24 ;  /* 0x0000000210107825 */ /* 0x000fc600078e0218 */
[----:B------:R-:W-:Y:S01]  /*4b920*/  @P6 STG.E.U16 [R4.64], R0 ;  /* 0x0000000004006986 */ /* 0x000fe2000c101506 */
[----:B------:R-:W-:-:S03]  /*4b930*/  ISETP.GE.AND P6, PT, R21, c[0x0][0x17c], PT ;  /* 0x00005f0015007a0c */ /* 0x000fc60003fc6270 */
[----:B------:R-:W4:Y:S04]  /*4b940*/  LDL.LU R21, [R1+0x20c] ;  /* 0x00020c0001157983 */ /* 0x000f280000300800 */
[----:B------:R0:W-:Y:S04]  /*4b950*/  @P2 STG.E.U16 [R16.64], R20 ;  /* 0x0000001410002986 */ /* 0x0001e8000c101506 */
[----:B0-----:R-:W5:Y:S01]  /*4b960*/  LDL.LU R17, [R1+0x18c] ;  /* 0x00018c0001117983 */ /* 0x001f620000300800 */
[----:B------:R-:W-:Y:S02]  /*4b970*/  ISETP.LT.AND P0, PT, R10, c[0x0][0x178], !P1 ;  /* 0x00005e000a007a0c */ /* 0x000fe40004f01270 */
[----:B------:R-:W-:-:S02]  /*4b980*/  IADD3 R18, R11, 0x39, RZ ;  /* 0x000000390b127810 */ /* 0x000fc40007ffe0ff */
[----:B------:R-:W-:Y:S02]  /*4b990*/  IADD3 R22, R11, 0x37, RZ ;  /* 0x000000370b167810 */ /* 0x000fe40007ffe0ff */
[----:B------:R-:W-:Y:S02]  /*4b9a0*/  ISETP.LT.AND P1, PT, R27, c[0x0][0x178], !P1 ;  /* 0x00005e001b007a0c */ /* 0x000fe40004f21270 */
[----:B------:R-:W-:Y:S01]  /*4b9b0*/  ISETP.GE.AND P5, PT, R18, c[0x0][0x17c], PT ;  /* 0x00005f0012007a0c */ /* 0x000fe20003fa6270 */
[----:B------:R-:W-:Y:S01]  /*4b9c0*/  IMAD.WIDE R18, R6, 0x2, R2 ;  /* 0x0000000206127825 */ /* 0x000fe200078e0202 */
[----:B------:R-:W-:-:S03]  /*4b9d0*/  ISETP.GE.AND P4, PT, R22, c[0x0][0x17c], PT ;  /* 0x00005f0016007a0c */ /* 0x000fc60003f86270 */
[----:B------:R-:W-:Y:S01]  /*4b9e0*/  IMAD.WIDE R4, R6, 0x2, R24 ;  /* 0x0000000206047825 */ /* 0x000fe200078e0218 */
[----:B------:R-:W-:Y:S02]  /*4b9f0*/  IADD3 R20, R11, 0x3c, RZ ;  /* 0x0000003c0b147810 */ /* 0x000fe40007ffe0ff */
[----:B--2---:R-:W-:Y:S01]  /*4ba00*/  PRMT R0, R29, 0x7632, R0 ;  /* 0x000076321d007816 */ /* 0x004fe20000000000 */
[----:B-----5:R0:W-:Y:S01]  /*4ba10*/  @P0 STG.E.U16 [R18.64], R17 ;  /* 0x0000001112000986 */ /* 0x0201e2000c101506 */
        /* <DEDUP_REMOVED lines=14> */
[----:B----4-:R0:W-:Y:S01]  /*4bb00*/  @P1 STG.E.U16 [R16.64], R21 ;  /* 0x0000001510001986 */ /* 0x0101e2000c101506 */
[----:B------:R-:W-:Y:S01]  /*4bb10*/  ISETP.LT.AND P1, PT, R10, c[0x0][0x178], !P5 ;  /* 0x00005e000a007a0c */ /* 0x000fe20006f21270 */
[C---:B-1----:R-:W-:Y:S01]  /*4bb20*/  IMAD.WIDE R4, R6.reuse, 0x2, R24 ;  /* 0x0000000206047825 */ /* 0x042fe200078e0218 */
[----:B------:R-:W-:Y:S02]  /*4bb30*/  ISETP.LT.AND P5, PT, R27, c[0x0][0x178], !P5 ;  /* 0x00005e001b007a0c */ /* 0x000fe40006fa1270 */
[----:B------:R-:W-:Y:S02]  /*4bb40*/  PRMT R0, R21, 0x7632, R0 ;  /* 0x0000763215007816 */ /* 0x000fe40000000000 */
[----:B---3--:R1:W-:Y:S01]  /*4bb50*/  @P3 STG.E.U16 [R4.64], R23 ;  /* 0x0000001704003986 */ /* 0x0083e2000c101506 */
        /* <DEDUP_REMOVED lines=21> */
[----:B------:R-:W-:-:S04]  /*4bcb0*/  IADD3 R22, R11, 0x3f, RZ ;  /* 0x0000003f0b167810 */ /* 0x000fc80007ffe0ff */
[----:B------:R-:W-:Y:S02]  /*4bcc0*/  ISETP.GE.AND P5, PT, R22, c[0x0][0x17c], PT ;  /* 0x00005f0016007a0c */ /* 0x000fe40003fa6270 */
[----:B------:R-:W-:Y:S02]  /*4bcd0*/  IADD3 R22, R11, 0x43, RZ ;  /* 0x000000430b167810 */ /* 0x000fe40007ffe0ff */
[----:B--2---:R-:W-:Y:S01]  /*4bce0*/  PRMT R0, R29, 0x7632, R0 ;  /* 0x000076321d007816 */ /* 0x004fe20000000000 */
[----:B-----5:R0:W-:Y:S01]  /*4bcf0*/  @P3 STG.E.U16 [R18.64], R17 ;  /* 0x0000001112003986 */ /* 0x0201e2000c101506 */
[C---:B------:R-:W-:Y:S02]  /*4bd00*/  ISETP.LT.AND P3, PT, R10.reuse, c[0x0][0x178], !P2 ;  /* 0x00005e000a007a0c */ /* 0x040fe40005761270 */
[----:B------:R-:W-:Y:S01]  /*4bd10*/  ISETP.LT.AND P2, PT, R27, c[0x0][0x178], !P2 ;  /* 0x00005e001b007a0c */ /* 0x000fe20005741270 */
[----:B------:R1:W-:Y:S01]  /*4bd20*/  @P6 STG.E.U16 [R4.64], R29 ;  /* 0x0000001d04006986 */ /* 0x0003e2000c101506 */
[----:B------:R-:W-:-:S02]  /*4bd30*/  ISETP.LT.AND P6, PT, R10, c[0x0][0x178], !P0 ;  /* 0x00005e000a007a0c */ /* 0x000fc400047c1270 */
[----:B0-----:R-:W-:Y:S02]  /*4bd40*/  IADD3 R19, R6, c[0x0][0x198], RZ ;  /* 0x0000660006137a10 */ /* 0x001fe40007ffe0ff */
        /* <DEDUP_REMOVED lines=16> */
[----:B------:R-:W-:-:S02]  /*4be50*/  PRMT R6, R23, 0x7632, R6 ;  /* 0x0000763217067816 */ /* 0x000fc40000000006 */
[C---:B------:R-:W-:Y:S01]  /*4be60*/  IADD3 R21, R16.reuse, c[0x0][0x198], RZ ;  /* 0x0000660010157a10 */ /* 0x040fe20007ffe0ff */
[C---:B-1----:R-:W-:Y:S01]  /*4be70*/  IMAD.WIDE R4, R16.reuse, 0x2, R2 ;  /* 0x0000000210047825 */ /* 0x042fe200078e0202 */
[----:B------:R-:W3:Y:S03]  /*4be80*/  LDL.LU R23, [R1+0x80] ;  /* 0x0000800001177983 */ /* 0x000ee60000300800 */
[----:B------:R-:W-:Y:S01]  /*4be90*/  IMAD.WIDE R16, R16, 0x2, R24 ;  /* 0x0000000210107825 */ /* 0x000fe200078e0218 */
[----:B------:R0:W-:Y:S04]  /*4bea0*/  @P6 STG.E.U16 [R4.64], R0 ;  /* 0x0000000004006986 */ /* 0x0001e8000c101506 */
[----:B------:R1:W-:Y:S01]  /*4beb0*/  @P4 STG.E.U16 [R16.64], R6 ;  /* 0x0000000610004986 */ /* 0x0003e2000c101506 */
[----:B------:R-:W-:-:S03]  /*4bec0*/  ISETP.GE.AND P4, PT, R22, c[0x0][0x17c], PT ;  /* 0x00005f0016007a0c */ /* 0x000fc60003f86270 */
[----:B------:R-:W4:Y:S01]  /*4bed0*/  LDL.LU R22, [R1+0x90] ;  /* 0x0000900001167983 */ /* 0x000f220000300800 */
[----:B------:R-:W-:Y:S02]  /*4bee0*/  ISETP.LT.AND P0, PT, R10, c[0x0][0x178], !P1 ;  /* 0x00005e000a007a0c */ /* 0x000fe40004f01270 */
[----:B------:R-:W-:Y:S02]  /*4bef0*/  IADD3 R18, R11, 0x41, RZ ;  /* 0x000000410b127810 */ /* 0x000fe40007ffe0ff */
[----:B------:R-:W-:Y:S02]  /*4bf00*/  ISETP.LT.AND P1, PT, R27, c[0x0][0x178], !P1 ;  /* 0x00005e001b007a0c */ /* 0x000fe40004f21270 */
[----:B------:R-:W-:Y:S01]  /*4bf10*/  ISETP.GE.AND P2, PT, R18, c[0x0][0x17c], PT ;  /* 0x00005f0012007a0c */ /* 0x000fe20003f46270 */
[----:B------:R-:W-:Y:S01]  /*4bf20*/  IMAD.WIDE R18, R21, 0x2, R2 ;  /* 0x0000000215127825 */ /* 0x000fe200078e0202 */
[----:B------:R-:W-:-:S03]  /*4bf30*/  IADD3 R20, R11, 0x40, RZ ;  /* 0x000000400b147810 */ /* 0x000fc60007ffe0ff */
[----:B0-----:R-:W-:Y:S01]  /*4bf40*/  IMAD.WIDE R4, R21, 0x2, R24 ;  /* 0x0000000215047825 */ /* 0x001fe200078e0218 */
[----:B------:R-:W-:Y:S02]  /*4bf50*/  ISETP.GE.AND P3, PT, R20, c[0x0][0x17c], PT ;  /* 0x00005f0014007a0c */ /* 0x000fe40003f66270 */
[----:B------:R-:W-:Y:S02]  /*4bf60*/  IADD3 R20, R11, 0x42, RZ ;  /* 0x000000420b147810 */ /* 0x000fe40007ffe0ff */
[----:B------:R-:W-:Y:S02]  /*4bf70*/  IADD3 R0, R21, c[0x0][0x198], RZ ;  /* 0x0000660015007a10 */ /* 0x000fe40007ffe0ff */
[----:B------:R-:W-:-:S03]  /*4bf80*/  ISETP.GE.AND P6, PT, R20, c[0x0][0x17c], PT ;  /* 0x00005f0014007a0c */ /* 0x000fc60003fc6270 */
[----:B-1----:R-:W-:Y:S01]  /*4bf90*/  IMAD.WIDE R16, R0, 0x2, R24 ;  /* 0x0000000200107825 */ /* 0x002fe200078e0218 */
[----:B--2---:R0:W-:Y:S01]  /*4bfa0*/  @P0 STG.E.U16 [R18.64], R29 ;  /* 0x0000001d12000986 */ /* 0x0041e2000c101506 */
[C---:B------:R-:W-:Y:S02]  /*4bfb0*/  ISETP.LT.AND P0, PT, R10.reuse, c[0x0][0x178], !P5 ;  /* 0x00005e000a007a0c */ /* 0x040fe40006f01270 */
[----:B------:R-:W-:Y:S02]  /*4bfc0*/  PRMT R6, R29, 0x7632, R6 ;  /* 0x000076321d067816 */ /* 0x000fe40000000006 */
[----:B------:R-:W-:Y:S01]  /*4bfd0*/  ISETP.LT.AND P5, PT, R27, c[0x0][0x178], !P5 ;  /* 0x00005e001b007a0c */ /* 0x000fe20006fa1270 */
[----:B------:R1:W-:Y:S01]  /*4bfe0*/  @P1 STG.E.U16 [R4.64], R7 ;  /* 0x0000000704001986 */ /* 0x0003e2000c101506 */
[----:B------:R-:W-:-:S03]  /*4bff0*/  ISETP.LT.AND P1, PT, R10, c[0x0][0x178], !P3 ;  /* 0x00005e000a007a0c */ /* 0x000fc60005f21270 */
[----:B0-----:R-:W2:Y:S01]  /*4c000*/  LDL.LU R29, [R1+0xc0] ;  /* 0x0000c000011d7983 */ /* 0x001ea20000300800 */
[----:B------:R-:W-:-:S03]  /*4c010*/  ISETP.LT.AND P3, PT, R27, c[0x0][0x178], !P3 ;  /* 0x00005e001b007a0c */ /* 0x000fc60005f61270 */
[----:B------:R-:W5:Y:S01]  /*4c020*/  LDL.LU R20, [R1+0x70] ;  /* 0x0000700001147983 */ /* 0x000f620000300800 */
[C---:B-1----:R-:W-:Y:S01]  /*4c030*/  IMAD.WIDE R4, R0.reuse, 0x2, R2 ;  /* 0x0000000200047825 */ /* 0x042fe200078e0202 */
[----:B------:R-:W-:Y:S02]  /*4c040*/  IADD3 R0, R0, c[0x0][0x198], RZ ;  /* 0x0000660000007a10 */ /* 0x000fe40007ffe0ff */
[----:B------:R-:W-:Y:S02]  /*4c050*/  PRMT R18, R7, 0x7632, R18 ;  /* 0x0000763207127816 */ /* 0x000fe40000000012 */
[----:B------:R-:W-:Y:S01]  /*4c060*/  IADD3 R7, R11, 0x44, RZ ;  /* 0x000000440b077810 */ /* 0x000fe20007ffe0ff */
[----:B------:R0:W-:Y:S03]  /*4c070*/  @P0 STG.E.U16 [R4.64], R6 ;  /* 0x0000000604000986 */ /* 0x0001e6000c101506 */
[----:B------:R-:W-:Y:S01]  /*4c080*/  ISETP.GE.AND P0, PT, R7, c[0x0][0x17c], PT ;  /* 0x00005f0007007a0c */ /* 0x000fe20003f06270 */
[----:B------:R1:W-:Y:S01]  /*4c090*/  @P5 STG.E.U16 [R16.64], R18 ;  /* 0x0000001210005986 */ /* 0x0003e2000c101506 */
[----:B0-----:R-:W-:Y:S01]  /*4c0a0*/  IMAD.WIDE R4, R0, 0x2, R2 ;  /* 0x0000000200047825 */ /* 0x001fe200078e0202 */
[----:B-1----:R-:W-:-:S03]  /*4c0b0*/  IADD3 R16, R11, 0x45, RZ ;  /* 0x000000450b107810 */ /* 0x002fc60007ffe0ff */
[----:B------:R-:W-:Y:S01]  /*4c0c0*/  IMAD.WIDE R6, R0, 0x2, R24 ;  /* 0x0000000200067825 */ /* 0x000fe200078e0218 */
[----:B----4-:R0:W-:Y:S01]  /*4c0d0*/  @P1 STG.E.U16 [R4.64], R22 ;  /* 0x0000001604001986 */ /* 0x0101e2000c101506 */
[----:B------:R-:W-:Y:S02]  /*4c0e0*/  ISETP.GE.AND P1, PT, R16, c[0x0][0x17c], PT ;  /* 0x00005f0010007a0c */ /* 0x000fe40003f26270 */
[----:B------:R-:W-:Y:S01]  /*4c0f0*/  PRMT R17, R22, 0x7632, R17 ;  /* 0x0000763216117816 */ /* 0x000fe20000000011 */
[----:B---3--:R1:W-:Y:S01]  /*4c100*/  @P3 STG.E.U16 [R6.64], R23 ;  /* 0x0000001706003986 */ /* 0x0083e2000c101506 */
[----:B------:R-:W-:-:S03]  /*4c110*/  PRMT R16, R23, 0x7632, R16 ;  /* 0x0000763217107816 */ /* 0x000fc60000000010 */
[----:B0-----:R-:W3:Y:S04]  /*4c120*/  LDL.LU R22, [R1+0xd0] ;  /* 0x0000d00001167983 */ /* 0x001ee80000300800 */
[----:B-1----:R-:W4:Y:S01]  /*4c130*/  LDL.LU R23, [R1+0xb0] ;  /* 0x0000b00001177983 */ /* 0x002f220000300800 */
[----:B------:R-:W-:Y:S02]  /*4c140*/  ISETP.LT.AND P5, PT, R10, c[0x0][0x178], !P2 ;  /* 0x00005e000a007a0c */ /* 0x000fe400057a1270 */
[----:B------:R-:W-:Y:S02]  /*4c150*/  ISETP.LT.AND P2, PT, R27, c[0x0][0x178], !P2 ;  /* 0x00005e001b007a0c */ /* 0x000fe40005741270 */
[----:B------:R-:W-:Y:S02]  /*4c160*/  IADD3 R0, R0, c[0x0][0x198], RZ ;  /* 0x0000660000007a10 */ /* 0x000fe40007ffe0ff */
[----:B------:R-:W-:-:S03]  /*4c170*/  ISETP.LT.AND P3, PT, R10, c[0x0][0x178], !P6 ;  /* 0x00005e000a007a0c */ /* 0x000fc60007761270 */
[----:B------:R-:W-:-:S04]  /*4c180*/  IMAD.WIDE R4, R0, 0x2, R2 ;  /* 0x0000000200047825 */ /* 0x000fc800078e0202 */
[C---:B------:R-:W-:Y:S01]  /*4c190*/  IMAD.WIDE R6, R0.reuse, 0x2, R24 ;  /* 0x0000000200067825 */ /* 0x040fe200078e0218 */
[----:B------:R-:W-:Y:S01]  /*4c1a0*/  IADD3 R0, R0, c[0x0][0x198], RZ ;  /* 0x0000660000007a10 */ /* 0x000fe20007ffe0ff */
[----:B------:R0:W-:Y:S01]  /*4c1b0*/  @P5 STG.E.U16 [R4.64], R17 ;  /* 0x0000001104005986 */ /* 0x0001e2000c101506 */
[----:B------:R-:W-:-:S03]  /*4c1c0*/  ISETP.LT.AND P6, PT, R27, c[0x0][0x178], !P6 ;  /* 0x00005e001b007a0c */ /* 0x000fc600077c1270 */
[----:B------:R1:W-:Y:S01]  /*4c1d0*/  @P2 STG.E.U16 [R6.64], R16 ;  /* 0x0000001006002986 */ /* 0x0003e2000c101506 */
[----:B------:R-:W-:Y:S01]  /*4c1e0*/  ISETP.LT.AND P2, PT, R10, c[0x0][0x178], !P4 ;  /* 0x00005e000a007a0c */ /* 0x000fe20006741270 */
[C---:B0-----:R-:W-:Y:S01]  /*4c1f0*/  IMAD.WIDE R4, R0.reuse, 0x2, R2 ;  /* 0x0000000200047825 */ /* 0x041fe200078e0202 */
[----:B-1----:R-:W-:Y:S02]  /*4c200*/  IADD3 R6, R11, 0x47, RZ ;  /* 0x000000470b067810 */ /* 0x002fe40007ffe0ff */
[----:B------:R-:W-:Y:S02]  /*4c210*/  IADD3 R16, R0, c[0x0][0x198], RZ ;  /* 0x0000660000107a10 */ /* 0x000fe40007ffe0ff */
[----:B------:R-:W-:Y:S02]  /*4c220*/  ISETP.LT.AND P4, PT, R27, c[0x0][0x178], !P4 ;  /* 0x00005e001b007a0c */ /* 0x000fe40006781270 */
[----:B------:R-:W-:-:S04]  /*4c230*/  IADD3 R17, R11, 0x46, RZ ;  /* 0x000000460b117810 */ /* 0x000fc80007ffe0ff */
[----:B------:R-:W-:Y:S01]  /*4c240*/  ISETP.GE.AND P5, PT, R17, c[0x0][0x17c], PT ;  /* 0x00005f0011007a0c */ /* 0x000fe20003fa6270 */
[----:B--2---:R0:W-:Y:S01]  /*4c250*/  @P3 STG.E.U16 [R4.64], R29 ;  /* 0x0000001d04003986 */ /* 0x0041e2000c101506 */
[----:B------:R-:W-:Y:S01]  /*4c260*/  ISETP.GE.AND P3, PT, R6, c[0x0][0x17c], PT ;  /* 0x00005f0006007a0c */ /* 0x000fe20003f66270 */
[----:B------:R-:W-:-:S04]  /*4c270*/  IMAD.WIDE R6, R16, 0x2, R2 ;  /* 0x0000000210067825 */ /* 0x000fc800078e0202 */
[----:B0-----:R-:W-:Y:S01]  /*4c280*/  IMAD.WIDE R4, R0, 0x2, R24 ;  /* 0x0000000200047825 */ /* 0x001fe200078e0218 */
[----:B------:R-:W-:Y:S02]  /*4c290*/  PRMT R0, R29, 0x7632, R0 ;  /* 0x000076321d007816 */ /* 0x000fe40000000000 */
[----:B-----5:R-:W-:Y:S01]  /*4c2a0*/  PRMT R18, R20, 0x7632, R18 ;  /* 0x0000763214127816 */ /* 0x020fe20000000012 */
[----:B------:R-:W2:Y:S04]  /*4c2b0*/  LDL.LU R29, [R1+0xa0] ;  /* 0x0000a000011d7983 */ /* 0x000ea80000300800 */
[----:B------:R0:W-:Y:S01]  /*4c2c0*/  @P6 STG.E.U16 [R4.64], R20 ;  /* 0x0000001404006986 */ /* 0x0001e2000c101506 */
[----:B------:R-:W-:Y:S02]  /*4c2d0*/  ISETP.LT.AND P6, PT, R10, c[0x0][0x178], !P0 ;  /* 0x00005e000a007a0c */ /* 0x000fe400047c1270 */
[----:B------:R-:W-:Y:S01]  /*4c2e0*/  ISETP.LT.AND P0, PT, R27, c[0x0][0x178], !P0 ;  /* 0x00005e001b007a0c */ /* 0x000fe20004701270 */
[----:B------:R1:W-:Y:S01]  /*4c2f0*/  @P2 STG.E.U16 [R6.64], R0 ;  /* 0x0000000006002986 */ /* 0x0003e2000c101506 */
[C---:B0-----:R-:W-:Y:S01]  /*4c300*/  IMAD.WIDE R4, R16.reuse, 0x2, R24 ;  /* 0x0000000210047825 */ /* 0x041fe200078e0218 */
[----:B-1----:R-:W-:-:S04]  /*4c310*/  IADD3 R0, R16, c[0x0][0x198], RZ ;  /* 0x0000660010007a10 */ /* 0x002fc80007ffe0ff */
[----:B------:R-:W-:Y:S01]  /*4c320*/  @P4 STG.E.U16 [R4.64], R18 ;  /* 0x0000001204004986 */ /* 0x000fe2000c101506 */
[----:B------:R-:W-:-:S04]  /*4c330*/  IMAD.WIDE R6, R0, 0x2, R2 ;  /* 0x0000000200067825 */ /* 0x000fc800078e0202 */
[----:B------:R-:W-:Y:S01]  /*4c340*/  IMAD.WIDE R16, R0, 0x2, R24 ;  /* 0x0000000200107825 */ /* 0x000fe200078e0218 */
[----:B---3--:R0:W-:Y:S04]  /*4c350*/  @P6 STG.E.U16 [R6.64], R22 ;  /* 0x0000001606006986 */ /* 0x0081e8000c101506 */
[----:B----4-:R1:W-:Y:S01]  /*4c360*/  @P0 STG.E.U16 [R16.64], R23 ;  /* 0x0000001710000986 */ /* 0x0103e2000c101506 */
[----:B------:R-:W-:Y:S02]  /*4c370*/  ISETP.LT.AND P0, PT, R10, c[0x0][0x178], !P1 ;  /* 0x00005e000a007a0c */ /* 0x000fe40004f01270 */
[----:B0-----:R-:W-:Y:S02]  /*4c380*/  IADD3 R6, R0, c[0x0][0x198], RZ ;  /* 0x0000660000067a10 */ /* 0x001fe40007ffe0ff */
[----:B------:R-:W-:-:S03]  /*4c390*/  PRMT R0, R22, 0x7632, R0 ;  /* 0x0000763216007816 */ /* 0x000fc60000000000 */
[----:B------:R-:W-:Y:S01]  /*4c3a0*/  IMAD.WIDE R4, R6, 0x2, R2 ;  /* 0x0000000206047825 */ /* 0x000fe200078e0202 */
[----:B------:R-:W-:Y:S02]  /*4c3b0*/  PRMT R21, R23, 0x7632, R21 ;  /* 0x0000763217157816 */ /* 0x000fe40000000015 */
[----:B-1----:R-:W3:Y:S04]  /*4c3c0*/  LDL.LU R23, [R1+0xf0] ;  /* 0x0000f00001177983 */ /* 0x002ee80000300800 */
[----:B------:R0:W-:Y:S04]  /*4c3d0*/  @P0 STG.E.U16 [R4.64], R0 ;  /* 0x0000000004000986 */ /* 0x0001e8000c101506 */
[----:B0-----:R-:W4:Y:S01]  /*4c3e0*/  LDL.LU R5, [R1+0x100] ;  /* 0x0001000001057983 */ /* 0x001f220000300800 */
[----:B------:R-:W-:-:S02]  /*4c3f0*/  IADD3 R20, R11, 0x49, RZ ;  /* 0x000000490b147810 */ /* 0x000fc40007ffe0ff */
[C---:B------:R-:W-:Y:S02]  /*4c400*/  ISETP.LT.AND P1, PT, R27.reuse, c[0x0][0x178], !P1 ;  /* 0x00005e001b007a0c */ /* 0x040fe40004f21270 */
[----:B------:R-:W-:Y:S02]  /*4c410*/  ISETP.LT.AND P6, PT, R10, c[0x0][0x178], !P5 ;  /* 0x00005e000a007a0c */ /* 0x000fe40006fc1270 */
[----:B------:R-:W-:Y:S02]  /*4c420*/  ISETP.GE.AND P4, PT, R20, c[0x0][0x17c], PT ;  /* 0x00005f0014007a0c */ /* 0x000fe40003f86270 */
[C---:B------:R-:W-:Y:S01]  /*4c430*/  IADD3 R20, R6.reuse, c[0x0][0x198], RZ ;  /* 0x0000660006147a10 */ /* 0x040fe20007ffe0ff */
[----:B------:R-:W-:Y:S01]  /*4c440*/  IMAD.WIDE R6, R6, 0x2, R24 ;  /* 0x0000000206067825 */ /* 0x000fe200078e0218 */
[----:B------:R-:W-:-:S03]  /*4c450*/  ISETP.LT.AND P5, PT, R27, c[0x0][0x178], !P5 ;  /* 0x00005e001b007a0c */ /* 0x000fc60006fa1270 */
[C---:B------:R-:W-:Y:S01]  /*4c460*/  IMAD.WIDE R16, R20.reuse, 0x2, R2 ;  /* 0x0000000214107825 */ /* 0x040fe200078e0202 */
[----:B------:R-:W-:Y:S01]  /*4c470*/  IADD3 R19, R11, 0x48, RZ ;  /* 0x000000480b137810 */ /* 0x000fe20007ffe0ff */
[----:B------:R0:W-:Y:S03]  /*4c480*/  @P1 STG.E.U16 [R6.64], R21 ;  /* 0x0000001506001986 */ /* 0x0001e6000c101506 */
[----:B------:R-:W-:Y:S01]  /*4c490*/  ISETP.GE.AND P2, PT, R19, c[0x0][0x17c], PT ;  /* 0x00005f0013007a0c */ /* 0x000fe20003f46270 */
[C---:B------:R-:W-:Y:S01]  /*4c4a0*/  IMAD.WIDE R18, R20.reuse, 0x2, R24 ;  /* 0x0000000214127825 */ /* 0x040fe200078e0218 */
[----:B------:R-:W-:Y:S02]  /*4c4b0*/  IADD3 R22, R11, 0x4a, RZ ;  /* 0x0000004a0b167810 */ /* 0x000fe40007ffe0ff */
[----:B0-----:R-:W-:Y:S02]  /*4c4c0*/  IADD3 R6, R20, c[0x0][0x198], RZ ;  /* 0x0000660014067a10 */ /* 0x001fe40007ffe0ff */
[----:B------:R-:W-:-:S02]  /*4c4d0*/  ISETP.GE.AND P0, PT, R22, c[0x0][0x17c], PT ;  /* 0x00005f0016007a0c */ /* 0x000fc40003f06270 */
[----:B------:R-:W5:Y:S01]  /*4c4e0*/  LDL.LU R22, [R1+0x240] ;  /* 0x0002400001167983 */ /* 0x000f620000300800 */
[----:B--2---:R-:W-:-:S03]  /*4c4f0*/  PRMT R0, R29, 0x7632, R0 ;  /* 0x000076321d007816 */ /* 0x004fc60000000000 */
[----:B----4-:R-:W-:Y:S01]  /*4c500*/  @P6 STG.E.U16 [R16.64], R5 ;  /* 0x0000000510006986 */ /* 0x010fe2000c101506 */
[----:B------:R-:W-:-:S03]  /*4c510*/  ISETP.LT.AND P6, PT, R10, c[0x0][0x178], !P3 ;  /* 0x00005e000a007a0c */ /* 0x000fc60005fc1270 */
[----:B------:R0:W-:Y:S02]  /*4c520*/  @P5 STG.E.U16 [R18.64], R29 ;  /* 0x0000001d12005986 */ /* 0x0001e4000c101506 */
[----:B0-----:R-:W-:Y:S01]  /*4c530*/  PRMT R18, R5, 0x7632, R18 ;  /* 0x0000763205127816 */ /* 0x001fe20000000012 */
[----:B------:R-:W-:Y:S01]  /*4c540*/  IMAD.WIDE R4, R6, 0x2, R2 ;  /* 0x0000000206047825 */ /* 0x000fe200078e0202 */
[----:B------:R-:W2:Y:S06]  /*4c550*/  LDL.LU R29, [R1+0xe0] ;  /* 0x0000e000011d7983 */ /* 0x000eac0000300800 */
[----:B------:R0:W-:Y:S04]  /*4c560*/  @P6 STG.E.U16 [R4.64], R18 ;  /* 0x0000001204006986 */ /* 0x0001e8000c101506 */
[----:B0-----:R-:W4:Y:S01]  /*4c570*/  LDL.LU R18, [R1+0x110] ;  /* 0x0001100001127983 */ /* 0x001f220000300800 */
[----:B------:R-:W-:-:S02]  /*4c580*/  ISETP.LT.AND P3, PT, R27, c[0x0][0x178], !P3 ;  /* 0x00005e001b007a0c */ /* 0x000fc40005f61270 */
[----:B------:R-:W-:Y:S02]  /*4c590*/  ISETP.LT.AND P5, PT, R10, c[0x0][0x178], !P2 ;  /* 0x00005e000a007a0c */ /* 0x000fe400057a1270 */
[----:B------:R-:W-:Y:S02]  /*4c5a0*/  ISETP.LT.AND P2, PT, R27, c[0x0][0x178], !P2 ;  /* 0x00005e001b007a0c */ /* 0x000fe40005741270 */
[----:B------:R-:W-:Y:S02]  /*4c5b0*/  IADD3 R16, R11, 0x4b, RZ ;  /* 0x0000004b0b107810 */ /* 0x000fe40007ffe0ff */
[C---:B------:R-:W-:Y:S01]  /*4c5c0*/  IADD3 R20, R6.reuse, c[0x0][0x198], RZ ;  /* 0x0000660006147a10 */ /* 0x040fe20007ffe0ff */
[----:B------:R-:W-:Y:S01]  /*4c5d0*/  IMAD.WIDE R6, R6, 0x2, R24 ;  /* 0x0000000206067825 */ /* 0x000fe200078e0218 */
[----:B------:R-:W-:-:S03]  /*4c5e0*/  ISETP.GE.AND P1, PT, R16, c[0x0][0x17c], PT ;  /* 0x00005f0010007a0c */ /* 0x000fc60003f26270 */
[C---:B------:R-:W-:Y:S01]  /*4c5f0*/  IMAD.WIDE R16, R20.reuse, 0x2, R2 ;  /* 0x0000000214107825 */ /* 0x040fe200078e0202 */
[----:B------:R0:W-:Y:S03]  /*4c600*/  @P3 STG.E.U16 [R6.64], R0 ;  /* 0x0000000006003986 */ /* 0x0001e6000c101506 */
[----:B------:R-:W-:Y:S01]  /*4c610*/  IMAD.WIDE R4, R20, 0x2, R24 ;  /* 0x0000000214047825 */ /* 0x000fe200078e0218 */
[----:B------:R-:W-:Y:S02]  /*4c620*/  ISETP.LT.AND P3, PT, R10, c[0x0][0x178], !P4 ;  /* 0x00005e000a007a0c */ /* 0x000fe40006761270 */
[----:B------:R-:W-:Y:S02]  /*4c630*/  ISETP.LT.AND P4, PT, R27, c[0x0][0x178], !P4 ;  /* 0x00005e001b007a0c */ /* 0x000fe40006781270 */
[C---:B0-----:R-:W-:Y:S02]  /*4c640*/  IADD3 R0, R11.reuse, 0x4d, RZ ;  /* 0x0000004d0b007810 */ /* 0x041fe40007ffe0ff */
[----:B------:R-:W-:-:S04]  /*4c650*/  IADD3 R19, R11, 0x4c, RZ ;  /* 0x0000004c0b137810 */ /* 0x000fc80007ffe0ff */
[----:B------:R-:W-:Y:S01]  /*4c660*/  ISETP.GE.AND P6, PT, R19, c[0x0][0x17c], PT ;  /* 0x00005f0013007a0c */ /* 0x000fe20003fc6270 */
[----:B----4-:R0:W-:Y:S01]  /*4c670*/  @P5 STG.E.U16 [R16.64], R18 ;  /* 0x0000001210005986 */ /* 0x0101e2000c101506 */
[----:B------:R-:W-:Y:S02]  /*4c680*/  ISETP.GE.AND P5, PT, R0, c[0x0][0x17c], PT ;  /* 0x00005f0000007a0c */ /* 0x000fe40003fa6270 */
[----:B------:R-:W-:Y:S01]  /*4c690*/  IADD3 R0, R20, c[0x0][0x198], RZ ;  /* 0x0000660014007a10 */ /* 0x000fe20007ffe0ff */
[----:B---3--:R1:W-:Y:S01]  /*4c6a0*/  @P2 STG.E.U16 [R4.64], R23 ;  /* 0x0000001704002986 */ /* 0x0083e2000c101506 */
[----:B------:R-:W-:Y:S02]  /*4c6b0*/  ISETP.LT.AND P2, PT, R10, c[0x0][0x178], !P0 ;  /* 0x00005e000a007a0c */ /* 0x000fe40004741270 */
[----:B0-----:R-:W-:Y:S02]  /*4c6c0*/  PRMT R17, R23, 0x7632, R17 ;  /* 0x0000763217117816 */ /* 0x001fe40000000011 */
[----:B-1----:R-:W3:Y:S01]  /*4c6d0*/  LDL.LU R23, [R1+0x250] ;  /* 0x0002500001177983 */ /* 0x002ee20000300800 */
[----:B------:R-:W-:Y:S01]  /*4c6e0*/  PRMT R16, R18, 0x7632, R16 ;  /* 0x0000763212107816 */ /* 0x000fe20000000010 */
[C---:B------:R-:W-:Y:S01]  /*4c6f0*/  IMAD.WIDE R6, R0.reuse, 0x2, R2 ;  /* 0x0000000200067825 */ /* 0x040fe200078e0202 */
[----:B------:R-:W-:Y:S01]  /*4c700*/  ISETP.LT.AND P0, PT, R27, c[0x0][0x178], !P0 ;  /* 0x00005e001b007a0c */ /* 0x000fe20004701270 */
[----:B------:R-:W4:Y:S02]  /*4c710*/  LDL.LU R19, [R1+0x130] ;  /* 0x0001300001137983 */ /* 0x000f240000300800 */
[C-C-:B------:R-:W-:Y:S01]  /*4c720*/  IMAD.WIDE R4, R0.reuse, 0x2, R24.reuse ;  /* 0x0000000200047825 */ /* 0x140fe200078e0218 */
[----:B------:R-:W-:Y:S01]  /*4c730*/  IADD3 R0, R0, c[0x0][0x198], RZ ;  /* 0x0000660000007a10 */ /* 0x000fe20007ffe0ff */
[----:B------:R0:W-:Y:S04]  /*4c740*/  @P3 STG.E.U16 [R6.64], R16 ;  /* 0x0000001006003986 */ /* 0x0001e8000c101506 */
[----:B------:R1:W-:Y:S01]  /*4c750*/  @P4 STG.E.U16 [R4.64], R17 ;  /* 0x0000001104004986 */ /* 0x0003e2000c101506 */
[----:B0-----:R-:W-:Y:S01]  /*4c760*/  IADD3 R16, R11, 0x4f, RZ ;  /* 0x0000004f0b107810 */ /* 0x001fe20007ffe0ff */
[----:B------:R-:W-:-:S04]  /*4c770*/  IMAD.WIDE R6, R0, 0x2, R24 ;  /* 0x0000000200067825 */ /* 0x000fc800078e0218 */
[----:B-1----:R-:W-:Y:S01]  /*4c780*/  IMAD.WIDE R4, R0, 0x2, R2 ;  /* 0x0000000200047825 */ /* 0x002fe200078e0202 */
[----:B--2---:R-:W-:-:S04]  /*4c790*/  PRMT R17, R29, 0x7632, R17 ;  /* 0x000076321d117816 */ /* 0x004fc80000000011 */
[----:B-----5:R0:W-:Y:S01]  /*4c7a0*/  @P2 STG.E.U16 [R4.64], R22 ;  /* 0x0000001604002986 */ /* 0x0201e2000c101506 */
[----:B------:R-:W-:Y:S02]  /*4c7b0*/  ISETP.GE.AND P2, PT, R16, c[0x0][0x17c], PT ;  /* 0x00005f0010007a0c */ /* 0x000fe40003f46270 */
[----:B------:R-:W-:Y:S01]  /*4c7c0*/  PRMT R16, R22, 0x7632, R16 ;  /* 0x0000763216107816 */ /* 0x000fe20000000010 */
[----:B------:R1:W-:Y:S04]  /*4c7d0*/  @P0 STG.E.U16 [R6.64], R29 ;  /* 0x0000001d06000986 */ /* 0x0003e8000c101506 */
[----:B0-----:R-:W2:Y:S04]  /*4c7e0*/  LDL.LU R22, [R1+0x260] ;  /* 0x0002600001167983 */ /* 0x001ea80000300800 */
[----:B-1----:R-:W5:Y:S01]  /*4c7f0*/  LDL.LU R29, [R1+0x120] ;  /* 0x00012000011d7983 */ /* 0x002f620000300800 */
[----:B------:R-:W-:-:S02]  /*4c800*/  ISETP.LT.AND P4, PT, R10, c[0x0][0x178], !P1 ;  /* 0x00005e000a007a0c */ /* 0x000fc40004f81270 */
        /* <DEDUP_REMOVED lines=9> */
[----:B------:R-:W-:Y:S02]  /*4c8a0*/  ISETP.LT.AND P1, PT, R10, c[0x0][0x178], !P5 ;  /* 0x00005e000a007a0c */ /* 0x000fe40006f21270 */
[C---:B------:R-:W-:Y:S02]  /*4c8b0*/  IADD3 R18, R11.reuse, 0x4e, RZ ;  /* 0x0000004e0b127810 */ /* 0x040fe40007ffe0ff */
[----:B0-----:R-:W-:Y:S01]  /*4c8c0*/  IADD3 R16, R11, 0x50, RZ ;  /* 0x000000500b107810 */ /* 0x001fe20007ffe0ff */
[----:B------:R-:W-:-:S03]  /*4c8d0*/  IMAD.WIDE R4, R0, 0x2, R2 ;  /* 0x0000000200047825 */ /* 0x000fc600078e0202 */
[----:B------:R-:W-:Y:S02]  /*4c8e0*/  ISETP.GE.AND P4, PT, R16, c[0x0][0x17c], PT ;  /* 0x00005f0010007a0c */ /* 0x000fe40003f86270 */
[----:B-1----:R-:W-:Y:S02]  /*4c8f0*/  IADD3 R6, R11, 0x51, RZ ;  /* 0x000000510b067810 */ /* 0x002fe40007ffe0ff */
[----:B------:R-:W-:Y:S02]  /*4c900*/  IADD3 R16, R0, c[0x0][0x198], RZ ;  /* 0x0000660000107a10 */ /* 0x000fe40007ffe0ff */
[----:B------:R-:W-:Y:S02]  /*4c910*/  ISETP.GE.AND P3, PT, R18, c[0x0][0x17c], PT ;  /* 0x00005f0012007a0c */ /* 0x000fe40003f66270 */
[----:B------:R-:W-:Y:S01]  /*4c920*/  ISETP.LT.AND P5, PT, R27, c[0x0][0x178], !P5 ;  /* 0x00005e001b007a0c */ /* 0x000fe20006fa1270 */
[----:B---3--:R0:W-:Y:S01]  /*4c930*/  @P0 STG.E.U16 [R4.64], R23 ;  /* 0x0000001704000986 */ /* 0x0081e2000c101506 */
[----:B------:R-:W-:Y:S01]  /*4c940*/  ISETP.GE.AND P0, PT, R6, c[0x0][0x17c], PT ;  /* 0x00005f0006007a0c */ /* 0x000fe20003f06270 */
[----:B------:R-:W-:-:S04]  /*4c950*/  IMAD.WIDE R6, R16, 0x2, R2 ;  /* 0x0000000210067825 */ /* 0x000fc800078e0202 */
[----:B0-----:R-:W-:Y:S01]  /*4c960*/  IMAD.WIDE R4, R0, 0x2, R24 ;  /* 0x0000000200047825 */ /* 0x001fe200078e0218 */
[----:B------:R-:W-:Y:S02]  /*4c970*/  PRMT R0, R23, 0x7632, R0 ;  /* 0x0000763217007816 */ /* 0x000fe40000000000 */
[----:B----4-:R-:W-:Y:S01]  /*4c980*/  PRMT R18, R19, 0x7632, R18 ;  /* 0x0000763213127816 */ /* 0x010fe20000000012 */
[----:B------:R-:W3:Y:S04]  /*4c990*/  LDL.LU R23, [R1+0x84] ;  /* 0x0000840001177983 */ /* 0x000ee80000300800 */
        /* <DEDUP_REMOVED lines=9> */
[----:B--2---:R0:W-:Y:S04]  /*4ca30*/  @P6 STG.E.U16 [R6.64], R22 ;  /* 0x0000001606006986 */ /* 0x0041e8000c101506 */
[----:B-----5:R1:W-:Y:S01]  /*4ca40*/  @P3 STG.E.U16 [R16.64], R29 ;  /* 0x0000001d10003986 */ /* 0x0203e2000c101506 */
[----:B------:R-:W-:Y:S02]  /*4ca50*/  ISETP.LT.AND P3, PT, R10, c[0x0][0x178], !P2 ;  /* 0x00005e000a007a0c */ /* 0x000fe40005761270 */
[----:B0-----:R-:W-:Y:S02]  /*4ca60*/  IADD3 R6, R0, c[0x0][0x198], RZ ;  /* 0x0000660000067a10 */ /* 0x001fe40007ffe0ff */
[----:B------:R-:W-:-:S03]  /*4ca70*/  PRMT R0, R22, 0x7632, R0 ;  /* 0x0000763216007816 */ /* 0x000fc60000000000 */
[----:B------:R-:W-:Y:S01]  /*4ca80*/  IMAD.WIDE R4, R6, 0x2, R2 ;  /* 0x0000000206047825 */ /* 0x000fe200078e0202 */
[----:B------:R-:W-:Y:S02]  /*4ca90*/  PRMT R21, R29, 0x7632, R21 ;  /* 0x000076321d157816 */ /* 0x000fe40000000015 */
[----:B-1----:R-:W2:Y:S04]  /*4caa0*/  LDL.LU R29, [R1+0x74] ;  /* 0x00007400011d7983 */ /* 0x002ea80000300800 */
        /* <DEDUP_REMOVED lines=18> */
[----:B---3--:R-:W-:-:S03]  /*4cbd0*/  PRMT R0, R23, 0x7632, R0 ;  /* 0x0000763217007816 */ /* 0x008fc60000000000 */
[----:B----4-:R-:W-:Y:S01]  /*4cbe0*/  @P6 STG.E.U16 [R16.64], R5 ;  /* 0x0000000510006986 */ /* 0x010fe2000c101506 */
[----:B------:R-:W-:-:S03]  /*4cbf0*/  ISETP.LT.AND P6, PT, R10, c[0x0][0x178], !P0 ;  /* 0x00005e000a007a0c */ /* 0x000fc600047c1270 */
[----:B------:R0:W-:Y:S02]  /*4cc00*/  @P4 STG.E.U16 [R18.64], R23 ;  /* 0x0000001712004986 */ /* 0x0001e4000c101506 */
[----:B0-----:R-:W-:Y:S01]  /*4cc10*/  PRMT R18, R5, 0x7632, R18 ;  /* 0x0000763205127816 */ /* 0x001fe20000000012 */
[----:B------:R-:W-:Y:S01]  /*4cc20*/  IMAD.WIDE R4, R6, 0x2, R2 ;  /* 0x0000000206047825 */ /* 0x000fe200078e0202 */
[----:B------:R-:W3:Y:S06]  /*4cc30*/  LDL.LU R23, [R1+0xb4] ;  /* 0x0000b40001177983 */ /* 0x000eec0000300800 */
        /* <DEDUP_REMOVED lines=20> */
[----:B--2---:R1:W-:Y:S01]  /*4cd80*/  @P1 STG.E.U16 [R4.64], R29 ;  /* 0x0000001d04001986 */ /* 0x0043e2000c101506 */
[----:B------:R-:W-:Y:S02]  /*4cd90*/  ISETP.LT.AND P1, PT, R10, c[0x0][0x178], !P3 ;  /* 0x00005e000a007a0c */ /* 0x000fe40005f21270 */
[----:B0-----:R-:W-:Y:S02]  /*4cda0*/  PRMT R17, R29, 0x7632, R17 ;  /* 0x000076321d117816 */ /* 0x001fe40000000011 */
[----:B-1----:R-:W2:Y:S01]  /*4cdb0*/  LDL.LU R29, [R1+0x104] ;  /* 0x00010400011d7983 */ /* 0x002ea20000300800 */
        /* <DEDUP_REMOVED lines=11> */
[----:B---3--:R-:W-:-:S04]  /*4ce70*/  PRMT R17, R23, 0x7632, R17 ;  /* 0x0000763217117816 */ /* 0x008fc80000000011 */
[----:B-----5:R0:W-:Y:S01]  /*4ce80*/  @P1 STG.E.U16 [R4.64], R22 ;  /* 0x0000001604001986 */ /* 0x0201e2000c101506 */
[----:B------:R-:W-:Y:S02]  /*4ce90*/  ISETP.GE.AND P1, PT, R16, c[0x0][0x17c], PT ;  /* 0x00005f0010007a0c */ /* 0x000fe40003f26270 */
[----:B------:R-:W-:Y:S01]  /*4cea0*/  PRMT R16, R22, 0x7632, R16 ;  /* 0x0000763216107816 */ /* 0x000fe20000000010 */
[----:B------:R1:W-:Y:S04]  /*4ceb0*/  @P3 STG.E.U16 [R6.64], R23 ;  /* 0x0000001706003986 */ /* 0x0003e8000c101506 */
[----:B0-----:R-:W3:Y:S04]  /*4cec0*/  LDL.LU R22, [R1+0x114] ;  /* 0x0001140001167983 */ /* 0x001ee80000300800 */
        /* <DEDUP_REMOVED lines=20> */
[----:B--2---:R0:W-:Y:S01]  /*4d010*/  @P3 STG.E.U16 [R4.64], R29 ;  /* 0x0000001d04003986 */ /* 0x0041e2000c101506 */
[----:B------:R-:W-:Y:S01]  /*4d020*/  ISETP.GE.AND P3, PT, R6, c[0x0][0x17c], PT ;  /* 0x00005f0006007a0c */ /* 0x000fe20003f66270 */
[----:B------:R-:W-:-:S04]  /*4d030*/  IMAD.WIDE R6, R16, 0x2, R2 ;  /* 0x0000000210067825 */ /* 0x000fc800078e0202 */
[----:B0-----:R-:W-:Y:S01]  /*4d040*/  IMAD.WIDE R4, R0, 0x2, R24 ;  /* 0x0000000200047825 */ /* 0x001fe200078e0218 */
[----:B------:R-:W-:Y:S02]  /*4d050*/  PRMT R0, R29, 0x7632, R0 ;  /* 0x000076321d007816 */ /* 0x000fe40000000000 */
[----:B----4-:R-:W-:Y:S01]  /*4d060*/  PRMT R18, R19, 0x7632, R18 ;  /* 0x0000763213127816 */ /* 0x010fe20000000012 */
        /* <DEDUP_REMOVED lines=11> */
[----:B-----5:R1:W-:Y:S01]  /*4d120*/  @P0 STG.E.U16 [R16.64], R23 ;  /* 0x0000001710000986 */ /* 0x0203e2000c101506 */
        /* <DEDUP_REMOVED lines=23> */
[----:B------:R-:W5:Y:S04]  /*4d2a0*/  LDL.LU R22, [R1+0x264] ;  /* 0x0002640001167983 */ /* 0x000f680000300800 */
[----:B----4-:R0:W-:Y:S01]  /*4d2b0*/  @P6 STG.E.U16 [R16.64], R5 ;  /* 0x0000000510006986 */ /* 0x0101e2000c101506 */
[----:B------:R-:W-:Y:S02]  /*4d2c0*/  ISETP.LT.AND P6, PT, R10, c[0x0][0x178], !P3 ;  /* 0x00005e000a007a0c */ /* 0x000fe40005fc1270 */
[----:B------:R-:W-:Y:S01]  /*4d2d0*/  PRMT R0, R5, 0x7632, R0 ;  /* 0x0000763205007816 */ /* 0x000fe20000000000 */
[----:B--2---:R1:W-:Y:S01]  /*4d2e0*/  @P5 STG.E.U16 [R18.64], R29 ;  /* 0x0000001d12005986 */ /* 0x0043e2000c101506 */
[----:B0-----:R-:W-:Y:S01]  /*4d2f0*/  IMAD.WIDE R4, R6, 0x2, R2 ;  /* 0x0000000206047825 */ /* 0x001fe200078e0202 */
[----:B-1----:R-:W-:-:S08]  /*4d300*/  IADD3 R19, R11, 0x60, RZ ;  /* 0x000000600b137810 */ /* 0x002fd00007ffe0ff */
[----:B------:R0:W-:Y:S01]  /*4d310*/  @P6 STG.E.U16 [R4.64], R0 ;  /* 0x0000000004006986 */ /* 0x0001e2000c101506 */
[----:B------:R-:W-:Y:S02]  /*4d320*/  PRMT R18, R29, 0x7632, R18 ;  /* 0x000076321d127816 */ /* 0x000fe40000000012 */
[----:B------:R-:W-:Y:S01]  /*4d330*/  ISETP.GE.AND P6, PT, R19, c[0x0][0x17c], PT ;  /* 0x00005f0013007a0c */ /* 0x000fe20003fc6270 */
[----:B------:R-:W2:Y:S04]  /*4d340*/  LDL.LU R29, [R1+0x124] ;  /* 0x00012400011d7983 */ /* 0x000ea80000300800 */
[----:B------:R-:W4:Y:S01]  /*4d350*/  LDL.LU R19, [R1+0x254] ;  /* 0x0002540001137983 */ /* 0x000f220000300800 */
[----:B------:R-:W-:Y:S02]  /*4d360*/  ISETP.LT.AND P3, PT, R27, c[0x0][0x178], !P3 ;  /* 0x00005e001b007a0c */ /* 0x000fe40005f61270 */
[----:B------:R-:W-:-:S02]  /*4d370*/  ISETP.LT.AND P5, PT, R10, c[0x0][0x178], !P2 ;  /* 0x00005e000a007a0c */ /* 0x000fc400057a1270 */
[----:B------:R-:W-:Y:S02]  /*4d380*/  ISETP.LT.AND P2, PT, R27, c[0x0][0x178], !P2 ;  /* 0x00005e001b007a0c */ /* 0x000fe40005741270 */
[----:B------:R-:W-:Y:S02]  /*4d390*/  IADD3 R16, R11, 0x5f, RZ ;  /* 0x0000005f0b107810 */ /* 0x000fe40007ffe0ff */
[C---:B------:R-:W-:Y:S01]  /*4d3a0*/  IADD3 R20, R6.reuse, c[0x0][0x198], RZ ;  /* 0x0000660006147a10 */ /* 0x040fe20007ffe0ff */
[----:B------:R-:W-:Y:S01]  /*4d3b0*/  IMAD.WIDE R6, R6, 0x2, R24 ;  /* 0x0000000206067825 */ /* 0x000fe200078e0218 */
[----:B------:R-:W-:-:S03]  /*4d3c0*/  ISETP.GE.AND P1, PT, R16, c[0x0][0x17c], PT ;  /* 0x00005f0010007a0c */ /* 0x000fc60003f26270 */
[C---:B------:R-:W-:Y:S01]  /*4d3d0*/  IMAD.WIDE R16, R20.reuse, 0x2, R2 ;  /* 0x0000000214107825 */ /* 0x040fe200078e0202 */
[----:B0-----:R-:W-:Y:S01]  /*4d3e0*/  IADD3 R0, R11, 0x61, RZ ;  /* 0x000000610b007810 */ /* 0x001fe20007ffe0ff */
[----:B------:R-:W-:Y:S02]  /*4d3f0*/  @P3 STG.E.U16 [R6.64], R18 ;  /* 0x0000001206003986 */ /* 0x000fe4000c101506 */
[----:B------:R-:W-:Y:S01]  /*4d400*/  IMAD.WIDE R4, R20, 0x2, R24 ;  /* 0x0000000214047825 */ /* 0x000fe200078e0218 */
[----:B------:R-:W-:Y:S02]  /*4d410*/  ISETP.LT.AND P3, PT, R10, c[0x0][0x178], !P4 ;  /* 0x00005e000a007a0c */ /* 0x000fe40006761270 */
[----:B------:R-:W-:Y:S01]  /*4d420*/  ISETP.LT.AND P4, PT, R27, c[0x0][0x178], !P4 ;  /* 0x00005e001b007a0c */ /* 0x000fe20006781270 */
[----:B----4-:R0:W-:Y:S01]  /*4d430*/  @P5 STG.E.U16 [R16.64], R19 ;  /* 0x0000001310005986 */ /* 0x0101e2000c101506 */
[----:B------:R-:W-:Y:S02]  /*4d440*/  ISETP.GE.AND P5, PT, R0, c[0x0][0x17c], PT ;  /* 0x00005f0000007a0c */ /* 0x000fe40003fa6270 */
[----:B------:R-:W-:Y:S01]  /*4d450*/  IADD3 R0, R20, c[0x0][0x198], RZ ;  /* 0x0000660014007a10 */ /* 0x000fe20007ffe0ff */
[----:B---3--:R1:W-:Y:S01]  /*4d460*/  @P2 STG.E.U16 [R4.64], R23 ;  /* 0x0000001704002986 */ /* 0x0083e2000c101506 */
[----:B------:R-:W-:-:S02]  /*4d470*/  ISETP.LT.AND P2, PT, R10, c[0x0][0x178], !P0 ;  /* 0x00005e000a007a0c */ /* 0x000fc40004741270 */
        /* <DEDUP_REMOVED lines=38> */
[----:B------:R-:W-:Y:S02]  /*4d6e0*/  ISETP.LT.AND P5, PT, R27, c[0x0][0x178], !P5 ;  /* 0x00005e001b007a0c */ /* 0x000fe40006fa1270 */
[----:B------:R-:W-:Y:S01]  /*4d6f0*/  IADD3 R20, R11, 0x67, RZ ;  /* 0x000000670b147810 */ /* 0x000fe20007ffe0ff */
        /* <DEDUP_REMOVED lines=19> */
[----:B------:R-:W-:Y:S02]  /*4d830*/  ISETP.GE.AND P5, PT, R20, c[0x0][0x17c], PT ;  /* 0x00005f0014007a0c */ /* 0x000fe40003fa6270 */
[----:B0-----:R-:W-:-:S02]  /*4d840*/  IADD3 R6, R0, c[0x0][0x198], RZ ;  /* 0x0000660000067a10 */ /* 0x001fc40007ffe0ff */
[----:B------:R-:W-:-:S03]  /*4d850*/  PRMT R20, R22, 0x7632, R20 ;  /* 0x0000763216147816 */ /* 0x000fc60000000014 */
[----:B------:R-:W-:Y:S01]  /*4d860*/  IMAD.WIDE R4, R6, 0x2, R2 ;  /* 0x0000000206047825 */ /* 0x000fe200078e0202 */
[----:B------:R-:W-:Y:S02]  /*4d870*/  PRMT R21, R29, 0x7632, R21 ;  /* 0x000076321d157816 */ /* 0x000fe40000000015 */
[----:B-1----:R-:W2:Y:S04]  /*4d880*/  LDL.LU R29, [R1+0xa8] ;  /* 0x0000a800011d7983 */ /* 0x002ea80000300800 */
[----:B------:R0:W-:Y:S04]  /*4d890*/  @P3 STG.E.U16 [R4.64], R20 ;  /* 0x0000001404003986 */ /* 0x0001e8000c101506 */
[----:B0-----:R-:W4:Y:S01]  /*4d8a0*/  LDL.LU R5, [R1+0xd8] ;  /* 0x0000d80001057983 */ /* 0x001f220000300800 */
[----:B------:R-:W-:-:S02]  /*4d8b0*/  ISETP.LT.AND P2, PT, R27, c[0x0][0x178], !P2 ;  /* 0x00005e001b007a0c */ /* 0x000fc40005741270 */
[----:B------:R-:W-:Y:S02]  /*4d8c0*/  ISETP.LT.AND P6, PT, R10, c[0x0][0x178], !P4 ;  /* 0x00005e000a007a0c */ /* 0x000fe400067c1270 */
[C---:B------:R-:W-:Y:S01]  /*4d8d0*/  IADD3 R0, R6.reuse, c[0x0][0x198], RZ ;  /* 0x0000660006007a10 */ /* 0x040fe20007ffe0ff */
[----:B------:R-:W-:Y:S01]  /*4d8e0*/  IMAD.WIDE R6, R6, 0x2, R24 ;  /* 0x0000000206067825 */ /* 0x000fe200078e0218 */
[----:B------:R-:W-:-:S03]  /*4d8f0*/  ISETP.LT.AND P4, PT, R27, c[0x0][0x178], !P4 ;  /* 0x00005e001b007a0c */ /* 0x000fc60006781270 */
[----:B------:R-:W-:Y:S01]  /*4d900*/  IMAD.WIDE R16, R0, 0x2, R2 ;  /* 0x0000000200107825 */ /* 0x000fe200078e0202 */
[----:B------:R-:W-:-:S03]  /*4d910*/  IADD3 R19, R11, 0x66, RZ ;  /* 0x000000660b137810 */ /* 0x000fc60007ffe0ff */
[----:B------:R0:W-:Y:S01]  /*4d920*/  @P2 STG.E.U16 [R6.64], R21 ;  /* 0x0000001506002986 */ /* 0x0001e2000c101506 */
[----:B------:R-:W-:Y:S01]  /*4d930*/  ISETP.GE.AND P1, PT, R19, c[0x0][0x17c], PT ;  /* 0x00005f0013007a0c */ /* 0x000fe20003f26270 */
[C---:B------:R-:W-:Y:S01]  /*4d940*/  IMAD.WIDE R18, R0.reuse, 0x2, R24 ;  /* 0x0000000200127825 */ /* 0x040fe200078e0218 */
[----:B------:R-:W-:Y:S02]  /*4d950*/  IADD3 R22, R11, 0x68, RZ ;  /* 0x000000680b167810 */ /* 0x000fe40007ffe0ff */
[----:B0-----:R-:W-:Y:S02]  /*4d960*/  IADD3 R6, R0, c[0x0][0x198], RZ ;  /* 0x0000660000067a10 */ /* 0x001fe40007ffe0ff */
[----:B------:R-:W-:Y:S02]  /*4d970*/  ISETP.GE.AND P3, PT, R22, c[0x0][0x17c], PT ;  /* 0x00005f0016007a0c */ /* 0x000fe40003f66270 */
[----:B------:R-:W5:Y:S04]  /*4d980*/  LDL.LU R22, [R1+0x118] ;  /* 0x0001180001167983 */ /* 0x000f680000300800 */
[----:B----4-:R-:W-:Y:S01]  /*4d990*/  @P6 STG.E.U16 [R16.64], R5 ;  /* 0x0000000510006986 */ /* 0x010fe2000c101506 */
[----:B------:R-:W-:-:S03]  /*4d9a0*/  ISETP.LT.AND P6, PT, R10, c[0x0][0x178], !P0 ;  /* 0x00005e000a007a0c */ /* 0x000fc600047c1270 */
[----:B---3--:R0:W-:Y:S02]  /*4d9b0*/  @P4 STG.E.U16 [R18.64], R23 ;  /* 0x0000001712004986 */ /* 0x0081e4000c101506 */
[----:B0-----:R-:W-:Y:S01]  /*4d9c0*/  PRMT R18, R5, 0x7632, R18 ;  /* 0x0000763205127816 */ /* 0x001fe20000000012 */
[----:B------:R-:W-:Y:S01]  /*4d9d0*/  IMAD.WIDE R4, R6, 0x2, R2 ;  /* 0x0000000206047825 */ /* 0x000fe200078e0202 */
[----:B------:R-:W-:Y:S02]  /*4d9e0*/  PRMT R19, R23, 0x7632, R19 ;  /* 0x0000763217137816 */ /* 0x000fe40000000013 */
[----:B------:R-:W3:Y:S04]  /*4d9f0*/  LDL.LU R23, [R1+0xf8] ;  /* 0x0000f80001177983 */ /* 0x000ee80000300800 */
        /* <DEDUP_REMOVED lines=13> */
[----:B------:R-:W-:Y:S02]  /*4dad0*/  IADD3 R20, R11, 0x6a, RZ ;  /* 0x0000006a0b147810 */ /* 0x000fe40007ffe0ff */
[----:B------:R-:W-:Y:S02]  /*4dae0*/  ISETP.LT.AND P5, PT, R27, c[0x0][0x178], !P5 ;  /* 0x00005e001b007a0c */ /* 0x000fe40006fa1270 */
[----:B------:R-:W-:-:S02]  /*4daf0*/  IADD3 R0, R0, c[0x0][0x198], RZ ;  /* 0x0000660000007a10 */ /* 0x000fc40007ffe0ff */
[----:B0-----:R-:W-:Y:S02]  /*4db00*/  IADD3 R6, R11, 0x6b, RZ ;  /* 0x0000006b0b067810 */ /* 0x001fe40007ffe0ff */
[----:B------:R-:W-:Y:S01]  /*4db10*/  ISETP.GE.AND P6, PT, R20, c[0x0][0x17c], PT ;  /* 0x00005f0014007a0c */ /* 0x000fe20003fc6270 */
[----:B----4-:R0:W-:Y:S04]  /*4db20*/  @P2 STG.E.U16 [R16.64], R18 ;  /* 0x0000001210002986 */ /* 0x0101e8000c101506 */
[----:B--2---:R1:W-:Y:S01]  /*4db30*/  @P1 STG.E.U16 [R4.64], R29 ;  /* 0x0000001d04001986 */ /* 0x0043e2000c101506 */
[----:B------:R-:W-:Y:S02]  /*4db40*/  ISETP.LT.AND P1, PT, R10, c[0x0][0x178], !P3 ;  /* 0x00005e000a007a0c */ /* 0x000fe40005f21270 */
[----:B0-----:R-:W-:-:S02]  /*4db50*/  PRMT R17, R29, 0x7632, R17 ;  /* 0x000076321d117816 */ /* 0x001fc40000000011 */
[----:B-1----:R-:W2:Y:S01]  /*4db60*/  LDL.LU R29, [R1+0x248] ;  /* 0x00024800011d7983 */ /* 0x002ea20000300800 */
[----:B------:R-:W-:Y:S01]  /*4db70*/  ISETP.GE.AND P2, PT, R6, c[0x0][0x17c], PT ;  /* 0x00005f0006007a0c */ /* 0x000fe20003f46270 */
[----:B------:R-:W-:Y:S01]  /*4db80*/  IMAD.WIDE R4, R0, 0x2, R2 ;  /* 0x0000000200047825 */ /* 0x000fe200078e0202 */
[----:B------:R-:W-:Y:S01]  /*4db90*/  PRMT R16, R18, 0x7632, R16 ;  /* 0x0000763212107816 */ /* 0x000fe20000000010 */
[----:B------:R-:W4:Y:S01]  /*4dba0*/  LDL.LU R20, [R1+0xe8] ;  /* 0x0000e80001147983 */ /* 0x000f220000300800 */
[----:B------:R-:W-:Y:S01]  /*4dbb0*/  ISETP.LT.AND P3, PT, R27, c[0x0][0x178], !P3 ;  /* 0x00005e001b007a0c */ /* 0x000fe20005f61270 */
[C---:B------:R-:W-:Y:S01]  /*4dbc0*/  IMAD.WIDE R6, R0.reuse, 0x2, R24 ;  /* 0x0000000200067825 */ /* 0x040fe200078e0218 */
[----:B------:R-:W-:Y:S01]  /*4dbd0*/  IADD3 R0, R0, c[0x0][0x198], RZ ;  /* 0x0000660000007a10 */ /* 0x000fe20007ffe0ff */
[----:B------:R0:W-:Y:S04]  /*4dbe0*/  @P0 STG.E.U16 [R4.64], R16 ;  /* 0x0000001004000986 */ /* 0x0001e8000c101506 */
[----:B------:R1:W-:Y:S01]  /*4dbf0*/  @P5 STG.E.U16 [R6.64], R17 ;  /* 0x0000001106005986 */ /* 0x0003e2000c101506 */
[----:B0-----:R-:W-:Y:S01]  /*4dc00*/  IMAD.WIDE R4, R0, 0x2, R2 ;  /* 0x0000000200047825 */ /* 0x001fe200078e0202 */
[----:B------:R-:W-:-:S03]  /*4dc10*/  IADD3 R16, R11, 0x6d, RZ ;  /* 0x0000006d0b107810 */ /* 0x000fc60007ffe0ff */
[----:B-1----:R-:W-:Y:S01]  /*4dc20*/  IMAD.WIDE R6, R0, 0x2, R24 ;  /* 0x0000000200067825 */ /* 0x002fe200078e0218 */
[----:B-----5:R0:W-:Y:S01]  /*4dc30*/  @P1 STG.E.U16 [R4.64], R22 ;  /* 0x0000001604001986 */ /* 0x0201e2000c101506 */
[----:B------:R-:W-:Y:S02]  /*4dc40*/  ISETP.GE.AND P1, PT, R16, c[0x0][0x17c], PT ;  /* 0x00005f0010007a0c */ /* 0x000fe40003f26270 */
[----:B------:R-:W-:Y:S01]  /*4dc50*/  PRMT R16, R22, 0x7632, R16 ;  /* 0x0000763216107816 */ /* 0x000fe20000000010 */
[----:B---3--:R1:W-:Y:S01]  /*4dc60*/  @P3 STG.E.U16 [R6.64], R23 ;  /* 0x0000001706003986 */ /* 0x0083e2000c101506 */
[----:B------:R-:W-:-:S03]  /*4dc70*/  PRMT R17, R23, 0x7632, R17 ;  /* 0x0000763217117816 */ /* 0x000fc60000000011 */
[----:B0-----:R-:W3:Y:S04]  /*4dc80*/  LDL.LU R22, [R1+0x258] ;  /* 0x0002580001167983 */ /* 0x001ee80000300800 */
[----:B-1----:R-:W5:Y:S01]  /*4dc90*/  LDL.LU R23, [R1+0x138] ;  /* 0x0001380001177983 */ /* 0x002f620000300800 */
[----:B------:R-:W-:Y:S02]  /*4dca0*/  ISETP.LT.AND P5, PT, R10, c[0x0][0x178], !P4 ;  /* 0x00005e000a007a0c */ /* 0x000fe400067a1270 */
[----:B------:R-:W-:Y:S02]  /*4dcb0*/  IADD3 R0, R0, c[0x0][0x198], RZ ;  /* 0x0000660000007a10 */ /* 0x000fe40007ffe0ff */
[----:B------:R-:W-:Y:S02]  /*4dcc0*/  ISETP.LT.AND P4, PT, R27, c[0x0][0x178], !P4 ;  /* 0x00005e001b007a0c */ /* 0x000fe40006781270 */
[----:B------:R-:W-:Y:S01]  /*4dcd0*/  ISETP.LT.AND P3, PT, R10, c[0x0][0x178], !P6 ;  /* 0x00005e000a007a0c */ /* 0x000fe20007761270 */
[----:B------:R-:W-:-:S04]  /*4dce0*/  IMAD.WIDE R4, R0, 0x2, R2 ;  /* 0x0000000200047825 */ /* 0x000fc800078e0202 */
[C---:B------:R-:W-:Y:S01]  /*4dcf0*/  IMAD.WIDE R6, R0.reuse, 0x2, R24 ;  /* 0x0000000200067825 */ /* 0x040fe200078e0218 */
[----:B------:R-:W-:Y:S01]  /*4dd00*/  IADD3 R0, R0, c[0x0][0x198], RZ ;  /* 0x0000660000007a10 */ /* 0x000fe20007ffe0ff */
[----:B------:R0:W-:Y:S01]  /*4dd10*/  @P5 STG.E.U16 [R4.64], R16 ;  /* 0x0000001004005986 */ /* 0x0001e2000c101506 */
[----:B------:R-:W-:Y:S02]  /*4dd20*/  ISETP.LT.AND P6, PT, R27, c[0x0][0x178], !P6 ;  /* 0x00005e001b007a0c */ /* 0x000fe400077c1270 */
[----:B------:R-:W-:Y:S01]  /*4dd30*/  ISETP.LT.AND P5, PT, R10, c[0x0][0x178], !P2 ;  /* 0x00005e000a007a0c */ /* 0x000fe200057a1270 */
[----:B------:R1:W-:Y:S01]  /*4dd40*/  @P4 STG.E.U16 [R6.64], R17 ;  /* 0x0000001106004986 */ /* 0x0003e2000c101506 */
        /* <DEDUP_REMOVED lines=37> */
[----:B------:R-:W-:Y:S02]  /*4dfa0*/  ISETP.LT.AND P4, PT, R27, c[0x0][0x178], !P4 ;  /* 0x00005e001b007a0c */ /* 0x000fe40006781270 */
[----:B------:R-:W-:Y:S02]  /*4dfb0*/  ISETP.GE.AND P2, PT, R20, c[0x0][0x17c], PT ;  /* 0x00005f0014007a0c */ /* 0x000fe40003f46270 */
[C---:B------:R-:W-:Y:S02]  /*4dfc0*/  IADD3 R20, R6.reuse, c[0x0][0x198], RZ ;  /* 0x0000660006147a10 */ /* 0x040fe40007ffe0ff */
[----:B------:R-:W-:Y:S01]  /*4dfd0*/  IADD3 R18, R11, 0x70, RZ ;  /* 0x000000700b127810 */ /* 0x000fe20007ffe0ff */
[----:B------:R-:W-:-:S03]  /*4dfe0*/  IMAD.WIDE R6, R6, 0x2, R24 ;  /* 0x0000000206067825 */ /* 0x000fc600078e0218 */
[----:B------:R-:W-:Y:S01]  /*4dff0*/  ISETP.GE.AND P5, PT, R18, c[0x0][0x17c], PT ;  /* 0x00005f0012007a0c */ /* 0x000fe20003fa6270 */
[C---:B------:R-:W-:Y:S01]  /*4e000*/  IMAD.WIDE R16, R20.reuse, 0x2, R2 ;  /* 0x0000000214107825 */ /* 0x040fe200078e0202 */
[----:B------:R0:W-:Y:S03]  /*4e010*/  @P1 STG.E.U16 [R6.64], R21 ;  /* 0x0000001506001986 */ /* 0x0001e6000c101506 */
[C---:B------:R-:W-:Y:S01]  /*4e020*/  IMAD.WIDE R18, R20.reuse, 0x2, R24 ;  /* 0x0000000214127825 */ /* 0x040fe200078e0218 */
[----:B0-----:R-:W5:Y:S01]  /*4e030*/  LDL.LU R21, [R1+0x9c] ;  /* 0x00009c0001157983 */ /* 0x001f620000300800 */
[----:B------:R-:W-:Y:S02]  /*4e040*/  IADD3 R6, R20, c[0x0][0x198], RZ ;  /* 0x0000660014067a10 */ /* 0x000fe40007ffe0ff */
[----:B------:R-:W-:Y:S01]  /*4e050*/  IADD3 R20, R11, 0x74, RZ ;  /* 0x000000740b147810 */ /* 0x000fe20007ffe0ff */
[----:B----4-:R0:W-:Y:S04]  /*4e060*/  @P6 STG.E.U16 [R16.64], R5 ;  /* 0x0000000510006986 */ /* 0x0101e8000c101506 */
[----:B--2---:R1:W-:Y:S01]  /*4e070*/  @P4 STG.E.U16 [R18.64], R29 ;  /* 0x0000001d12004986 */ /* 0x0043e2000c101506 */
[----:B------:R-:W-:-:S02]  /*4e080*/  ISETP.LT.AND P4, PT, R10, c[0x0][0x178], !P3 ;  /* 0x00005e000a007a0c */ /* 0x000fc40005f81270 */
[----:B------:R-:W-:Y:S01]  /*4e090*/  PRMT R0, R5, 0x7632, R0 ;  /* 0x0000763205007816 */ /* 0x000fe20000000000 */
[----:B0-----:R-:W-:Y:S01]  /*4e0a0*/  IMAD.WIDE R4, R6, 0x2, R2 ;  /* 0x0000000206047825 */ /* 0x001fe200078e0202 */
[----:B-1----:R-:W-:-:S09]  /*4e0b0*/  PRMT R18, R29, 0x7632, R18 ;  /* 0x000076321d127816 */ /* 0x002fd20000000012 */
[----:B------:R0:W-:Y:S01]  /*4e0c0*/  @P4 STG.E.U16 [R4.64], R0 ;  /* 0x0000000004004986 */ /* 0x0001e2000c101506 */
[----:B------:R-:W-:-:S03]  /*4e0d0*/  ISETP.GE.AND P4, PT, R20, c[0x0][0x17c], PT ;  /* 0x00005f0014007a0c */ /* 0x000fc60003f86270 */
[----:B------:R-:W2:Y:S04]  /*4e0e0*/  LDL.LU R29, [R1+0x7c] ;  /* 0x00007c00011d7983 */ /* 0x000ea80000300800 */
[----:B------:R-:W4:Y:S01]  /*4e0f0*/  LDL.LU R20, [R1+0xcc] ;  /* 0x0000cc0001147983 */ /* 0x000f220000300800 */
[C---:B------:R-:W-:Y:S02]  /*4e100*/  ISETP.LT.AND P3, PT, R27.reuse, c[0x0][0x178], !P3 ;  /* 0x00005e001b007a0c */ /* 0x040fe40005f61270 */
[----:B------:R-:W-:Y:S02]  /*4e110*/  ISETP.LT.AND P6, PT, R10, c[0x0][0x178], !P5 ;  /* 0x00005e000a007a0c */ /* 0x000fe40006fc1270 */
[C---:B------:R-:W-:Y:S01]  /*4e120*/  IADD3 R19, R6.reuse, c[0x0][0x198], RZ ;  /* 0x0000660006137a10 */ /* 0x040fe20007ffe0ff */
[----:B------:R-:W-:Y:S01]  /*4e130*/  IMAD.WIDE R6, R6, 0x2, R24 ;  /* 0x0000000206067825 */ /* 0x000fe200078e0218 */
[----:B------:R-:W-:-:S02]  /*4e140*/  ISETP.LT.AND P5, PT, R27, c[0x0][0x178], !P5 ;  /* 0x00005e001b007a0c */ /* 0x000fc40006fa1270 */
[C---:B------:R-:W-:Y:S02]  /*4e150*/  IADD3 R16, R11.reuse, 0x73, RZ ;  /* 0x000000730b107810 */ /* 0x040fe40007ffe0ff */
[----:B------:R-:W-:Y:S02]  /*4e160*/  IADD3 R22, R11, 0x72, RZ ;  /* 0x000000720b167810 */ /* 0x000fe40007ffe0ff */
[----:B------:R-:W-:Y:S01]  /*4e170*/  ISETP.GE.AND P1, PT, R16, c[0x0][0x17c], PT ;  /* 0x00005f0010007a0c */ /* 0x000fe20003f26270 */
[----:B------:R1:W-:Y:S01]  /*4e180*/  @P3 STG.E.U16 [R6.64], R18 ;  /* 0x0000001206003986 */ /* 0x0003e2000c101506 */
[----:B------:R-:W-:Y:S01]  /*4e190*/  IMAD.WIDE R16, R19, 0x2, R2 ;  /* 0x0000000213107825 */ /* 0x000fe200078e0202 */
[----:B------:R-:W-:Y:S02]  /*4e1a0*/  ISETP.LT.AND P3, PT, R10, c[0x0][0x178], !P2 ;  /* 0x00005e000a007a0c */ /* 0x000fe40005761270 */
[----:B------:R-:W-:Y:S01]  /*4e1b0*/  ISETP.LT.AND P2, PT, R27, c[0x0][0x178], !P2 ;  /* 0x00005e001b007a0c */ /* 0x000fe20005741270 */
[C---:B0-----:R-:W-:Y:S01]  /*4e1c0*/  IMAD.WIDE R4, R19.reuse, 0x2, R24 ;  /* 0x0000000213047825 */ /* 0x041fe200078e0218 */
[----:B------:R-:W-:Y:S01]  /*4e1d0*/  ISETP.GE.AND P0, PT, R22, c[0x0][0x17c], PT ;  /* 0x00005f0016007a0c */ /* 0x000fe20003f06270 */
[----:B-----5:R0:W-:Y:S01]  /*4e1e0*/  @P6 STG.E.U16 [R16.64], R21 ;  /* 0x0000001510006986 */ /* 0x0201e2000c101506 */
[----:B-1----:R-:W-:-:S03]  /*4e1f0*/  IADD3 R6, R19, c[0x0][0x198], RZ ;  /* 0x0000660013067a10 */ /* 0x002fc60007ffe0ff */
[----:B---3--:R1:W-:Y:S01]  /*4e200*/  @P5 STG.E.U16 [R4.64], R23 ;  /* 0x0000001704005986 */ /* 0x0083e2000c101506 */
[----:B------:R-:W-:Y:S02]  /*4e210*/  ISETP.LT.AND P6, PT, R10, c[0x0][0x178], !P0 ;  /* 0x00005e000a007a0c */ /* 0x000fe400047c1270 */
[----:B------:R-:W-:Y:S02]  /*4e220*/  ISETP.LT.AND P0, PT, R27, c[0x0][0x178], !P0 ;  /* 0x00005e001b007a0c */ /* 0x000fe40004701270 */
[----:B------:R-:W-:Y:S02]  /*4e230*/  PRMT R0, R21, 0x7632, R0 ;  /* 0x0000763215007816 */ /* 0x000fe40000000000 */
[C---:B0-----:R-:W-:Y:S01]  /*4e240*/  IADD3 R17, R6.reuse, c[0x0][0x198], RZ ;  /* 0x0000660006117a10 */ /* 0x041fe20007ffe0ff */
[----:B------:R-:W3:Y:S01]  /*4e250*/  LDL.LU R21, [R1+0xdc] ;  /* 0x0000dc0001157983 */ /* 0x000ee20000300800 */
[----:B------:R-:W-:Y:S01]  /*4e260*/  PRMT R16, R23, 0x7632, R16 ;  /* 0x0000763217107816 */ /* 0x000fe20000000010 */
[----:B-1----:R-:W-:-:S02]  /*4e270*/  IMAD.WIDE R4, R6, 0x2, R2 ;  /* 0x0000000206047825 */ /* 0x002fc400078e0202 */
[----:B------:R-:W5:Y:S02]  /*4e280*/  LDL.LU R23, [R1+0xbc] ;  /* 0x0000bc0001177983 */ /* 0x000f640000300800 */
[----:B------:R-:W-:Y:S02]  /*4e290*/  IMAD.WIDE R6, R6, 0x2, R24 ;  /* 0x0000000206067825 */ /* 0x000fe400078e0218 */
[----:B------:R0:W-:Y:S04]  /*4e2a0*/  @P3 STG.E.U16 [R4.64], R0 ;  /* 0x0000000004003986 */ /* 0x0001e8000c101506 */
[----:B------:R1:W-:Y:S01]  /*4e2b0*/  @P2 STG.E.U16 [R6.64], R16 ;  /* 0x0000001006002986 */ /* 0x0003e2000c101506 */
[----:B------:R-:W-:Y:S01]  /*4e2c0*/  ISETP.LT.AND P2, PT, R10, c[0x0][0x178], !P1 ;  /* 0x00005e000a007a0c */ /* 0x000fe20004f41270 */
[----:B0-----:R-:W-:-:S04]  /*4e2d0*/  IMAD.WIDE R4, R17, 0x2, R2 ;  /* 0x0000000211047825 */ /* 0x001fc800078e0202 */
[----:B-1----:R-:W-:Y:S01]  /*4e2e0*/  IMAD.WIDE R6, R17, 0x2, R24 ;  /* 0x0000000211067825 */ /* 0x002fe200078e0218 */
[----:B------:R-:W-:-:S04]  /*4e2f0*/  IADD3 R18, R11, 0x76, RZ ;  /* 0x000000760b127810 */ /* 0x000fc80007ffe0ff */
[----:B------:R-:W-:Y:S01]  /*4e300*/  ISETP.GE.AND P3, PT, R18, c[0x0][0x17c], PT ;  /* 0x00005f0012007a0c */ /* 0x000fe20003f66270 */
[----:B----4-:R-:W-:Y:S04]  /*4e310*/  @P6 STG.E.U16 [R4.64], R20 ;  /* 0x0000001404006986 */ /* 0x010fe8000c101506 */
[----:B--2---:R0:W-:Y:S01]  /*4e320*/  @P0 STG.E.U16 [R6.64], R29 ;  /* 0x0000001d06000986 */ /* 0x0041e2000c101506 */
[----:B------:R-:W-:Y:S02]  /*4e330*/  PRMT R0, R20, 0x7632, R0 ;  /* 0x0000763214007816 */ /* 0x000fe40000000000 */
[----:B0-----:R-:W-:Y:S02]  /*4e340*/  IADD3 R6, R17, c[0x0][0x198], RZ ;  /* 0x0000660011067a10 */ /* 0x001fe40007ffe0ff */
[----:B------:R-:W-:-:S03]  /*4e350*/  IADD3 R20, R11, 0x78, RZ ;  /* 0x000000780b147810 */ /* 0x000fc60007ffe0ff */
[----:B------:R-:W-:Y:S01]  /*4e360*/  IMAD.WIDE R4, R6, 0x2, R2 ;  /* 0x0000000206047825 */ /* 0x000fe200078e0202 */
[----:B------:R-:W-:Y:S02]  /*4e370*/  PRMT R18, R29, 0x7632, R18 ;  /* 0x000076321d127816 */ /* 0x000fe40000000012 */
[----:B------:R-:W2:Y:S04]  /*4e380*/  LDL.LU R29, [R1+0xac] ;  /* 0x0000ac00011d7983 */ /* 0x000ea80000300800 */
[----:B------:R0:W-:Y:S01]  /*4e390*/  @P2 STG.E.U16 [R4.64], R0 ;  /* 0x0000000004002986 */ /* 0x0001e2000c101506 */
[----:B------:R-:W-:-:S03]  /*4e3a0*/  ISETP.GE.AND P2, PT, R20, c[0x0][0x17c], PT ;  /* 0x00005f0014007a0c */ /* 0x000fc60003f46270 */
[----:B------:R-:W4:Y:S01]  /*4e3b0*/  LDL.LU R20, [R1+0x10c] ;  /* 0x00010c0001147983 */ /* 0x000f220000300800 */
[----:B------:R-:W-:Y:S02]  /*4e3c0*/  ISETP.LT.AND P1, PT, R27, c[0x0][0x178], !P1 ;  /* 0x00005e001b007a0c */ /* 0x000fe40004f21270 */
[----:B------:R-:W-:Y:S02]  /*4e3d0*/  IADD3 R19, R11, 0x75, RZ ;  /* 0x000000750b137810 */ /* 0x000fe40007ffe0ff */
[----:B------:R-:W-:Y:S02]  /*4e3e0*/  ISETP.LT.AND P6, PT, R10, c[0x0][0x178], !P4 ;  /* 0x00005e000a007a0c */ /* 0x000fe400067c1270 */
[----:B------:R-:W-:Y:S02]  /*4e3f0*/  ISETP.GE.AND P5, PT, R19, c[0x0][0x17c], PT ;  /* 0x00005f0013007a0c */ /* 0x000fe40003fa6270 */
[C---:B------:R-:W-:Y:S01]  /*4e400*/  IADD3 R19, R6.reuse, c[0x0][0x198], RZ ;  /* 0x0000660006137a10 */ /* 0x040fe20007ffe0ff */
[----:B------:R-:W-:Y:S01]  /*4e410*/  IMAD.WIDE R6, R6, 0x2, R24 ;  /* 0x0000000206067825 */ /* 0x000fe200078e0218 */
[----:B------:R-:W-:-:S02]  /*4e420*/  ISETP.LT.AND P4, PT, R27, c[0x0][0x178], !P4 ;  /* 0x00005e001b007a0c */ /* 0x000fc40006781270 */
[----:B------:R-:W-:Y:S02]  /*4e430*/  IADD3 R16, R11, 0x77, RZ ;  /* 0x000000770b107810 */ /* 0x000fe40007ffe0ff */
[----:B------:R1:W-:Y:S01]  /*4e440*/  @P1 STG.E.U16 [R6.64], R18 ;  /* 0x0000001206001986 */ /* 0x0003e2000c101506 */
[----:B------:R-:W-:Y:S02]  /*4e450*/  ISETP.LT.AND P1, PT, R10, c[0x0][0x178], !P5 ;  /* 0x00005e000a007a0c */ /* 0x000fe40006f21270 */
[----:B------:R-:W-:Y:S01]  /*4e460*/  ISETP.GE.AND P0, PT, R16, c[0x0][0x17c], PT ;  /* 0x00005f0010007a0c */ /* 0x000fe20003f06270 */
[----:B------:R-:W-:Y:S01]  /*4e470*/  IMAD.WIDE R16, R19, 0x2, R2 ;  /* 0x0000000213107825 */ /* 0x000fe200078e0202 */
[----:B------:R-:W-:-:S03]  /*4e480*/  ISETP.LT.AND P5, PT, R27, c[0x0][0x178], !P5 ;  /* 0x00005e001b007a0c */ /* 0x000fc60006fa1270 */
[C---:B0-----:R-:W-:Y:S01]  /*4e490*/  IMAD.WIDE R4, R19.reuse, 0x2, R24 ;  /* 0x0000000213047825 */ /* 0x041fe200078e0218 */
[----:B---3--:R0:W-:Y:S01]  /*4e4a0*/  @P6 STG.E.U16 [R16.64], R21 ;  /* 0x0000001510006986 */ /* 0x0081e2000c101506 */
[----:B-1----:R-:W-:-:S03]  /*4e4b0*/  IADD3 R6, R19, c[0x0][0x198], RZ ;  /* 0x0000660013067a10 */ /* 0x002fc60007ffe0ff */
[----:B-----5:R1:W-:Y:S01]  /*4e4c0*/  @P4 STG.E.U16 [R4.64], R23 ;  /* 0x0000001704004986 */ /* 0x0203e2000c101506 */
        /* <DEDUP_REMOVED lines=89> */
[----:B------:R-:W-:Y:S02]  /*4ea60*/  PRMT R0, R21, 0x7632, R0 ;  /* 0x0000763215007816 */ /* 0x000fe40000000000 */
[----:B------:R-:W-:Y:S02]  /*4ea70*/  ISETP.LT.AND P0, PT, R27, c[0x0][0x178], !P0 ;  /* 0x00005e001b007a0c */ /* 0x000fe40004701270 */
[C---:B0-----:R-:W-:Y:S01]  /*4ea80*/  IADD3 R17, R6.reuse, c[0x0][0x198], RZ ;  /* 0x0000660006117a10 */ /* 0x041fe20007ffe0ff */
[----:B------:R-:W3:Y:S01]  /*4ea90*/  LDL.LU R21, [R1+0x1e0] ;  /* 0x0001e00001157983 */ /* 0x000ee20000300800 */
[----:B-1----:R-:W-:Y:S01]  /*4eaa0*/  IMAD.WIDE R4, R6, 0x2, R2 ;  /* 0x0000000206047825 */ /* 0x002fe200078e0202 */
[----:B------:R-:W-:-:S02]  /*4eab0*/  PRMT R16, R23, 0x7632, R16 ;  /* 0x0000763217107816 */ /* 0x000fc40000000010 */
[----:B------:R-:W5:Y:S01]  /*4eac0*/  LDL.LU R23, [R1+0x1c0] ;  /* 0x0001c00001177983 */ /* 0x000f620000300800 */
[----:B------:R-:W-:-:S03]  /*4ead0*/  IMAD.WIDE R6, R6, 0x2, R24 ;  /* 0x0000000206067825 */ /* 0x000fc600078e0218 */
[----:B------:R0:W-:Y:S04]  /*4eae0*/  @P3 STG.E.U16 [R4.64], R0 ;  /* 0x0000000004003986 */ /* 0x0001e8000c101506 */
[----:B------:R1:W-:Y:S01]  /*4eaf0*/  @P2 STG.E.U16 [R6.64], R16 ;  /* 0x0000001006002986 */ /* 0x0003e2000c101506 */
[----:B0-----:R-:W-:-:S04]  /*4eb00*/  IMAD.WIDE R4, R17, 0x2, R2 ;  /* 0x0000000211047825 */ /* 0x001fc800078e0202 */
[----:B-1----:R-:W-:Y:S01]  /*4eb10*/  IMAD.WIDE R6, R17, 0x2, R24 ;  /* 0x0000000211067825 */ /* 0x002fe200078e0218 */
[C---:B------:R-:W-:Y:S02]  /*4eb20*/  IADD3 R19, R11.reuse, 0x81, RZ ;  /* 0x000000810b137810 */ /* 0x040fe40007ffe0ff */
[----:B------:R-:W-:Y:S02]  /*4eb30*/  IADD3 R18, R11, 0x82, RZ ;  /* 0x000000820b127810 */ /* 0x000fe40007ffe0ff */
[----:B------:R-:W-:Y:S02]  /*4eb40*/  ISETP.GE.AND P5, PT, R19, c[0x0][0x17c], PT ;  /* 0x00005f0013007a0c */ /* 0x000fe40003fa6270 */
[----:B------:R-:W-:Y:S02]  /*4eb50*/  IADD3 R19, R11, 0x84, RZ ;  /* 0x000000840b137810 */ /* 0x000fe40007ffe0ff */
[----:B------:R-:W-:Y:S01]  /*4eb60*/  ISETP.GE.AND P3, PT, R18, c[0x0][0x17c], PT ;  /* 0x00005f0012007a0c */ /* 0x000fe20003f66270 */
[----:B----4-:R-:W-:Y:S01]  /*4eb70*/  @P6 STG.E.U16 [R4.64], R20 ;  /* 0x0000001404006986 */ /* 0x010fe2000c101506 */
[----:B------:R-:W-:-:S03]  /*4eb80*/  ISETP.LT.AND P6, PT, R10, c[0x0][0x178], !P1 ;  /* 0x00005e000a007a0c */ /* 0x000fc60004fc1270 */
[----:B--2---:R0:W-:Y:S01]  /*4eb90*/  @P0 STG.E.U16 [R6.64], R29 ;  /* 0x0000001d06000986 */ /* 0x0041e2000c101506 */
[----:B------:R-:W-:Y:S02]  /*4eba0*/  PRMT R0, R20, 0x7632, R0 ;  /* 0x0000763214007816 */ /* 0x000fe40000000000 */
[----:B0-----:R-:W-:-:S05]  /*4ebb0*/  IADD3 R6, R17, c[0x0][0x198], RZ ;  /* 0x0000660011067a10 */ /* 0x001fca0007ffe0ff */
[----:B------:R-:W-:Y:S01]  /*4ebc0*/  IMAD.WIDE R4, R6, 0x2, R2 ;  /* 0x0000000206047825 */ /* 0x000fe200078e0202 */
[----:B------:R-:W-:Y:S02]  /*4ebd0*/  PRMT R18, R29, 0x7632, R18 ;  /* 0x000076321d127816 */ /* 0x000fe40000000012 */
[----:B------:R-:W2:Y:S04]  /*4ebe0*/  LDL.LU R29, [R1+0x1a0] ;  /* 0x0001a000011d7983 */ /* 0x000ea80000300800 */
[----:B------:R0:W-:Y:S01]  /*4ebf0*/  @P6 STG.E.U16 [R4.64], R0 ;  /* 0x0000000004006986 */ /* 0x0001e2000c101506 */
[----:B------:R-:W-:-:S03]  /*4ec00*/  ISETP.GE.AND P6, PT, R19, c[0x0][0x17c], PT ;  /* 0x00005f0013007a0c */ /* 0x000fc60003fc6270 */
[----:B------:R-:W4:Y:S01]  /*4ec10*/  LDL.LU R19, [R1+0x1f0] ;  /* 0x0001f00001137983 */ /* 0x000f220000300800 */
[----:B------:R-:W-:Y:S02]  /*4ec20*/  ISETP.LT.AND P1, PT, R27, c[0x0][0x178], !P1 ;  /* 0x00005e001b007a0c */ /* 0x000fe40004f21270 */
[----:B------:R-:W-:Y:S02]  /*4ec30*/  ISETP.LT.AND P2, PT, R10, c[0x0][0x178], !P4 ;  /* 0x00005e000a007a0c */ /* 0x000fe40006741270 */
[----:B------:R-:W-:Y:S02]  /*4ec40*/  IADD3 R16, R11, 0x83, RZ ;  /* 0x000000830b107810 */ /* 0x000fe40007ffe0ff */
[C---:B------:R-:W-:Y:S02]  /*4ec50*/  IADD3 R20, R6.reuse, c[0x0][0x198], RZ ;  /* 0x0000660006147a10 */ /* 0x040fe40007ffe0ff */
[----:B------:R-:W-:Y:S01]  /*4ec60*/  ISETP.LT.AND P4, PT, R27, c[0x0][0x178], !P4 ;  /* 0x00005e001b007a0c */ /* 0x000fe20006781270 */
[----:B------:R-:W-:Y:S01]  /*4ec70*/  IMAD.WIDE R6, R6, 0x2, R24 ;  /* 0x0000000206067825 */ /* 0x000fe200078e0218 */
[----:B------:R-:W-:-:S03]  /*4ec80*/  ISETP.GE.AND P0, PT, R16, c[0x0][0x17c], PT ;  /* 0x00005f0010007a0c */ /* 0x000fc60003f06270 */
[C---:B------:R-:W-:Y:S01]  /*4ec90*/  IMAD.WIDE R16, R20.reuse, 0x2, R2 ;  /* 0x0000000214107825 */ /* 0x040fe200078e0202 */
[----:B------:R-:W-:Y:S01]  /*4eca0*/  @P1 STG.E.U16 [R6.64], R18 ;  /* 0x0000001206001986 */ /* 0x000fe2000c101506 */
[----:B0-----:R-:W-:Y:S02]  /*4ecb0*/  IADD3 R0, R11, 0x85, RZ ;  /* 0x000000850b007810 */ /* 0x001fe40007ffe0ff */
[----:B------:R-:W-:Y:S01]  /*4ecc0*/  IMAD.WIDE R4, R20, 0x2, R24 ;  /* 0x0000000214047825 */ /* 0x000fe200078e0218 */
[----:B---3--:R0:W-:Y:S01]  /*4ecd0*/  @P2 STG.E.U16 [R16.64], R21 ;  /* 0x0000001510002986 */ /* 0x0081e2000c101506 */
[----:B------:R-:W-:Y:S02]  /*4ece0*/  ISETP.LT.AND P2, PT, R10, c[0x0][0x178], !P5 ;  /* 0x00005e000a007a0c */ /* 0x000fe40006f41270 */
[----:B------:R-:W-:Y:S01]  /*4ecf0*/  ISETP.LT.AND P5, PT, R27, c[0x0][0x178], !P5 ;  /* 0x00005e001b007a0c */ /* 0x000fe20006fa1270 */
[----:B-----5:R1:W-:Y:S01]  /*4ed00*/  @P4 STG.E.U16 [R4.64], R23 ;  /* 0x0000001704004986 */ /* 0x0203e2000c101506 */
[----:B------:R-:W-:-:S02]  /*4ed10*/  ISETP.GE.AND P1, PT, R0, c[0x0][0x17c], PT ;  /* 0x00005f0000007a0c */ /* 0x000fc40003f26270 */
[----:B------:R-:W-:Y:S02]  /*4ed20*/  IADD3 R0, R20, c[0x0][0x198], RZ ;  /* 0x0000660014007a10 */ /* 0x000fe40007ffe0ff */
[----:B0-----:R-:W-:Y:S02]  /*4ed30*/  PRMT R17, R23, 0x7632, R17 ;  /* 0x0000763217117816 */ /* 0x001fe40000000011 */
[----:B-1----:R-:W3:Y:S01]  /*4ed40*/  LDL.LU R23, [R1+0x280] ;  /* 0x0002800001177983 */ /* 0x002ee20000300800 */
[----:B------:R-:W-:Y:S01]  /*4ed50*/  ISETP.LT.AND P4, PT, R10, c[0x0][0x178], !P3 ;  /* 0x00005e000a007a0c */ /* 0x000fe20005f81270 */
[C---:B------:R-:W-:Y:S01]  /*4ed60*/  IMAD.WIDE R6, R0.reuse, 0x2, R2 ;  /* 0x0000000200067825 */ /* 0x040fe200078e0202 */
[----:B------:R-:W-:Y:S02]  /*4ed70*/  PRMT R16, R21, 0x7632, R16 ;  /* 0x0000763215107816 */ /* 0x000fe40000000010 */
[----:B------:R-:W5:Y:S01]  /*4ed80*/  LDL.LU R21, [R1+0x140] ;  /* 0x0001400001157983 */ /* 0x000f620000300800 */
[----:B------:R-:W-:Y:S01]  /*4ed90*/  IMAD.WIDE R4, R0, 0x2, R24 ;  /* 0x0000000200047825 */ /* 0x000fe200078e0218 */
[----:B------:R-:W-:-:S02]  /*4eda0*/  ISETP.LT.AND P3, PT, R27, c[0x0][0x178], !P3 ;  /* 0x00005e001b007a0c */ /* 0x000fc40005f61270 */
[----:B------:R-:W-:Y:S01]  /*4edb0*/  IADD3 R0, R0, c[0x0][0x198], RZ ;  /* 0x0000660000007a10 */ /* 0x000fe20007ffe0ff */
[----:B------:R0:W-:Y:S04]  /*4edc0*/  @P2 STG.E.U16 [R6.64], R16 ;  /* 0x0000001006002986 */ /* 0x0001e8000c101506 */
[----:B------:R1:W-:Y:S01]  /*4edd0*/  @P5 STG.E.U16 [R4.64], R17 ;  /* 0x0000001104005986 */ /* 0x0003e2000c101506 */
[----:B0-----:R-:W-:Y:S01]  /*4ede0*/  IADD3 R16, R11, 0x87, RZ ;  /* 0x000000870b107810 */ /* 0x001fe20007ffe0ff */
[----:B------:R-:W-:-:S04]  /*4edf0*/  IMAD.WIDE R6, R0, 0x2, R24 ;  /* 0x0000000200067825 */ /* 0x000fc800078e0218 */
[----:B-1----:R-:W-:-:S05]  /*4ee00*/  IMAD.WIDE R4, R0, 0x2, R2 ;  /* 0x0000000200047825 */ /* 0x002fca00078e0202 */
[----:B----4-:R-:W-:Y:S01]  /*4ee10*/  @P4 STG.E.U16 [R4.64], R19 ;  /* 0x0000001304004986 */ /* 0x010fe2000c101506 */
[----:B------:R-:W-:Y:S02]  /*4ee20*/  ISETP.GE.AND P4, PT, R16, c[0x0][0x17c], PT ;  /* 0x00005f0010007a0c */ /* 0x000fe40003f86270 */
[----:B--2---:R-:W-:Y:S01]  /*4ee30*/  PRMT R16, R29, 0x7632, R16 ;  /* 0x000076321d107816 */ /* 0x004fe20000000010 */
[----:B------:R0:W-:Y:S04]  /*4ee40*/  @P3 STG.E.U16 [R6.64], R29 ;  /* 0x0000001d06003986 */ /* 0x0001e8000c101506 */
[----:B0-----:R-:W2:Y:S01]  /*4ee50*/  LDL.LU R29, [R1+0x270] ;  /* 0x00027000011d7983 */ /* 0x001ea20000300800 */
[----:B------:R-:W-:Y:S02]  /*4ee60*/  ISETP.LT.AND P5, PT, R10, c[0x0][0x178], !P0 ;  /* 0x00005e000a007a0c */ /* 0x000fe400047a1270 */
[----:B------:R-:W-:-:S02]  /*4ee70*/  ISETP.LT.AND P0, PT, R27, c[0x0][0x178], !P0 ;  /* 0x00005e001b007a0c */ /* 0x000fc40004701270 */
[----:B------:R-:W-:Y:S02]  /*4ee80*/  IADD3 R0, R0, c[0x0][0x198], RZ ;  /* 0x0000660000007a10 */ /* 0x000fe40007ffe0ff */
[----:B------:R-:W-:Y:S02]  /*4ee90*/  ISETP.LT.AND P3, PT, R10, c[0x0][0x178], !P6 ;  /* 0x00005e000a007a0c */ /* 0x000fe40007761270 */
[----:B------:R-:W-:Y:S01]  /*4eea0*/  PRMT R17, R19, 0x7632, R17 ;  /* 0x0000763213117816 */ /* 0x000fe20000000011 */
        /* <DEDUP_REMOVED lines=8> */
[----:B0-----:R-:W-:Y:S01]  /*4ef30*/  IMAD.WIDE R4, R0, 0x2, R2 ;  /* 0x0000000200047825 */ /* 0x001fe200078e0202 */
[----:B-1----:R-:W-:-:S04]  /*4ef40*/  IADD3 R6, R11, 0x89, RZ ;  /* 0x000000890b067810 */ /* 0x002fc80007ffe0ff */
[----:B---3--:R0:W-:Y:S01]  /*4ef50*/  @P3 STG.E.U16 [R4.64], R23 ;  /* 0x0000001704003986 */ /* 0x0081e2000c101506 */
[----:B------:R-:W-:Y:S02]  /*4ef60*/  IADD3 R16, R0, c[0x0][0x198], RZ ;  /* 0x0000660000107a10 */ /* 0x000fe40007ffe0ff */
[----:B------:R-:W-:Y:S02]  /*4ef70*/  ISETP.GE.AND P2, PT, R18, c[0x0][0x17c], PT ;  /* 0x00005f0012007a0c */ /* 0x000fe40003f46270 */
[----:B------:R-:W-:Y:S01]  /*4ef80*/  ISETP.GE.AND P3, PT, R6, c[0x0][0x17c], PT ;  /* 0x00005f0006007a0c */ /* 0x000fe20003f66270 */
[----:B------:R-:W-:Y:S01]  /*4ef90*/  IMAD.WIDE R6, R16, 0x2, R2 ;  /* 0x0000000210067825 */ /* 0x000fe200078e0202 */
[----:B------:R-:W-:-:S03]  /*4efa0*/  ISETP.LT.AND P1, PT, R27, c[0x0][0x178], !P1 ;  /* 0x00005e001b007a0c */ /* 0x000fc60004f21270 */
[----:B0-----:R-:W-:Y:S01]  /*4efb0*/  IMAD.WIDE R4, R0, 0x2, R24 ;  /* 0x0000000200047825 */ /* 0x001fe200078e0218 */
[----:B------:R-:W-:Y:S02]  /*4efc0*/  PRMT R0, R23, 0x7632, R0 ;  /* 0x0000763217007816 */ /* 0x000fe40000000000 */
[----:B------:R-:W-:Y:S01]  /*4efd0*/  IADD3 R17, R11, 0x88, RZ ;  /* 0x000000880b117810 */ /* 0x000fe20007ffe0ff */
[----:B------:R-:W3:Y:S04]  /*4efe0*/  LDL.LU R23, [R1+0x1b0] ;  /* 0x0001b00001177983 */ /* 0x000ee80000300800 */
[----:B-----5:R0:W-:Y:S01]  /*4eff0*/  @P6 STG.E.U16 [R4.64], R21 ;  /* 0x0000001504006986 */ /* 0x0201e2000c101506 */
[----:B------:R-:W-:Y:S02]  /*4f000*/  ISETP.LT.AND P6, PT, R10, c[0x0][0x178], !P2 ;  /* 0x00005e000a007a0c */ /* 0x000fe400057c1270 */
[----:B------:R-:W-:Y:S01]  /*4f010*/  ISETP.LT.AND P2, PT, R27, c[0x0][0x178], !P2 ;  /* 0x00005e001b007a0c */ /* 0x000fe20005741270 */
[----:B------:R1:W-:Y:S01]  /*4f020*/  @P0 STG.E.U16 [R6.64], R0 ;  /* 0x0000000006000986 */ /* 0x0003e2000c101506 */
[----:B------:R-:W-:-:S02]  /*4f030*/  PRMT R18, R21, 0x7632, R18 ;  /* 0x0000763215127816 */ /* 0x000fc40000000012 */
[----:B------:R-:W-:Y:S01]  /*4f040*/  ISETP.GE.AND P5, PT, R17, c[0x0][0x17c], PT ;  /* 0x00005f0011007a0c */ /* 0x000fe20003fa6270 */
[C---:B0-----:R-:W-:Y:S01]  /*4f050*/  IMAD.WIDE R4, R16.reuse, 0x2, R24 ;  /* 0x0000000210047825 */ /* 0x041fe200078e0218 */
[----:B-1----:R-:W-:-:S04]  /*4f060*/  IADD3 R0, R16, c[0x0][0x198], RZ ;  /* 0x0000660010007a10 */ /* 0x002fc80007ffe0ff */
[----:B------:R-:W-:Y:S01]  /*4f070*/  @P1 STG.E.U16 [R4.64], R18 ;  /* 0x0000001204001986 */ /* 0x000fe2000c101506 */
[----:B------:R-:W-:-:S04]  /*4f080*/  IMAD.WIDE R6, R0, 0x2, R2 ;  /* 0x0000000200067825 */ /* 0x000fc800078e0202 */
[----:B------:R-:W-:Y:S01]  /*4f090*/  IMAD.WIDE R16, R0, 0x2, R24 ;  /* 0x0000000200107825 */ /* 0x000fe200078e0218 */
[----:B--2---:R0:W-:Y:S04]  /*4f0a0*/  @P6 STG.E.U16 [R6.64], R29 ;  /* 0x0000001d06006986 */ /* 0x0041e8000c101506 */
[----:B------:R1:W-:Y:S01]  /*4f0b0*/  @P2 STG.E.U16 [R16.64], R12 ;  /* 0x0000000c10002986 */ /* 0x0003e2000c101506 */
[----:B------:R-:W-:Y:S02]  /*4f0c0*/  ISETP.LT.AND P2, PT, R10, c[0x0][0x178], !P4 ;  /* 0x00005e000a007a0c */ /* 0x000fe40006741270 */
[----:B0-----:R-:W-:Y:S02]  /*4f0d0*/  IADD3 R6, R0, c[0x0][0x198], RZ ;  /* 0x0000660000067a10 */ /* 0x001fe40007ffe0ff */
[----:B-1----:R-:W-:-:S03]  /*4f0e0*/  PRMT R12, R29, 0x7632, R12 ;  /* 0x000076321d0c7816 */ /* 0x002fc6000000000c */
[----:B------:R-:W-:Y:S01]  /*4f0f0*/  IMAD.WIDE R4, R6, 0x2, R2 ;  /* 0x0000000206047825 */ /* 0x000fe200078e0202 */
[----:B------:R-:W2:Y:S05]  /*4f100*/  LDL.LU R29, [R1+0x190] ;  /* 0x00019000011d7983 */ /* 0x000eaa0000300800 */
[----:B------:R0:W-:Y:S04]  /*4f110*/  @P2 STG.E.U16 [R4.64], R12 ;  /* 0x0000000c04002986 */ /* 0x0001e8000c101506 */
[----:B0-----:R-:W4:Y:S01]  /*4f120*/  LDL.LU R5, [R1+0x2b0] ;  /* 0x0002b00001057983 */ /* 0x001f220000300800 */
[----:B------:R-:W-:-:S04]  /*4f130*/  IADD3 R21, R11, 0x8c, RZ ;  /* 0x0000008c0b157810 */ /* 0x000fc80007ffe0ff */
[----:B------:R-:W-:Y:S02]  /*4f140*/  ISETP.GE.AND P2, PT, R21, c[0x0][0x17c], PT ;  /* 0x00005f0015007a0c */ /* 0x000fe40003f46270 */
[----:B------:R-:W5:Y:S01]  /*4f150*/  LDL.LU R21, [R1+0x2a0] ;  /* 0x0002a00001157983 */ /* 0x000f620000300800 */
[C---:B------:R-:W-:Y:S02]  /*4f160*/  ISETP.LT.AND P4, PT, R27.reuse, c[0x0][0x178], !P4 ;  /* 0x00005e001b007a0c */ /* 0x040fe40006781270 */
[----:B------:R-:W-:Y:S02]  /*4f170*/  ISETP.LT.AND P6, PT, R10, c[0x0][0x178], !P5 ;  /* 0x00005e000a007a0c */ /* 0x000fe40006fc1270 */
[----:B------:R-:W-:Y:S02]  /*4f180*/  ISETP.LT.AND P5, PT, R27, c[0x0][0x178], !P5 ;  /* 0x00005e001b007a0c */ /* 0x000fe40006fa1270 */
[----:B------:R-:W-:Y:S02]  /*4f190*/  IADD3 R20, R11, 0x8b, RZ ;  /* 0x0000008b0b147810 */ /* 0x000fe40007ffe0ff */
[----:B------:R-:W-:-:S02]  /*4f1a0*/  IADD3 R0, R6, c[0x0][0x198], RZ ;  /* 0x0000660006007a10 */ /* 0x000fc40007ffe0ff */
[----:B------:R-:W-:Y:S01]  /*4f1b0*/  IADD3 R19, R11, 0x8a, RZ ;  /* 0x0000008a0b137810 */ /* 0x000fe20007ffe0ff */
[----:B------:R-:W-:Y:S01]  /*4f1c0*/  IMAD.WIDE R6, R6, 0x2, R24 ;  /* 0x0000000206067825 */ /* 0x000fe200078e0218 */
[----:B------:R-:W-:Y:S02]  /*4f1d0*/  ISETP.GE.AND P1, PT, R20, c[0x0][0x17c], PT ;  /* 0x00005f0014007a0c */ /* 0x000fe40003f26270 */
[----:B------:R-:W-:Y:S01]  /*4f1e0*/  PRMT R20, R12, 0x7632, R20 ;  /* 0x000076320c147816 */ /* 0x000fe20000000014 */
[----:B------:R-:W-:Y:S01]  /*4f1f0*/  IMAD.WIDE R16, R0, 0x2, R2 ;  /* 0x0000000200107825 */ /* 0x000fe200078e0202 */
[----:B------:R-:W-:-:S03]  /*4f200*/  ISETP.GE.AND P0, PT, R19, c[0x0][0x17c], PT ;  /* 0x00005f0013007a0c */ /* 0x000fc60003f06270 */
[----:B------:R-:W-:Y:S01]  /*4f210*/  IMAD.WIDE R18, R0, 0x2, R24 ;  /* 0x0000000200127825 */ /* 0x000fe200078e0218 */
[----:B------:R0:W-:Y:S01]  /*4f220*/  @P4 STG.E.U16 [R6.64], R20 ;  /* 0x0000001406004986 */ /* 0x0001e2000c101506 */
[----:B------:R-:W-:Y:S02]  /*4f230*/  ISETP.LT.AND P4, PT, R10, c[0x0][0x178], !P3 ;  /* 0x00005e000a007a0c */ /* 0x000fe40005f81270 */
[----:B------:R-:W-:Y:S02]  /*4f240*/  ISETP.LT.AND P3, PT, R27, c[0x0][0x178], !P3 ;  /* 0x00005e001b007a0c */ /* 0x000fe40005f61270 */
[----:B0-----:R-:W-:Y:S01]  /*4f250*/  IADD3 R6, R0, c[0x0][0x198], RZ ;  /* 0x0000660000067a10 */ /* 0x001fe20007ffe0ff */
[----:B----4-:R-:W-:Y:S04]  /*4f260*/  @P6 STG.E.U16 [R16.64], R5 ;  /* 0x0000000510006986 */ /* 0x010fe8000c101506 */
[----:B---3--:R0:W-:Y:S02]  /*4f270*/  @P5 STG.E.U16 [R18.64], R23 ;  /* 0x0000001712005986 */ /* 0x0081e4000c101506 */
[----:B0-----:R-:W-:-:S02]  /*4f280*/  PRMT R18, R23, 0x7632, R18 ;  /* 0x0000763217127816 */ /* 0x001fc40000000012 */
[----:B------:R-:W3:Y:S01]  /*4f290*/  LDL.LU R23, [R1+0x290] ;  /* 0x0002900001177983 */ /* 0x000ee20000300800 */
[----:B------:R-:W-:Y:S02]  /*4f2a0*/  ISETP.LT.AND P5, PT, R10, c[0x0][0x178], !P0 ;  /* 0x00005e000a007a0c */ /* 0x000fe400047a1270 */
[----:B------:R-:W-:Y:S02]  /*4f2b0*/  ISETP.LT.AND P0, PT, R27, c[0x0][0x178], !P0 ;  /* 0x00005e001b007a0c */ /* 0x000fe40004701270 */
[----:B------:R-:W-:Y:S01]  /*4f2c0*/  PRMT R12, R5, 0x7632, R12 ;  /* 0x00007632050c7816 */ /* 0x000fe2000000000c */
[C---:B------:R-:W-:Y:S01]  /*4f2d0*/  IMAD.WIDE R4, R6.reuse, 0x2, R2 ;  /* 0x0000000206047825 */ /* 0x040fe200078e0202 */
[----:B------:R-:W-:Y:S02]  /*4f2e0*/  IADD3 R16, R11, 0x8d, RZ ;  /* 0x0000008d0b107810 */ /* 0x000fe40007ffe0ff */
[C---:B------:R-:W-:Y:S01]  /*4f2f0*/  IADD3 R0, R6.reuse, c[0x0][0x198], RZ ;  /* 0x0000660006007a10 */ /* 0x040fe20007ffe0ff */
[----:B------:R-:W-:Y:S01]  /*4f300*/  IMAD.WIDE R6, R6, 0x2, R24 ;  /* 0x0000000206067825 */ /* 0x000fe200078e0218 */
[----:B------:R-:W-:Y:S01]  /*4f310*/  ISETP.GE.AND P6, PT, R16, c[0x0][0x17c], PT ;  /* 0x00005f0010007a0c */ /* 0x000fe20003fc6270 */
[----:B------:R0:W-:Y:S02]  /*4f320*/  @P4 STG.E.U16 [R4.64], R12 ;  /* 0x0000000c04004986 */ /* 0x0001e4000c101506 */
[----:B------:R-:W-:-:S02]  /*4f330*/  IMAD.WIDE R16, R0, 0x2, R2 ;  /* 0x0000000200107825 */ /* 0x000fc400078e0202 */
[----:B------:R-:W-:Y:S04]  /*4f340*/  @P3 STG.E.U16 [R6.64], R18 ;  /* 0x0000001206003986 */ /* 0x000fe8000c101506 */
[----:B-----5:R1:W-:Y:S01]  /*4f350*/  @P5 STG.E.U16 [R16.64], R21 ;  /* 0x0000001510005986 */ /* 0x0203e2000c101506 */
[----:B0-----:R-:W-:-:S05]  /*4f360*/  IMAD.WIDE R4, R0, 0x2, R24 ;  /* 0x0000000200047825 */ /* 0x001fca00078e0218 */
[----:B--2---:R0:W-:Y:S01]  /*4f370*/  @P0 STG.E.U16 [R4.64], R29 ;  /* 0x0000001d04000986 */ /* 0x0041e2000c101506 */
[----:B-1----:R-:W-:-:S03]  /*4f380*/  PRMT R16, R29, 0x7632, R16 ;  /* 0x000076321d107816 */ /* 0x002fc60000000010 */
[----:B0-----:R-:W2:Y:S04]  /*4f390*/  LDL.LU R29, [R1+0x2c0] ;  /* 0x0002c000011d7983 */ /* 0x001ea80000300800 */
[----:B------:R-:W4:Y:S01]  /*4f3a0*/  LDL.LU R20, [R1+0x1d0] ;  /* 0x0001d00001147983 */ /* 0x000f220000300800 */
[----:B------:R-:W-:Y:S02]  /*4f3b0*/  ISETP.LT.AND P5, PT, R10, c[0x0][0x178], !P1 ;  /* 0x00005e000a007a0c */ /* 0x000fe40004fa1270 */
[----:B------:R-:W-:Y:S02]  /*4f3c0*/  ISETP.LT.AND P1, PT, R27, c[0x0][0x178], !P1 ;  /* 0x00005e001b007a0c */ /* 0x000fe40004f21270 */
[----:B------:R-:W-:Y:S02]  /*4f3d0*/  IADD3 R6, R11, 0x8f, RZ ;  /* 0x0000008f0b067810 */ /* 0x000fe40007ffe0ff */
[----:B------:R-:W-:-:S02]  /*4f3e0*/  IADD3 R0, R0, c[0x0][0x198], RZ ;  /* 0x0000660000007a10 */ /* 0x000fc40007ffe0ff */
[----:B------:R-:W-:Y:S02]  /*4f3f0*/  ISETP.GE.AND P3, PT, R6, c[0x0][0x17c], PT ;  /* 0x00005f0006007a0c */ /* 0x000fe40003f66270 */
[----:B------:R-:W-:Y:S01]  /*4f400*/  ISETP.LT.AND P0, PT, R10, c[0x0][0x178], !P2 ;  /* 0x00005e000a007a0c */ /* 0x000fe20005701270 */
[C---:B------:R-:W-:Y:S01]  /*4f410*/  IMAD.WIDE R6, R0.reuse, 0x2, R2 ;  /* 0x0000000200067825 */ /* 0x040fe200078e0202 */
[----:B------:R-:W-:Y:S02]  /*4f420*/  PRMT R12, R21, 0x7632, R12 ;  /* 0x00007632150c7816 */ /* 0x000fe4000000000c */
[----:B------:R-:W5:Y:S01]  /*4f430*/  LDL.LU R21, [R1+0x1e4] ;  /* 0x0001e40001157983 */ /* 0x000f620000300800 */
[C---:B------:R-:W-:Y:S01]  /*4f440*/  IMAD.WIDE R4, R0.reuse, 0x2, R24 ;  /* 0x0000000200047825 */ /* 0x040fe200078e0218 */
[----:B------:R-:W-:Y:S02]  /*4f450*/  IADD3 R0, R0, c[0x0][0x198], RZ ;  /* 0x0000660000007a10 */ /* 0x000fe40007ffe0ff */
[----:B------:R0:W-:Y:S04]  /*4f460*/  @P5 STG.E.U16 [R6.64], R12 ;  /* 0x0000000c06005986 */ /* 0x0001e8000c101506 */
[----:B------:R1:W-:Y:S01]  /*4f470*/  @P1 STG.E.U16 [R4.64], R16 ;  /* 0x0000001004001986 */ /* 0x0003e2000c101506 */
[----:B0-----:R-:W-:Y:S01]  /*4f480*/  IADD3 R12, R11, 0x91, RZ ;  /* 0x000000910b0c7810 */ /* 0x001fe20007ffe0ff */
[----:B-1----:R-:W-:-:S05]  /*4f490*/  IMAD.WIDE R4, R0, 0x2, R2 ;  /* 0x0000000200047825 */ /* 0x002fca00078e0202 */
[----:B---3--:R0:W-:Y:S01]  /*4f4a0*/  @P0 STG.E.U16 [R4.64], R23 ;  /* 0x0000001704000986 */ /* 0x0081e2000c101506 */
[----:B------:R-:W-:Y:S02]  /*4f4b0*/  ISETP.GE.AND P0, PT, R12, c[0x0][0x17c], PT ;  /* 0x00005f000c007a0c */ /* 0x000fe40003f06270 */
[----:B------:R-:W-:Y:S02]  /*4f4c0*/  PRMT R12, R23, 0x7632, R12 ;  /* 0x00007632170c7816 */ /* 0x000fe4000000000c */
[----:B0-----:R-:W3:Y:S01]  /*4f4d0*/  LDL.LU R23, [R1+0x1c4] ;  /* 0x0001c40001177983 */ /* 0x001ee20000300800 */
[----:B------:R-:W-:Y:S02]  /*4f4e0*/  ISETP.LT.AND P2, PT, R27, c[0x0][0x178], !P2 ;  /* 0x00005e001b007a0c */ /* 0x000fe40005741270 */
[----:B------:R-:W-:Y:S01]  /*4f4f0*/  IADD3 R19, R11, 0x8e, RZ ;  /* 0x0000008e0b137810 */ /* 0x000fe20007ffe0ff */
[----:B------:R-:W-:Y:S01]  /*4f500*/  IMAD.WIDE R6, R0, 0x2, R24 ;  /* 0x0000000200067825 */ /* 0x000fe200078e0218 */
[----:B------:R-:W-:-:S02]  /*4f510*/  ISETP.LT.AND P1, PT, R10, c[0x0][0x178], !P6 ;  /* 0x00005e000a007a0c */ /* 0x000fc40007721270 */
[----:B------:R-:W-:Y:S02]  /*4f520*/  ISETP.LT.AND P6, PT, R27, c[0x0][0x178], !P6 ;  /* 0x00005e001b007a0c */ /* 0x000fe400077c1270 */
[----:B------:R-:W-:Y:S02]  /*4f530*/  ISETP.GE.AND P4, PT, R19, c[0x0][0x17c], PT ;  /* 0x00005f0013007a0c */ /* 0x000fe40003f86270 */
[----:B------:R-:W-:-:S03]  /*4f540*/  IADD3 R0, R0, c[0x0][0x198], RZ ;  /* 0x0000660000007a10 */ /* 0x000fc60007ffe0ff */
[----:B------:R0:W-:Y:S01]  /*4f550*/  @P2 STG.E.U16 [R6.64], R8 ;  /* 0x0000000806002986 */ /* 0x0001e2000c101506 */
[----:B------:R-:W-:Y:S01]  /*4f560*/  ISETP.LT.AND P2, PT, R10, c[0x0][0x178], !P4 ;  /* 0x00005e000a007a0c */ /* 0x000fe20006741270 */
[----:B------:R-:W-:Y:S01]  /*4f570*/  IMAD.WIDE R4, R0, 0x2, R2 ;  /* 0x0000000200047825 */ /* 0x000fe200078e0202 */
[----:B------:R-:W-:-:S04]  /*4f580*/  ISETP.LT.AND P4, PT, R27, c[0x0][0x178], !P4 ;  /* 0x00005e001b007a0c */ /* 0x000fc80006781270 */
[----:B------:R1:W-:Y:S01]  /*4f590*/  @P1 STG.E.U16 [R4.64], R12 ;  /* 0x0000000c04001986 */ /* 0x0003e2000c101506 */
[----:B0-----:R-:W-:Y:S01]  /*4f5a0*/  IMAD.WIDE R6, R0, 0x2, R24 ;  /* 0x0000000200067825 */ /* 0x001fe200078e0218 */
[----:B------:R-:W-:Y:S02]  /*4f5b0*/  PRMT R8, R8, 0x7632, R8 ;  /* 0x0000763208087816 */ /* 0x000fe40000000008 */
[----:B------:R-:W-:-:S03]  /*4f5c0*/  IADD3 R0, R0, c[0x0][0x198], RZ ;  /* 0x0000660000007a10 */ /* 0x000fc60007ffe0ff */
[----:B------:R0:W-:Y:S01]  /*4f5d0*/  @P6 STG.E.U16 [R6.64], R8 ;  /* 0x0000000806006986 */ /* 0x0001e2000c101506 */
[----:B------:R-:W-:Y:S01]  /*4f5e0*/  ISETP.LT.AND P6, PT, R10, c[0x0][0x178], !P3 ;  /* 0x00005e000a007a0c */ /* 0x000fe20005fc1270 */
[C---:B-1----:R-:W-:Y:S01]  /*4f5f0*/  IMAD.WIDE R4, R0.reuse, 0x2, R2 ;  /* 0x0000000200047825 */ /* 0x042fe200078e0202 */
[----:B------:R-:W-:Y:S02]  /*4f600*/  IADD3 R17, R11, 0x90, RZ ;  /* 0x000000900b117810 */ /* 0x000fe40007ffe0ff */
[----:B------:R-:W-:Y:S02]  /*4f610*/  IADD3 R16, R0, c[0x0][0x198], RZ ;  /* 0x0000660000107a10 */ /* 0x000fe40007ffe0ff */
[----:B--2---:R1:W-:Y:S01]  /*4f620*/  @P2 STG.E.U16 [R4.64], R29 ;  /* 0x0000001d04002986 */ /* 0x0043e2000c101506 */
[----:B------:R-:W-:Y:S02]  /*4f630*/  ISETP.GE.AND P5, PT, R17, c[0x0][0x17c], PT ;  /* 0x00005f0011007a0c */ /* 0x000fe40003fa6270 */
[----:B0-----:R-:W-:-:S04]  /*4f640*/  IADD3 R6, R11, 0x93, RZ ;  /* 0x000000930b067810 */ /* 0x001fc80007ffe0ff */
[----:B------:R-:W-:Y:S01]  /*4f650*/  ISETP.GE.AND P2, PT, R6, c[0x0][0x17c], PT ;  /* 0x00005f0006007a0c */ /* 0x000fe20003f46270 */
[----:B-1----:R-:W-:Y:S01]  /*4f660*/  IMAD.WIDE R4, R0, 0x2, R24 ;  /* 0x0000000200047825 */ /* 0x002fe200078e0218 */
[----:B------:R-:W-:Y:S02]  /*4f670*/  PRMT R0, R29, 0x7632, R0 ;  /* 0x000076321d007816 */ /* 0x000fe40000000000 */
[----:B------:R-:W-:Y:S01]  /*4f680*/  ISETP.LT.AND P3, PT, R27, c[0x0][0x178], !P3 ;  /* 0x00005e001b007a0c */ /* 0x000fe20005f61270 */
[----:B------:R-:W-:Y:S01]  /*4f690*/  IMAD.WIDE R6, R16, 0x2, R2 ;  /* 0x0000000210067825 */ /* 0x000fe200078e0202 */
[----:B----4-:R0:W-:Y:S01]  /*4f6a0*/  @P4 STG.E.U16 [R4.64], R20 ;  /* 0x0000001404004986 */ /* 0x0101e2000c101506 */
[----:B------:R-:W-:-:S03]  /*4f6b0*/  ISETP.LT.AND P4, PT, R10, c[0x0][0x178], !P5 ;  /* 0x00005e000a007a0c */ /* 0x000fc60006f81270 */
[----:B------:R1:W-:Y:S01]  /*4f6c0*/  @P6 STG.E.U16 [R6.64], R0 ;  /* 0x0000000006006986 */ /* 0x0003e2000c101506 */
[----:B------:R-:W-:Y:S02]  /*4f6d0*/  PRMT R8, R20, 0x7632, R8 ;  /* 0x0000763214087816 */ /* 0x000fe40000000008 */
[----:B------:R-:W-:Y:S01]  /*4f6e0*/  IADD3 R12, R11, 0x92, RZ ;  /* 0x000000920b0c7810 */ /* 0x000fe20007ffe0ff */
[----:B------:R-:W2:Y:S01]  /*4f6f0*/  LDL.LU R29, [R1+0x1a4] ;  /* 0x0001a400011d7983 */ /* 0x000ea20000300800 */
[C---:B0-----:R-:W-:Y:S01]  /*4f700*/  IMAD.WIDE R4, R16.reuse, 0x2, R24 ;  /* 0x0000000210047825 */ /* 0x041fe200078e0218 */
[----:B-1----:R-:W-:-:S04]  /*4f710*/  IADD3 R0, R16, c[0x0][0x198], RZ ;  /* 0x0000660010007a10 */ /* 0x002fc80007ffe0ff */
[----:B------:R0:W-:Y:S01]  /*4f720*/  @P3 STG.E.U16 [R4.64], R8 ;  /* 0x0000000804003986 */ /* 0x0001e2000c101506 */
[----:B------:R-:W-:Y:S01]  /*4f730*/  IMAD.WIDE R6, R0, 0x2, R2 ;  /* 0x0000000200067825 */ /* 0x000fe200078e0202 */
[----:B------:R-:W-:-:S04]  /*4f740*/  ISETP.LT.AND P5, PT, R27, c[0x0][0x178], !P5 ;  /* 0x00005e001b007a0c */ /* 0x000fc80006fa1270 */
[----:B-----5:R1:W-:Y:S01]  /*4f750*/  @P4 STG.E.U16 [R6.64], R21 ;  /* 0x0000001506004986 */ /* 0x0203e2000c101506 */
[----:B------:R-:W-:Y:S01]  /*4f760*/  ISETP.LT.AND P4, PT, R10, c[0x0][0x178], !P0 ;  /* 0x00005e000a007a0c */ /* 0x000fe20004781270 */
[----:B------:R-:W-:Y:S01]  /*4f770*/  IMAD.WIDE R16, R0, 0x2, R24 ;  /* 0x0000000200107825 */ /* 0x000fe200078e0218 */
[----:B------:R-:W-:Y:S02]  /*4f780*/  ISETP.GE.AND P1, PT, R12, c[0x0][0x17c], PT ;  /* 0x00005f000c007a0c */ /* 0x000fe40003f26270 */
[----:B------:R-:W-:Y:S02]  /*4f790*/  IADD3 R12, R11, 0x94, RZ ;  /* 0x000000940b0c7810 */ /* 0x000fe40007ffe0ff */
[----:B0-----:R-:W-:Y:S02]  /*4f7a0*/  PRMT R8, R21, 0x7632, R8 ;  /* 0x0000763215087816 */ /* 0x001fe40000000008 */
[----:B-1----:R-:W-:Y:S01]  /*4f7b0*/  IADD3 R6, R0, c[0x0][0x198], RZ ;  /* 0x0000660000067a10 */ /* 0x002fe20007ffe0ff */
[----:B------:R-:W4:Y:S01]  /*4f7c0*/  LDL.LU R21, [R1+0x284] ;  /* 0x0002840001157983 */ /* 0x000f220000300800 */
[----:B------:R-:W-:-:S03]  /*4f7d0*/  ISETP.GE.AND P6, PT, R12, c[0x0][0x17c], PT ;  /* 0x00005f000c007a0c */ /* 0x000fc60003fc6270 */
[----:B------:R-:W-:Y:S01]  /*4f7e0*/  IMAD.WIDE R4, R6, 0x2, R2 ;  /* 0x0000000206047825 */ /* 0x000fe200078e0202 */
[----:B---3--:R0:W-:Y:S01]  /*4f7f0*/  @P5 STG.E.U16 [R16.64], R23 ;  /* 0x0000001710005986 */ /* 0x0081e2000c101506 */
[----:B------:R-:W-:-:S03]  /*4f800*/  PRMT R12, R23, 0x7632, R12 ;  /* 0x00007632170c7816 */ /* 0x000fc6000000000c */
[----:B------:R1:W-:Y:S04]  /*4f810*/  @P4 STG.E.U16 [R4.64], R8 ;  /* 0x0000000804004986 */ /* 0x0003e8000c101506 */
[----:B0-----:R-:W3:Y:S04]  /*4f820*/  LDL.LU R23, [R1+0x144] ;  /* 0x0001440001177983 */ /* 0x001ee80000300800 */
[----:B-1----:R-:W5:Y:S01]  /*4f830*/  LDL.LU R5, [R1+0x1f4] ;  /* 0x0001f40001057983 */ /* 0x002f620000300800 */
[----:B------:R-:W-:Y:S02]  /*4f840*/  ISETP.LT.AND P0, PT, R27, c[0x0][0x178], !P0 ;  /* 0x00005e001b007a0c */ /* 0x000fe40004701270 */
[----:B------:R-:W-:-:S02]  /*4f850*/  ISETP.LT.AND P5, PT, R10, c[0x0][0x178], !P1 ;  /* 0x00005e000a007a0c */ /* 0x000fc40004fa1270 */
[----:B------:R-:W-:Y:S02]  /*4f860*/  ISETP.LT.AND P1, PT, R27, c[0x0][0x178], !P1 ;  /* 0x00005e001b007a0c */ /* 0x000fe40004f21270 */
[C---:B------:R-:W-:Y:S02]  /*4f870*/  IADD3 R0, R6.reuse, c[0x0][0x198], RZ ;  /* 0x0000660006007a10 */ /* 0x040fe40007ffe0ff */
[----:B------:R-:W-:Y:S01]  /*4f880*/  IADD3 R18, R11, 0x95, RZ ;  /* 0x000000950b127810 */ /* 0x000fe20007ffe0ff */
[----:B------:R-:W-:-:S03]  /*4f890*/  IMAD.WIDE R6, R6, 0x2, R24 ;  /* 0x0000000206067825 */ /* 0x000fc600078e0218 */
[----:B------:R-:W-:Y:S01]  /*4f8a0*/  ISETP.GE.AND P3, PT, R18, c[0x0][0x17c], PT ;  /* 0x00005f0012007a0c */ /* 0x000fe20003f66270 */
[C---:B------:R-:W-:Y:S01]  /*4f8b0*/  IMAD.WIDE R16, R0.reuse, 0x2, R2 ;  /* 0x0000000200107825 */ /* 0x040fe200078e0202 */
[----:B------:R2:W-:Y:S03]  /*4f8c0*/  @P0 STG.E.U16 [R6.64], R12 ;  /* 0x0000000c06000986 */ /* 0x0005e6000c101506 */
[----:B------:R-:W-:Y:S01]  /*4f8d0*/  IMAD.WIDE R18, R0, 0x2, R24 ;  /* 0x0000000200127825 */ /* 0x000fe200078e0218 */
[----:B--2---:R-:W-:Y:S01]  /*4f8e0*/  PRMT R12, R29, 0x7632, R12 ;  /* 0x000076321d0c7816 */ /* 0x004fe2000000000c */
[----:B-----5:R-:W-:Y:S04]  /*4f8f0*/  @P5 STG.E.U16 [R16.64], R5 ;  /* 0x0000000510005986 */ /* 0x020fe8000c101506 */
[----:B------:R0:W-:Y:S04]  /*4f900*/  @P1 STG.E.U16 [R18.64], R29 ;  /* 0x0000001d12001986 */ /* 0x0001e8000c101506 */
[----:B0-----:R-:W2:Y:S01]  /*4f910*/  LDL.LU R29, [R1+0x274] ;  /* 0x00027400011d7983 */ /* 0x001ea20000300800 */
[----:B------:R-:W-:-:S02]  /*4f920*/  ISETP.LT.AND P1, PT, R10, c[0x0][0x178], !P2 ;  /* 0x00005e000a007a0c */ /* 0x000fc40005721270 */
[----:B------:R-:W-:Y:S02]  /*4f930*/  IADD3 R6, R0, c[0x0][0x198], RZ ;  /* 0x0000660000067a10 */ /* 0x000fe40007ffe0ff */
[C---:B------:R-:W-:Y:S02]  /*4f940*/  ISETP.LT.AND P2, PT, R27.reuse, c[0x0][0x178], !P2 ;  /* 0x00005e001b007a0c */ /* 0x040fe40005741270 */
[----:B------:R-:W-:Y:S02]  /*4f950*/  ISETP.LT.AND P5, PT, R10, c[0x0][0x178], !P6 ;  /* 0x00005e000a007a0c */ /* 0x000fe400077a1270 */
[----:B------:R-:W-:Y:S02]  /*4f960*/  ISETP.LT.AND P6, PT, R27, c[0x0][0x178], !P6 ;  /* 0x00005e001b007a0c */ /* 0x000fe400077c1270 */
[----:B------:R-:W-:Y:S01]  /*4f970*/  PRMT R8, R5, 0x7632, R8 ;  /* 0x0000763205087816 */ /* 0x000fe20000000008 */
[----:B------:R-:W-:Y:S01]  /*4f980*/  IMAD.WIDE R4, R6, 0x2, R2 ;  /* 0x0000000206047825 */ /* 0x000fe200078e0202 */
[----:B------:R-:W-:-:S02]  /*4f990*/  IADD3 R16, R11, 0x97, RZ ;  /* 0x000000970b107810 */ /* 0x000fc40007ffe0ff */
[C---:B------:R-:W-:Y:S01]  /*4f9a0*/  IADD3 R0, R6.reuse, c[0x0][0x198], RZ ;  /* 0x0000660006007a10 */ /* 0x040fe20007ffe0ff */
[----:B------:R-:W-:Y:S01]  /*4f9b0*/  IMAD.WIDE R6, R6, 0x2, R24 ;  /* 0x0000000206067825 */ /* 0x000fe200078e0218 */
[----:B------:R-:W-:Y:S01]  /*4f9c0*/  ISETP.GE.AND P0, PT, R16, c[0x0][0x17c], PT ;  /* 0x00005f0010007a0c */ /* 0x000fe20003f06270 */
[----:B------:R0:W-:Y:S02]  /*4f9d0*/  @P1 STG.E.U16 [R4.64], R8 ;  /* 0x0000000804001986 */ /* 0x0001e4000c101506 */
[C---:B------:R-:W-:Y:S02]  /*4f9e0*/  IMAD.WIDE R16, R0.reuse, 0x2, R2 ;  /* 0x0000000200107825 */ /* 0x040fe400078e0202 */
[----:B------:R3:W-:Y:S04]  /*4f9f0*/  @P2 STG.E.U16 [R6.64], R12 ;  /* 0x0000000c06002986 */ /* 0x0007e8000c101506 */
[----:B----4-:R-:W-:Y:S01]  /*4fa00*/  @P5 STG.E.U16 [R16.64], R21 ;  /* 0x0000001510005986 */ /* 0x010fe2000c101506 */
[----:B0-----:R-:W-:Y:S01]  /*4fa10*/  IMAD.WIDE R4, R0, 0x2, R24 ;  /* 0x0000000200047825 */ /* 0x001fe200078e0218 */
[----:B---3--:R-:W-:-:S04]  /*4fa20*/  PRMT R12, R23, 0x7632, R12 ;  /* 0x00007632170c7816 */ /* 0x008fc8000000000c */
[----:B------:R0:W-:Y:S01]  /*4fa30*/  @P6 STG.E.U16 [R4.64], R23 ;  /* 0x0000001704006986 */ /* 0x0001e2000c101506 */
[----:B------:R-:W-:-:S03]  /*4fa40*/  IADD3 R20, R11, 0x96, RZ ;  /* 0x000000960b147810 */ /* 0x000fc60007ffe0ff */
[----:B0-----:R-:W3:Y:S04]  /*4fa50*/  LDL.LU R23, [R1+0x2b4] ;  /* 0x0002b40001177983 */ /* 0x001ee80000300800 */
[----:B------:R-:W4:Y:S01]  /*4fa60*/  LDL.LU R19, [R1+0x1b4] ;  /* 0x0001b40001137983 */ /* 0x000f220000300800 */
[----:B------:R-:W-:Y:S02]  /*4fa70*/  ISETP.LT.AND P5, PT, R10, c[0x0][0x178], !P3 ;  /* 0x00005e000a007a0c */ /* 0x000fe40005fa1270 */
[----:B------:R-:W-:Y:S02]  /*4fa80*/  ISETP.GE.AND P4, PT, R20, c[0x0][0x17c], PT ;  /* 0x00005f0014007a0c */ /* 0x000fe40003f86270 */
[----:B------:R-:W-:Y:S02]  /*4fa90*/  IADD3 R6, R11, 0x99, RZ ;  /* 0x000000990b067810 */ /* 0x000fe40007ffe0ff */
[----:B------:R-:W-:-:S02]  /*4faa0*/  IADD3 R0, R0, c[0x0][0x198], RZ ;  /* 0x0000660000007a10 */ /* 0x000fc40007ffe0ff */
[----:B------:R-:W-:Y:S02]  /*4fab0*/  ISETP.LT.AND P3, PT, R27, c[0x0][0x178], !P3 ;  /* 0x00005e001b007a0c */ /* 0x000fe40005f61270 */
[----:B------:R-:W-:Y:S01]  /*4fac0*/  ISETP.LT.AND P6, PT, R10, c[0x0][0x178], !P4 ;  /* 0x00005e000a007a0c */ /* 0x000fe200067c1270 */
[----:B------:R-:W-:Y:S01]  /*4fad0*/  IMAD.WIDE R4, R0, 0x2, R2 ;  /* 0x0000000200047825 */ /* 0x000fe200078e0202 */
[----:B------:R-:W-:Y:S02]  /*4fae0*/  ISETP.GE.AND P2, PT, R6, c[0x0][0x17c], PT ;  /* 0x00005f0006007a0c */ /* 0x000fe40003f46270 */
[----:B------:R-:W-:Y:S01]  /*4faf0*/  PRMT R8, R21, 0x7632, R8 ;  /* 0x0000763215087816 */ /* 0x000fe20000000008 */
[C---:B------:R-:W-:Y:S01]  /*4fb00*/  IMAD.WIDE R6, R0.reuse, 0x2, R24 ;  /* 0x0000000200067825 */ /* 0x040fe200078e0218 */
[----:B------:R-:W5:Y:S01]  /*4fb10*/  LDL.LU R21, [R1+0x2a4] ;  /* 0x0002a40001157983 */ /* 0x000f620000300800 */
[----:B------:R-:W-:-:S03]  /*4fb20*/  IADD3 R0, R0, c[0x0][0x198], RZ ;  /* 0x0000660000007a10 */ /* 0x000fc60007ffe0ff */
[----:B------:R0:W-:Y:S04]  /*4fb30*/  @P5 STG.E.U16 [R4.64], R8 ;  /* 0x0000000804005986 */ /* 0x0001e8000c101506 */
[----:B------:R1:W-:Y:S01]  /*4fb40*/  @P3 STG.E.U16 [R6.64], R12 ;  /* 0x0000000c06003986 */ /* 0x0003e2000c101506 */
[----:B0-----:R-:W-:-:S05]  /*4fb50*/  IMAD.WIDE R4, R0, 0x2, R2 ;  /* 0x0000000200047825 */ /* 0x001fca00078e0202 */
[----:B--2---:R0:W-:Y:S01]  /*4fb60*/  @P6 STG.E.U16 [R4.64], R29 ;  /* 0x0000001d04006986 */ /* 0x0041e2000c101506 */
[----:B-1----:R-:W-:-:S03]  /*4fb70*/  PRMT R12, R29, 0x7632, R12 ;  /* 0x000076321d0c7816 */ /* 0x002fc6000000000c */
[----:B0-----:R-:W2:Y:S01]  /*4fb80*/  LDL.LU R29, [R1+0x194] ;  /* 0x00019400011d7983 */ /* 0x001ea20000300800 */
[----:B------:R-:W-:Y:S02]  /*4fb90*/  ISETP.LT.AND P4, PT, R27, c[0x0][0x178], !P4 ;  /* 0x00005e001b007a0c */ /* 0x000fe40006781270 */
[----:B------:R-:W-:Y:S01]  /*4fba0*/  IADD3 R18, R11, 0x98, RZ ;  /* 0x000000980b127810 */ /* 0x000fe20007ffe0ff */
[----:B------:R-:W-:Y:S01]  /*4fbb0*/  IMAD.WIDE R6, R0, 0x2, R24 ;  /* 0x0000000200067825 */ /* 0x000fe200078e0218 */
[----:B------:R-:W-:Y:S02]  /*4fbc0*/  ISETP.LT.AND P3, PT, R10, c[0x0][0x178], !P0 ;  /* 0x00005e000a007a0c */ /* 0x000fe40004761270 */
[----:B------:R-:W-:Y:S02]  /*4fbd0*/  ISETP.GE.AND P1, PT, R18, c[0x0][0x17c], PT ;  /* 0x00005f0012007a0c */ /* 0x000fe40003f26270 */
[----:B------:R-:W-:Y:S02]  /*4fbe0*/  IADD3 R0, R0, c[0x0][0x198], RZ ;  /* 0x0000660000007a10 */ /* 0x000fe40007ffe0ff */
[----:B------:R-:W-:-:S02]  /*4fbf0*/  ISETP.LT.AND P0, PT, R27, c[0x0][0x178], !P0 ;  /* 0x00005e001b007a0c */ /* 0x000fc40004701270 */
[----:B------:R-:W-:Y:S01]  /*4fc00*/  IADD3 R8, R11, 0x9b, RZ ;  /* 0x0000009b0b087810 */ /* 0x000fe20007ffe0ff */
[----:B------:R0:W-:Y:S01]  /*4fc10*/  @P4 STG.E.U16 [R6.64], R13 ;  /* 0x0000000d06004986 */ /* 0x0001e2000c101506 */
[----:B------:R-:W-:Y:S01]  /*4fc20*/  ISETP.LT.AND P4, PT, R10, c[0x0][0x178], !P1 ;  /* 0x00005e000a007a0c */ /* 0x000fe20004f81270 */
[----:B------:R-:W-:Y:S01]  /*4fc30*/  IMAD.WIDE R4, R0, 0x2, R2 ;  /* 0x0000000200047825 */ /* 0x000fe200078e0202 */
[----:B------:R-:W-:Y:S02]  /*4fc40*/  ISETP.GE.AND P6, PT, R8, c[0x0][0x17c], PT ;  /* 0x00005f0008007a0c */ /* 0x000fe40003fc6270 */
[----:B------:R-:W-:Y:S02]  /*4fc50*/  PRMT R8, R13, 0x7632, R8 ;  /* 0x000076320d087816 */ /* 0x000fe40000000008 */
[----:B------:R1:W-:Y:S01]  /*4fc60*/  @P3 STG.E.U16 [R4.64], R12 ;  /* 0x0000000c04003986 */ /* 0x0003e2000c101506 */
[----:B------:R-:W-:Y:S01]  /*4fc70*/  ISETP.LT.AND P1, PT, R27, c[0x0][0x178], !P1 ;  /* 0x00005e001b007a0c */ /* 0x000fe20004f21270 */
[C---:B0-----:R-:W-:Y:S01]  /*4fc80*/  IMAD.WIDE R6, R0.reuse, 0x2, R24 ;  /* 0x0000000200067825 */ /* 0x041fe200078e0218 */
[----:B------:R-:W-:-:S02]  /*4fc90*/  IADD3 R0, R0, c[0x0][0x198], RZ ;  /* 0x0000660000007a10 */ /* 0x000fc40007ffe0ff */
[----:B------:R-:W-:Y:S02]  /*4fca0*/  ISETP.LT.AND P3, PT, R10, c[0x0][0x178], !P2 ;  /* 0x00005e000a007a0c */ /* 0x000fe40005761270 */
[C---:B-1----:R-:W-:Y:S01]  /*4fcb0*/  IADD3 R12, R11.reuse, 0x9c, RZ ;  /* 0x0000009c0b0c7810 */ /* 0x042fe20007ffe0ff */
[----:B------:R-:W-:Y:S01]  /*4fcc0*/  IMAD.WIDE R4, R0, 0x2, R2 ;  /* 0x0000000200047825 */ /* 0x000fe200078e0202 */
[----:B------:R0:W-:Y:S01]  /*4fcd0*/  @P0 STG.E.U16 [R6.64], R8 ;  /* 0x0000000806000986 */ /* 0x0001e2000c101506 */
[----:B------:R-:W-:Y:S02]  /*4fce0*/  IADD3 R16, R11, 0x9a, RZ ;  /* 0x0000009a0b107810 */ /* 0x000fe40007ffe0ff */
[----:B------:R-:W-:Y:S01]  /*4fcf0*/  ISETP.GE.AND P0, PT, R12, c[0x0][0x17c], PT ;  /* 0x00005f000c007a0c */ /* 0x000fe20003f06270 */
[----:B---3--:R1:W-:Y:S01]  /*4fd00*/  @P4 STG.E.U16 [R4.64], R23 ;  /* 0x0000001704004986 */ /* 0x0083e2000c101506 */
[----:B------:R-:W-:Y:S02]  /*4fd10*/  IADD3 R12, R0, c[0x0][0x198], RZ ;  /* 0x00006600000c7a10 */ /* 0x000fe40007ffe0ff */
[----:B------:R-:W-:-:S02]  /*4fd20*/  ISETP.GE.AND P5, PT, R16, c[0x0][0x17c], PT ;  /* 0x00005f0010007a0c */ /* 0x000fc40003fa6270 */
[----:B0-----:R-:W-:Y:S01]  /*4fd30*/  IADD3 R6, R11, 0x9d, RZ ;  /* 0x0000009d0b067810 */ /* 0x001fe20007ffe0ff */
[----:B-1----:R-:W-:-:S03]  /*4fd40*/  IMAD.WIDE R4, R0, 0x2, R24 ;  /* 0x0000000200047825 */ /* 0x002fc600078e0218 */
[----:B------:R-:W-:Y:S02]  /*4fd50*/  ISETP.GE.AND P4, PT, R6, c[0x0][0x17c], PT ;  /* 0x00005f0006007a0c */ /* 0x000fe40003f86270 */
[----:B------:R-:W-:Y:S01]  /*4fd60*/  PRMT R0, R23, 0x7632, R0 ;  /* 0x0000763217007816 */ /* 0x000fe20000000000 */
[----:B------:R-:W-:Y:S01]  /*4fd70*/  IMAD.WIDE R6, R12, 0x2, R2 ;  /* 0x000000020c067825 */ /* 0x000fe200078e0202 */
[----:B------:R-:W-:Y:S01]  /*4fd80*/  ISETP.LT.AND P2, PT, R27, c[0x0][0x178], !P2 ;  /* 0x00005e001b007a0c */ /* 0x000fe20005741270 */
[----:B----4-:R0:W-:Y:S01]  /*4fd90*/  @P1 STG.E.U16 [R4.64], R19 ;  /* 0x0000001304001986 */ /* 0x0101e2000c101506 */
[----:B------:R-:W-:-:S03]  /*4fda0*/  ISETP.LT.AND P1, PT, R10, c[0x0][0x178], !P5 ;  /* 0x00005e000a007a0c */ /* 0x000fc60006f21270 */
[----:B------:R1:W-:Y:S01]  /*4fdb0*/  @P3 STG.E.U16 [R6.64], R0 ;  /* 0x0000000006003986 */ /* 0x0003e2000c101506 */
[----:B------:R-:W-:Y:S02]  /*4fdc0*/  PRMT R8, R19, 0x7632, R8 ;  /* 0x0000763213087816 */ /* 0x000fe40000000008 */
[----:B------:R-:W-:Y:S01]  /*4fdd0*/  ISETP.LT.AND P5, PT, R27, c[0x0][0x178], !P5 ;  /* 0x00005e001b007a0c */ /* 0x000fe20006fa1270 */
[----:B------:R-:W3:Y:S01]  /*4fde0*/  LDL.LU R23, [R1+0x294] ;  /* 0x0002940001177983 */ /* 0x000ee20000300800 */
[C---:B0-----:R-:W-:Y:S01]  /*4fdf0*/  IMAD.WIDE R4, R12.reuse, 0x2, R24 ;  /* 0x000000020c047825 */ /* 0x041fe200078e0218 */
[----:B-1----:R-:W-:-:S04]  /*4fe00*/  IADD3 R0, R12, c[0x0][0x198], RZ ;  /* 0x000066000c007a10 */ /* 0x002fc80007ffe0ff */
[----:B------:R0:W-:Y:S01]  /*4fe10*/  @P2 STG.E.U16 [R4.64], R8 ;  /* 0x0000000804002986 */ /* 0x0001e2000c101506 */
[----:B------:R-:W-:-:S05]  /*4fe20*/  IMAD.WIDE R6, R0, 0x2, R2 ;  /* 0x0000000200067825 */ /* 0x000fca00078e0202 */
[----:B-----5:R1:W-:Y:S01]  /*4fe30*/  @P1 STG.E.U16 [R6.64], R21 ;  /* 0x0000001506001986 */ /* 0x0203e2000c101506 */
[----:B------:R-:W-:Y:S01]  /*4fe40*/  ISETP.LT.AND P1, PT, R10, c[0x0][0x178], !P6 ;  /* 0x00005e000a007a0c */ /* 0x000fe20007721270 */
[C---:B------:R-:W-:Y:S01]  /*4fe50*/  IMAD.WIDE R12, R0.reuse, 0x2, R24 ;  /* 0x00000002000c7825 */ /* 0x040fe200078e0218 */
[----:B0-----:R-:W-:Y:S02]  /*4fe60*/  PRMT R8, R21, 0x7632, R8 ;  /* 0x0000763215087816 */ /* 0x001fe40000000008 */
[----:B------:R-:W-:Y:S02]  /*4fe70*/  IADD3 R19, R11, 0xa0, RZ ;  /* 0x000000a00b137810 */ /* 0x000fe40007ffe0ff */
[----:B-1----:R-:W-:-:S05]  /*4fe80*/  IADD3 R6, R0, c[0x0][0x198], RZ ;  /* 0x0000660000067a10 */ /* 0x002fca0007ffe0ff */
[C---:B------:R-:W-:Y:S01]  /*4fe90*/  IMAD.WIDE R4, R6.reuse, 0x2, R2 ;  /* 0x0000000206047825 */ /* 0x040fe200078e0202 */
[----:B------:R-:W-:Y:S02]  /*4fea0*/  ISETP.LT.AND P6, PT, R27, c[0x0][0x178], !P6 ;  /* 0x00005e001b007a0c */ /* 0x000fe400077c1270 */
[C---:B------:R-:W-:Y:S01]  /*4feb0*/  IADD3 R0, R6.reuse, c[0x0][0x198], RZ ;  /* 0x0000660006007a10 */ /* 0x040fe20007ffe0ff */
[----:B------:R-:W-:Y:S01]  /*4fec0*/  IMAD.WIDE R6, R6, 0x2, R24 ;  /* 0x0000000206067825 */ /* 0x000fe200078e0218 */
[----:B--2---:R0:W-:Y:S01]  /*4fed0*/  @P5 STG.E.U16 [R12.64], R29 ;  /* 0x0000001d0c005986 */ /* 0x0041e2000c101506 */
[----:B------:R-:W-:Y:S02]  /*4fee0*/  ISETP.LT.AND P5, PT, R10, c[0x0][0x178], !P0 ;  /* 0x00005e000a007a0c */ /* 0x000fe400047a1270 */
[----:B------:R-:W-:Y:S01]  /*4fef0*/  PRMT R18, R29, 0x7632, R18 ;  /* 0x000076321d127816 */ /* 0x000fe20000000012 */
[----:B------:R-:W2:Y:S04]  /*4ff00*/  LDL.LU R10, [R1+0x1570] ;  /* 0x00157000010a7983 */ /* 0x000ea80000300800 */
[----:B------:R-:W-:Y:S01]  /*4ff10*/  @P1 STG.E.U16 [R4.64], R8 ;  /* 0x0000000804001986 */ /* 0x000fe2000c101506 */
[----:B------:R-:W-:-:S03]  /*4ff20*/  ISETP.GE.AND P1, PT, R19, c[0x0][0x17c], PT ;  /* 0x00005f0013007a0c */ /* 0x000fc60003f26270 */
[----:B0-----:R-:W4:Y:S04]  /*4ff30*/  LDL.LU R29, [R1+0x1d4] ;  /* 0x0001d400011d7983 */ /* 0x001f280000300800 */
[----:B------:R-:W5:Y:S04]  /*4ff40*/  LDL R19, [R1+0xcec] ;  /* 0x000cec0001137983 */ /* 0x000f680000100800 */
[----:B------:R0:W-:Y:S04]  /*4ff50*/  @P6 STG.E.U16 [R6.64], R18 ;  /* 0x0000001206006986 */ /* 0x0001e8000c101506 */
[----:B0-----:R-:W2:Y:S04]  /*4ff60*/  LDL.LU R18, [R1+0x2c4] ;  /* 0x0002c40001127983 */ /* 0x001ea80000300800 */
[----:B------:R-:W2:Y:S01]  /*4ff70*/  LDL.LU R21, [R1+0x1e8] ;  /* 0x0001e80001157983 */ /* 0x000ea20000300800 */
[----:B------:R-:W-:Y:S01]  /*4ff80*/  IMAD.WIDE R12, R0, 0x2, R2 ;  /* 0x00000002000c7825 */ /* 0x000fe200078e0202 */
[----:B------:R-:W-:-:S02]  /*4ff90*/  ISETP.LT.AND P0, PT, R27, c[0x0][0x178], !P0 ;  /* 0x00005e001b007a0c */ /* 0x000fc40004701270 */
[C---:B------:R-:W-:Y:S02]  /*4ffa0*/  IADD3 R16, R11.reuse, 0x9e, RZ ;  /* 0x0000009e0b107810 */ /* 0x040fe40007ffe0ff */
[----:B------:R-:W-:Y:S02]  /*4ffb0*/  IADD3 R17, R11, 0x9f, RZ ;  /* 0x0000009f0b117810 */ /* 0x000fe40007ffe0ff */
[----:B------:R-:W-:Y:S02]  /*4ffc0*/  ISETP.GE.AND P3, PT, R16, c[0x0][0x17c], PT ;  /* 0x00005f0010007a0c */ /* 0x000fe40003f66270 */
[----:B------:R-:W-:Y:S01]  /*4ffd0*/  ISETP.GE.AND P2, PT, R17, c[0x0][0x17c], PT ;  /* 0x00005f0011007a0c */ /* 0x000fe20003f46270 */
[C---:B------:R-:W-:Y:S01]  /*4ffe0*/  IMAD.WIDE R16, R0.reuse, 0x2, R24 ;  /* 0x0000000200107825 */ /* 0x040fe200078e0218 */
[----:B------:R-:W-:Y:S01]  /*4fff0*/  IADD3 R6, R0, c[0x0][0x198], RZ ;  /* 0x0000660000067a10 */ /* 0x000fe20007ffe0ff */
[----:B---3--:R0:W-:Y:S02]  /*50000*/  @P5 STG.E.U16 [R12.64], R23 ;  /* 0x000000170c005986 */ /* 0x0081e4000c101506 */
[----:B0-----:R-:W-:-:S02]  /*50010*/  PRMT R12, R23, 0x7632, R12 ;  /* 0x00007632170c7816 */ /* 0x001fc4000000000c */
[----:B------:R-:W3:Y:S01]  /*50020*/  LDL.LU R23, [R1+0x1c8] ;  /* 0x0001c80001177983 */ /* 0x000ee20000300800 */
[----:B------:R-:W-:Y:S01]  /*50030*/  IADD3 R8, R11, 0xa1, RZ ;  /* 0x000000a10b087810 */ /* 0x000fe20007ffe0ff */
[----:B------:R-:W-:Y:S02]  /*50040*/  IMAD.WIDE R4, R6, 0x2, R2 ;  /* 0x0000000206047825 */ /* 0x000fe400078e0202 */
[----:B------:R0:W-:Y:S01]  /*50050*/  @P0 STG.E.U16 [R16.64], R9 ;  /* 0x0000000910000986 */ /* 0x0001e2000c101506 */
[----:B------:R-:W-:Y:S02]  /*50060*/  PRMT R13, R9, 0x7632, R13 ;  /* 0x00007632090d7816 */ /* 0x000fe4000000000d */
[----:B------:R-:W-:Y:S02]  /*50070*/  ISETP.GE.AND P0, PT, R8, c[0x0][0x17c], PT ;  /* 0x00005f0008007a0c */ /* 0x000fe40003f06270 */
[C---:B0-----:R-:W-:Y:S01]  /*50080*/  IADD3 R16, R6.reuse, c[0x0][0x198], RZ ;  /* 0x0000660006107a10 */ /* 0x041fe20007ffe0ff */
[----:B------:R-:W-:-:S04]  /*50090*/  IMAD.WIDE R6, R6, 0x2, R24 ;  /* 0x0000000206067825 */ /* 0x000fc800078e0218 */
[----:B------:R-:W-:Y:S01]  /*500a0*/  IMAD.WIDE R8, R16, 0x2, R2 ;  /* 0x0000000210087825 */ /* 0x000fe200078e0202 */
[----:B-----5:R-:W-:Y:S02]  /*500b0*/  ISETP.LT.AND P5, PT, R19, c[0x0][0x178], !P4 ;  /* 0x00005e0013007a0c */ /* 0x020fe400067a1270 */
[----:B------:R-:W-:Y:S02]  /*500c0*/  ISETP.LT.AND P4, PT, R27, c[0x0][0x178], !P4 ;  /* 0x00005e001b007a0c */ /* 0x000fe40006781270 */
[----:B------:R-:W-:Y:S02]  /*500d0*/  ISETP.LT.AND P6, PT, R19, c[0x0][0x178], !P3 ;  /* 0x00005e0013007a0c */ /* 0x000fe40005fc1270 */
[----:B------:R-:W-:-:S07]  /*500e0*/  ISETP.LT.AND P3, PT, R27, c[0x0][0x178], !P3 ;  /* 0x00005e001b007a0c */ /* 0x000fce0005f61270 */
[----:B------:R0:W-:Y:S04]  /*500f0*/  @P5 STG.E.U16 [R4.64], R12 ;  /* 0x0000000c04005986 */ /* 0x0001e8000c101506 */
[----:B------:R-:W-:Y:S04]  /*50100*/  @P4 STG.E.U16 [R6.64], R13 ;  /* 0x0000000d06004986 */ /* 0x000fe8000c101506 */
[----:B--2---:R1:W-:Y:S01]  /*50110*/  @P6 STG.E.U16 [R8.64], R18 ;  /* 0x0000001208006986 */ /* 0x0043e2000c101506 */
[----:B0-----:R-:W-:-:S05]  /*50120*/  IMAD.WIDE R4, R16, 0x2, R24 ;  /* 0x0000000210047825 */ /* 0x001fca00078e0218 */
[----:B----4-:R0:W-:Y:S01]  /*50130*/  @P3 STG.E.U16 [R4.64], R29 ;  /* 0x0000001d04003986 */ /* 0x0101e2000c101506 */
[----:B-1----:R-:W-:-:S03]  /*50140*/  PRMT R9, R29, 0x7632, R9 ;  /* 0x000076321d097816 */ /* 0x002fc60000000009 */
[----:B0-----:R-:W2:Y:S01]  /*50150*/  LDL.LU R29, [R1+0x1f8] ;  /* 0x0001f800011d7983 */ /* 0x001ea20000300800 */
[----:B------:R-:W-:-:S04]  /*50160*/  IADD3 R0, R11, 0xa2, RZ ;  /* 0x000000a20b007810 */ /* 0x000fc80007ffe0ff */
[----:B------:R-:W-:Y:S02]  /*50170*/  ISETP.GE.AND P5, PT, R0, c[0x0][0x17c], PT ;  /* 0x00005f0000007a0c */ /* 0x000fe40003fa6270 */
[----:B------:R-:W-:Y:S02]  /*50180*/  IADD3 R0, R11, 0xa3, RZ ;  /* 0x000000a30b007810 */ /* 0x000fe40007ffe0ff */
[----:B------:R-:W-:Y:S02]  /*50190*/  ISETP.LT.AND P6, PT, R19, c[0x0][0x178], !P2 ;  /* 0x00005e0013007a0c */ /* 0x000fe400057c1270 */
[----:B------:R-:W-:Y:S02]  /*501a0*/  ISETP.LT.AND P2, PT, R27, c[0x0][0x178], !P2 ;  /* 0x00005e001b007a0c */ /* 0x000fe40005741270 */
[----:B------:R-:W-:Y:S02]  /*501b0*/  ISETP.GE.AND P4, PT, R0, c[0x0][0x17c], PT ;  /* 0x00005f0000007a0c */ /* 0x000fe40003f86270 */
[----:B------:R-:W-:-:S02]  /*501c0*/  IADD3 R0, R16, c[0x0][0x198], RZ ;  /* 0x0000660010007a10 */ /* 0x000fc40007ffe0ff */
[----:B------:R-:W-:Y:S02]  /*501d0*/  PRMT R8, R18, 0x7632, R8 ;  /* 0x0000763212087816 */ /* 0x000fe40000000008 */
[----:B------:R-:W4:Y:S01]  /*501e0*/  LDL.LU R18, [R1+0x1a8] ;  /* 0x0001a80001127983 */ /* 0x000f220000300800 */
[----:B------:R-:W-:Y:S01]  /*501f0*/  ISETP.LT.AND P3, PT, R19, c[0x0][0x178], !P1 ;  /* 0x00005e0013007a0c */ /* 0x000fe20004f61270 */
[----:B------:R-:W-:-:S04]  /*50200*/  IMAD.WIDE R6, R0, 0x2, R2 ;  /* 0x0000000200067825 */ /* 0x000fc800078e0202 */
[C---:B------:R-:W-:Y:S01]  /*50210*/  IMAD.WIDE R4, R0.reuse, 0x2, R24 ;  /* 0x0000000200047825 */ /* 0x040fe200078e0218 */
[----:B------:R-:W-:Y:S01]  /*50220*/  IADD3 R0, R0, c[0x0][0x198], RZ ;  /* 0x0000660000007a10 */ /* 0x000fe20007ffe0ff */
[----:B------:R-:W-:Y:S04]  /*50230*/  @P6 STG.E.U16 [R6.64], R8 ;  /* 0x0000000806006986 */ /* 0x000fe8000c101506 */
[----:B------:R0:W-:Y:S01]  /*50240*/  @P2 STG.E.U16 [R4.64], R9 ;  /* 0x0000000904002986 */ /* 0x0001e2000c101506 */
[----:B------:R-:W-:Y:S01]  /*50250*/  ISETP.LT.AND P1, PT, R27, c[0x0][0x178], !P1 ;  /* 0x00005e001b007a0c */ /* 0x000fe20004f21270 */
[----:B0-----:R-:W-:Y:S01]  /*50260*/  IMAD.WIDE R4, R0, 0x2, R2 ;  /* 0x0000000200047825 */ /* 0x001fe200078e0202 */
[----:B------:R-:W-:-:S04]  /*50270*/  PRMT R9, R21, 0x7632, R9 ;  /* 0x0000763215097816 */ /* 0x000fc80000000009 */
[----:B------:R0:W-:Y:S01]  /*50280*/  @P3 STG.E.U16 [R4.64], R21 ;  /* 0x0000001504003986 */ /* 0x0001e2000c101506 */
[----:B------:R-:W-:Y:S01]  /*50290*/  IADD3 R8, R11, 0xa5, RZ ;  /* 0x000000a50b087810 */ /* 0x000fe20007ffe0ff */
[----:B------:R-:W-:Y:S02]  /*502a0*/  IMAD.WIDE R6, R0, 0x2, R24 ;  /* 0x0000000200067825 */ /* 0x000fe400078e0218 */
[----:B0-----:R-:W5:Y:S01]  /*502b0*/  LDL.LU R21, [R1+0x288] ;  /* 0x0002880001157983 */ /* 0x001f620000300800 */
[----:B------:R-:W-:Y:S02]  /*502c0*/  ISETP.GE.AND P3, PT, R8, c[0x0][0x17c], PT ;  /* 0x00005f0008007a0c */ /* 0x000fe40003f66270 */
[----:B---3--:R-:W-:Y:S01]  /*502d0*/  PRMT R8, R23, 0x7632, R8 ;  /* 0x0000763217087816 */ /* 0x008fe20000000008 */
[----:B------:R0:W-:Y:S01]  /*502e0*/  @P1 STG.E.U16 [R6.64], R23 ;  /* 0x0000001706001986 */ /* 0x0001e2000c101506 */
[----:B------:R-:W-:-:S03]  /*502f0*/  ISETP.LT.AND P2, PT, R19, c[0x0][0x178], !P0 ;  /* 0x00005e0013007a0c */ /* 0x000fc60004741270 */
[----:B0-----:R-:W3:Y:S01]  /*50300*/  LDL.LU R23, [R1+0x148] ;  /* 0x0001480001177983 */ /* 0x001ee20000300800 */
[----:B------:R-:W-:Y:S02]  /*50310*/  IADD3 R0, R0, c[0x0][0x198], RZ ;  /* 0x0000660000007a10 */ /* 0x000fe40007ffe0ff */
[----:B------:R-:W-:Y:S02]  /*50320*/  ISETP.LT.AND P0, PT, R27, c[0x0][0x178], !P0 ;  /* 0x00005e001b007a0c */ /* 0x000fe40004701270 */
[----:B------:R-:W-:Y:S01]  /*50330*/  ISETP.LT.AND P1, PT, R19, c[0x0][0x178], !P5 ;  /* 0x00005e0013007a0c */ /* 0x000fe20006f21270 */
[----:B------:R-:W-:-:S04]  /*50340*/  IMAD.WIDE R4, R0, 0x2, R2 ;  /* 0x0000000200047825 */ /* 0x000fc800078e0202 */
[C---:B------:R-:W-:Y:S01]  /*50350*/  IMAD.WIDE R6, R0.reuse, 0x2, R24 ;  /* 0x0000000200067825 */ /* 0x040fe200078e0218 */
[----:B------:R-:W-:Y:S01]  /*50360*/  IADD3 R0, R0, c[0x0][0x198], RZ ;  /* 0x0000660000007a10 */ /* 0x000fe20007ffe0ff */
[----:B------:R0:W-:Y:S04]  /*50370*/  @P2 STG.E.U16 [R4.64], R9 ;  /* 0x0000000904002986 */ /* 0x0001e8000c101506 */
[----:B------:R1:W-:Y:S01]  /*50380*/  @P0 STG.E.U16 [R6.64], R8 ;  /* 0x0000000806000986 */ /* 0x0003e2000c101506 */
[C---:B0-----:R-:W-:Y:S01]  /*50390*/  IMAD.WIDE R4, R0.reuse, 0x2, R2 ;  /* 0x0000000200047825 */ /* 0x041fe200078e0202 */
[----:B-1----:R-:W-:-:S04]  /*503a0*/  IADD3 R8, R0, c[0x0][0x198], RZ ;  /* 0x0000660000087a10 */ /* 0x002fc80007ffe0ff */
[----:B--2---:R0:W-:Y:S02]  /*503b0*/  @P1 STG.E.U16 [R4.64], R29 ;  /* 0x0000001d04001986 */ /* 0x0041e4000c101506 */
[----:B0-----:R-:W-:Y:S01]  /*503c0*/  IMAD.WIDE R4, R0, 0x2, R24 ;  /* 0x0000000200047825 */ /* 0x001fe200078e0218 */
[----:B------:R-:W-:Y:S02]  /*503d0*/  PRMT R0, R29, 0x7632, R0 ;  /* 0x000076321d007816 */ /* 0x000fe40000000000 */
[----:B------:R-:W2:Y:S01]  /*503e0*/  LDL.LU R29, [R1+0x278] ;  /* 0x00027800011d7983 */ /* 0x000ea20000300800 */
[----:B------:R-:W-:Y:S02]  /*503f0*/  ISETP.LT.AND P5, PT, R27, c[0x0][0x178], !P5 ;  /* 0x00005e001b007a0c */ /* 0x000fe40006fa1270 */
[----:B------:R-:W-:Y:S02]  /*50400*/  ISETP.LT.AND P2, PT, R19, c[0x0][0x178], !P4 ;  /* 0x00005e0013007a0c */ /* 0x000fe40006741270 */
[----:B------:R-:W-:-:S02]  /*50410*/  IADD3 R12, R11, 0xa4, RZ ;  /* 0x000000a40b0c7810 */ /* 0x000fc40007ffe0ff */
[----:B------:R-:W-:Y:S02]  /*50420*/  IADD3 R6, R11, 0xa7, RZ ;  /* 0x000000a70b067810 */ /* 0x000fe40007ffe0ff */
[----:B------:R-:W-:Y:S02]  /*50430*/  ISETP.GE.AND P6, PT, R12, c[0x0][0x17c], PT ;  /* 0x00005f000c007a0c */ /* 0x000fe40003fc6270 */
[----:B------:R-:W-:Y:S01]  /*50440*/  ISETP.GE.AND P1, PT, R6, c[0x0][0x17c], PT ;  /* 0x00005f0006007a0c */ /* 0x000fe20003f26270 */
[----:B------:R-:W-:Y:S01]  /*50450*/  IMAD.WIDE R6, R8, 0x2, R2 ;  /* 0x0000000208067825 */ /* 0x000fe200078e0202 */
[----:B------:R-:W-:Y:S01]  /*50460*/  ISETP.LT.AND P4, PT, R27, c[0x0][0x178], !P4 ;  /* 0x00005e001b007a0c */ /* 0x000fe20006781270 */
[----:B----4-:R0:W-:Y:S01]  /*50470*/  @P5 STG.E.U16 [R4.64], R18 ;  /* 0x0000001204005986 */ /* 0x0101e2000c101506 */
[----:B------:R-:W-:-:S03]  /*50480*/  ISETP.LT.AND P5, PT, R19, c[0x0][0x178], !P6 ;  /* 0x00005e0013007a0c */ /* 0x000fc600077a1270 */
[----:B------:R1:W-:Y:S01]  /*50490*/  @P2 STG.E.U16 [R6.64], R0 ;  /* 0x0000000006002986 */ /* 0x0003e2000c101506 */
[----:B------:R-:W-:Y:S01]  /*504a0*/  PRMT R12, R18, 0x7632, R12 ;  /* 0x00007632120c7816 */ /* 0x000fe2000000000c */
[C---:B0-----:R-:W-:Y:S01]  /*504b0*/  IMAD.WIDE R4, R8.reuse, 0x2, R24 ;  /* 0x0000000208047825 */ /* 0x041fe200078e0218 */
[----:B-1----:R-:W-:-:S05]  /*504c0*/  IADD3 R0, R8, c[0x0][0x198], RZ ;  /* 0x0000660008007a10 */ /* 0x002fca0007ffe0ff */
[----:B------:R-:W-:Y:S01]  /*504d0*/  @P4 STG.E.U16 [R4.64], R12 ;  /* 0x0000000c04004986 */ /* 0x000fe2000c101506 */
[C---:B------:R-:W-:Y:S01]  /*504e0*/  IMAD.WIDE R6, R0.reuse, 0x2, R2 ;  /* 0x0000000200067825 */ /* 0x040fe200078e0202 */
[----:B------:R-:W-:Y:S02]  /*504f0*/  ISETP.LT.AND P6, PT, R27, c[0x0][0x178], !P6 ;  /* 0x00005e001b007a0c */ /* 0x000fe400077c1270 */
[C---:B------:R-:W-:Y:S02]  /*50500*/  IADD3 R9, R11.reuse, 0xa6, RZ ;  /* 0x000000a60b097810 */ /* 0x040fe40007ffe0ff */
[----:B------:R-:W-:Y:S01]  /*50510*/  IADD3 R16, R11, 0xa9, RZ ;  /* 0x000000a90b107810 */ /* 0x000fe20007ffe0ff */
[----:B-----5:R0:W-:Y:S01]  /*50520*/  @P5 STG.E.U16 [R6.64], R21 ;  /* 0x0000001506005986 */ /* 0x0201e2000c101506 */
[----:B------:R-:W-:Y:S02]  /*50530*/  ISETP.LT.AND P5, PT, R19, c[0x0][0x178], !P3 ;  /* 0x00005e0013007a0c */ /* 0x000fe40005fa1270 */
[----:B------:R-:W-:Y:S01]  /*50540*/  ISETP.GE.AND P0, PT, R9, c[0x0][0x17c], PT ;  /* 0x00005f0009007a0c */ /* 0x000fe20003f06270 */
[----:B------:R-:W-:Y:S01]  /*50550*/  IMAD.WIDE R8, R0, 0x2, R24 ;  /* 0x0000000200087825 */ /* 0x000fe200078e0218 */
[----:B------:R-:W-:-:S02]  /*50560*/  ISETP.GE.AND P4, PT, R16, c[0x0][0x17c], PT ;  /* 0x00005f0010007a0c */ /* 0x000fc40003f86270 */
[----:B------:R-:W-:Y:S02]  /*50570*/  PRMT R16, R21, 0x7632, R16 ;  /* 0x0000763215107816 */ /* 0x000fe40000000010 */
[----:B0-----:R-:W-:Y:S02]  /*50580*/  IADD3 R6, R0, c[0x0][0x198], RZ ;  /* 0x0000660000067a10 */ /* 0x001fe40007ffe0ff */
[----:B------:R-:W-:-:S03]  /*50590*/  IADD3 R13, R11, 0xa8, RZ ;  /* 0x000000a80b0d7810 */ /* 0x000fc60007ffe0ff */
[----:B------:R-:W-:Y:S01]  /*505a0*/  IMAD.WIDE R4, R6, 0x2, R2 ;  /* 0x0000000206047825 */ /* 0x000fe200078e0202 */
[----:B------:R-:W-:Y:S01]  /*505b0*/  IADD3 R18, R11, 0xaa, RZ ;  /* 0x000000aa0b127810 */ /* 0x000fe20007ffe0ff */
[----:B---3--:R0:W-:Y:S01]  /*505c0*/  @P6 STG.E.U16 [R8.64], R23 ;  /* 0x0000001708006986 */ /* 0x0081e2000c101506 */
[----:B------:R-:W-:-:S03]  /*505d0*/  PRMT R17, R23, 0x7632, R17 ;  /* 0x0000763217117816 */ /* 0x000fc60000000011 */
[----:B------:R-:W3:Y:S04]  /*505e0*/  LDL.LU R11, [R1+0x156c] ;  /* 0x00156c00010b7983 */ /* 0x000ee80000300800 */
[----:B------:R1:W-:Y:S04]  /*505f0*/  @P5 STG.E.U16 [R4.64], R16 ;  /* 0x0000001004005986 */ /* 0x0003e8000c101506 */
[----:B0-----:R-:W4:Y:S04]  /*50600*/  LDL.LU R23, [R1+0x1b8] ;  /* 0x0001b80001177983 */ /* 0x001f280000300800 */
[----:B-1----:R-:W5:Y:S01]  /*50610*/  LDL R16, [R1+0xce8] ;  /* 0x000ce80001107983 */ /* 0x002f620000100800 */
[----:B------:R-:W-:-:S03]  /*50620*/  ISETP.GE.AND P5, PT, R18, c[0x0][0x17c], PT ;  /* 0x00005f0012007a0c */ /* 0x000fc60003fa6270 */
[----:B------:R-:W3:Y:S01]  /*50630*/  LDL.LU R18, [R1+0x2b8] ;  /* 0x0002b80001127983 */ /* 0x000ee20000300800 */
[----:B------:R-:W-:Y:S02]  /*50640*/  ISETP.LT.AND P3, PT, R27, c[0x0][0x178], !P3 ;  /* 0x00005e001b007a0c */ /* 0x000fe40005f61270 */
[----:B------:R-:W-:Y:S01]  /*50650*/  ISETP.LT.AND P6, PT, R19, c[0x0][0x178], !P0 ;  /* 0x00005e0013007a0c */ /* 0x000fe200047c1270 */
[----:B------:R-:W3:Y:S01]  /*50660*/  LDL.LU R21, [R1+0x2a8] ;  /* 0x0002a80001157983 */ /* 0x000ee20000300800 */
[----:B------:R-:W-:Y:S02]  /*50670*/  ISETP.LT.AND P0, PT, R27, c[0x0][0x178], !P0 ;  /* 0x00005e001b007a0c */ /* 0x000fe40004701270 */
[C---:B------:R-:W-:Y:S01]  /*50680*/  IADD3 R0, R6.reuse, c[0x0][0x198], RZ ;  /* 0x0000660006007a10 */ /* 0x040fe20007ffe0ff */
[----:B------:R-:W-:Y:S01]  /*50690*/  IMAD.WIDE R6, R6, 0x2, R24 ;  /* 0x0000000206067825 */ /* 0x000fe200078e0218 */
[----:B------:R-:W-:-:S03]  /*506a0*/  ISETP.GE.AND P2, PT, R13, c[0x0][0x17c], PT ;  /* 0x00005f000d007a0c */ /* 0x000fc60003f46270 */
[----:B------:R-:W-:-:S04]  /*506b0*/  IMAD.WIDE R8, R0, 0x2, R2 ;  /* 0x0000000200087825 */ /* 0x000fc800078e0202 */
[----:B------:R-:W-:Y:S01]  /*506c0*/  IMAD.WIDE R12, R0, 0x2, R24 ;  /* 0x00000002000c7825 */ /* 0x000fe200078e0218 */
[----:B------:R-:W-:Y:S04]  /*506d0*/  @P3 STG.E.U16 [R6.64], R17 ;  /* 0x0000001106003986 */ /* 0x000fe8000c101506 */
[----:B--2---:R-:W-:Y:S04]  /*506e0*/  @P6 STG.E.U16 [R8.64], R29 ;  /* 0x0000001d08006986 */ /* 0x004fe8000c101506 */
[----:B------:R0:W-:Y:S02]  /*506f0*/  @P0 STG.E.U16 [R12.64], R14 ;  /* 0x0000000e0c000986 */ /* 0x0001e4000c101506 */
[----:B0-----:R-:W-:-:S02]  /*50700*/  PRMT R12, R29, 0x7632, R12 ;  /* 0x000076321d0c7816 */ /* 0x001fc4000000000c */
[----:B------:R-:W2:Y:S01]  /*50710*/  LDL.LU R29, [R1+0x198] ;  /* 0x00019800011d7983 */ /* 0x000ea20000300800 */
[----:B------:R-:W-:Y:S02]  /*50720*/  ISETP.LT.AND P0, PT, R19, c[0x0][0x178], !P1 ;  /* 0x00005e0013007a0c */ /* 0x000fe40004f01270 */
[----:B------:R-:W-:Y:S02]  /*50730*/  IADD3 R6, R0, c[0x0][0x198], RZ ;  /* 0x0000660000067a10 */ /* 0x000fe40007ffe0ff */
[----:B------:R-:W-:Y:S02]  /*50740*/  ISETP.LT.AND P1, PT, R27, c[0x0][0x178], !P1 ;  /* 0x00005e001b007a0c */ /* 0x000fe40004f21270 */
[----:B------:R-:W-:Y:S02]  /*50750*/  ISETP.LT.AND P3, PT, R19, c[0x0][0x178], !P2 ;  /* 0x00005e0013007a0c */ /* 0x000fe40005761270 */
[----:B------:R-:W-:Y:S01]  /*50760*/  ISETP.LT.AND P2, PT, R27, c[0x0][0x178], !P2 ;  /* 0x00005e001b007a0c */ /* 0x000fe20005741270 */
[C---:B------:R-:W-:Y:S01]  /*50770*/  IMAD.WIDE R4, R6.reuse, 0x2, R2 ;  /* 0x0000000206047825 */ /* 0x040fe200078e0202 */
[----:B------:R-:W-:-:S02]  /*50780*/  IADD3 R0, R6, c[0x0][0x198], RZ ;  /* 0x0000660006007a10 */ /* 0x000fc40007ffe0ff */
[----:B------:R-:W-:Y:S01]  /*50790*/  PRMT R14, R14, 0x7632, R14 ;  /* 0x000076320e0e7816 */ /* 0x000fe2000000000e */
[--C-:B------:R-:W-:Y:S01]  /*507a0*/  IMAD.WIDE R6, R6, 0x2, R24.reuse ;  /* 0x0000000206067825 */ /* 0x100fe200078e0218 */
[----:B------:R0:W-:Y:S04]  /*507b0*/  @P0 STG.E.U16 [R4.64], R12 ;  /* 0x0000000c04000986 */ /* 0x0001e8000c101506 */
[----:B------:R1:W-:Y:S01]  /*507c0*/  @P1 STG.E.U16 [R6.64], R14 ;  /* 0x0000000e06001986 */ /* 0x0003e2000c101506 */
[----:B0-----:R-:W-:Y:S01]  /*507d0*/  IMAD.WIDE R4, R0, 0x2, R24 ;  /* 0x0000000200047825 */ /* 0x001fe200078e0218 */
[----:B-----5:R-:W-:-:S04]  /*507e0*/  IADD3 R8, R16, 0xab, RZ ;  /* 0x000000ab10087810 */ /* 0x020fc80007ffe0ff */
[----:B------:R-:W-:Y:S01]  /*507f0*/  ISETP.GE.AND P6, PT, R8, c[0x0][0x17c], PT ;  /* 0x00005f0008007a0c */ /* 0x000fe20003fc6270 */
[----:B------:R-:W-:-:S05]  /*50800*/  IMAD.WIDE R8, R0, 0x2, R2 ;  /* 0x0000000200087825 */ /* 0x000fca00078e0202 */
[----:B---3--:R0:W-:Y:S01]  /*50810*/  @P3 STG.E.U16 [R8.64], R18 ;  /* 0x0000001208003986 */ /* 0x0081e2000c101506 */
[----:B------:R-:W-:-:S03]  /*50820*/  ISETP.LT.AND P3, PT, R19, c[0x0][0x178], !P4 ;  /* 0x00005e0013007a0c */ /* 0x000fc60006761270 */
[----:B----4-:R3:W-:Y:S01]  /*50830*/  @P2 STG.E.U16 [R4.64], R23 ;  /* 0x0000001704002986 */ /* 0x0107e2000c101506 */
[----:B------:R-:W-:Y:S02]  /*50840*/  ISETP.LT.AND P4, PT, R27, c[0x0][0x178], !P4 ;  /* 0x00005e001b007a0c */ /* 0x000fe40006781270 */
[----:B-1----:R-:W-:Y:S02]  /*50850*/  IADD3 R6, R16, 0xad, RZ ;  /* 0x000000ad10067810 */ /* 0x002fe40007ffe0ff */
[----:B0-----:R-:W-:Y:S02]  /*50860*/  PRMT R9, R23, 0x7632, R9 ;  /* 0x0000763217097816 */ /* 0x001fe40000000009 */
[----:B---3--:R-:W3:Y:S01]  /*50870*/  LDL.LU R23, [R1+0x298] ;  /* 0x0002980001177983 */ /* 0x008ee20000300800 */
[----:B------:R-:W-:Y:S02]  /*50880*/  IADD3 R0, R0, c[0x0][0x198], RZ ;  /* 0x0000660000007a10 */ /* 0x000fe40007ffe0ff */
[----:B------:R-:W-:-:S02]  /*50890*/  ISETP.LT.AND P2, PT, R19, c[0x0][0x178], !P5 ;  /* 0x00005e0013007a0c */ /* 0x000fc40006f41270 */
[----:B------:R-:W-:Y:S01]  /*508a0*/  ISETP.GE.AND P1, PT, R6, c[0x0][0x17c], PT ;  /* 0x00005f0006007a0c */ /* 0x000fe20003f26270 */
[----:B------:R-:W-:Y:S01]  /*508b0*/  IMAD.WIDE R4, R0, 0x2, R2 ;  /* 0x0000000200047825 */ /* 0x000fe200078e0202 */
[----:B------:R-:W-:Y:S02]  /*508c0*/  ISETP.LT.AND P5, PT, R27, c[0x0][0x178], !P5 ;  /* 0x00005e001b007a0c */ /* 0x000fe40006fa1270 */
[----:B------:R-:W-:Y:S01]  /*508d0*/  PRMT R8, R18, 0x7632, R8 ;  /* 0x0000763212087816 */ /* 0x000fe20000000008 */
[C---:B------:R-:W-:Y:S01]  /*508e0*/  IMAD.WIDE R6, R0.reuse, 0x2, R24 ;  /* 0x0000000200067825 */ /* 0x040fe200078e0218 */
[----:B------:R-:W-:Y:S01]  /*508f0*/  IADD3 R0, R0, c[0x0][0x198], RZ ;  /* 0x0000660000007a10 */ /* 0x000fe20007ffe0ff */
[----:B------:R-:W4:Y:S04]  /*50900*/  LDL.LU R18, [R1+0x2c8] ;  /* 0x0002c80001127983 */ /* 0x000f280000300800 */
[----:B------:R0:W-:Y:S04]  /*50910*/  @P3 STG.E.U16 [R4.64], R8 ;  /* 0x0000000804003986 */ /* 0x0001e8000c101506 */
[----:B------:R1:W-:Y:S01]  /*50920*/  @P4 STG.E.U16 [R6.64], R9 ;  /* 0x0000000906004986 */ /* 0x0003e2000c101506 */
[----:B0-----:R-:W-:-:S04]  /*50930*/  IMAD.WIDE R4, R0, 0x2, R2 ;  /* 0x0000000200047825 */ /* 0x001fc800078e0202 */
[----:B-1----:R-:W-:Y:S01]  /*50940*/  IMAD.WIDE R6, R0, 0x2, R24 ;  /* 0x0000000200067825 */ /* 0x002fe200078e0218 */
[----:B------:R-:W-:Y:S04]  /*50950*/  @P2 STG.E.U16 [R4.64], R21 ;  /* 0x0000001504002986 */ /* 0x000fe8000c101506 */
[----:B--2---:R0:W-:Y:S01]  /*50960*/  @P5 STG.E.U16 [R6.64], R29 ;  /* 0x0000001d06005986 */ /* 0x0041e2000c101506 */
[----:B------:R-:W-:-:S03]  /*50970*/  PRMT R9, R29, 0x7632, R9 ;  /* 0x000076321d097816 */ /* 0x000fc60000000009 */
[----:B0-----:R-:W2:Y:S01]  /*50980*/  LDL.LU R29, [R1+0x1d8] ;  /* 0x0001d800011d7983 */ /* 0x001ea20000300800 */
[C---:B------:R-:W-:Y:S02]  /*50990*/  IADD3 R13, R16.reuse, 0xac, RZ ;  /* 0x000000ac100d7810 */ /* 0x040fe40007ffe0ff */
[----:B------:R-:W-:Y:S02]  /*509a0*/  ISETP.LT.AND P4, PT, R19, c[0x0][0x178], !P6 ;  /* 0x00005e0013007a0c */ /* 0x000fe40007781270 */
[----:B------:R-:W-:Y:S02]  /*509b0*/  ISETP.LT.AND P6, PT, R27, c[0x0][0x178], !P6 ;  /* 0x00005e001b007a0c */ /* 0x000fe400077c1270 */
[----:B------:R-:W-:Y:S02]  /*509c0*/  ISETP.GE.AND P0, PT, R13, c[0x0][0x17c], PT ;  /* 0x00005f000d007a0c */ /* 0x000fe40003f06270 */
[----:B------:R-:W-:Y:S02]  /*509d0*/  IADD3 R8, R16, 0xaf, RZ ;  /* 0x000000af10087810 */ /* 0x000fe40007ffe0ff */
[----:B------:R-:W-:-:S02]  /*509e0*/  IADD3 R0, R0, c[0x0][0x198], RZ ;  /* 0x0000660000007a10 */ /* 0x000fc40007ffe0ff */
[----:B------:R-:W-:Y:S02]  /*509f0*/  ISETP.GE.AND P2, PT, R8, c[0x0][0x17c], PT ;  /* 0x00005f0008007a0c */ /* 0x000fe40003f46270 */
[----:B------:R-:W-:Y:S01]  /*50a00*/  ISETP.LT.AND P5, PT, R19, c[0x0][0x178], !P0 ;  /* 0x00005e0013007a0c */ /* 0x000fe200047a1270 */
[----:B------:R-:W-:Y:S01]  /*50a10*/  IMAD.WIDE R4, R0, 0x2, R2 ;  /* 0x0000000200047825 */ /* 0x000fe200078e0202 */
[----:B------:R-:W-:-:S03]  /*50a20*/  PRMT R8, R21, 0x7632, R8 ;  /* 0x0000763215087816 */ /* 0x000fc60000000008 */
[C---:B------:R-:W-:Y:S01]  /*50a30*/  IMAD.WIDE R6, R0.reuse, 0x2, R24 ;  /* 0x0000000200067825 */ /* 0x040fe200078e0218 */
[----:B------:R-:W-:Y:S01]  /*50a40*/  IADD3 R0, R0, c[0x0][0x198], RZ ;  /* 0x0000660000007a10 */ /* 0x000fe20007ffe0ff */
[----:B------:R0:W-:Y:S01]  /*50a50*/  @P4 STG.E.U16 [R4.64], R8 ;  /* 0x0000000804004986 */ /* 0x0001e2000c101506 */
[----:B------:R-:W-:-:S03]  /*50a60*/  ISETP.LT.AND P0, PT, R27, c[0x0][0x178], !P0 ;  /* 0x00005e001b007a0c */ /* 0x000fc60004701270 */
[----:B------:R1:W-:Y:S01]  /*50a70*/  @P6 STG.E.U16 [R6.64], R9 ;  /* 0x0000000906006986 */ /* 0x0003e2000c101506 */
[----:B------:R-:W-:Y:S02]  /*50a80*/  ISETP.LT.AND P6, PT, R19, c[0x0][0x178], !P1 ;  /* 0x00005e0013007a0c */ /* 0x000fe40004fc1270 */
[C---:B------:R-:W-:Y:S01]  /*50a90*/  IADD3 R12, R16.reuse, 0xae, RZ ;  /* 0x000000ae100c7810 */ /* 0x040fe20007ffe0ff */
[----:B------:R-:W5:Y:S01]  /*50aa0*/  LDL.LU R21, [R1+0x1ec] ;  /* 0x0001ec0001157983 */ /* 0x000f620000300800 */
[----:B0-----:R-:W-:Y:S01]  /*50ab0*/  IADD3 R8, R16, 0xb0, RZ ;  /* 0x000000b010087810 */ /* 0x001fe20007ffe0ff */
[----:B------:R-:W-:-:S03]  /*50ac0*/  IMAD.WIDE R4, R0, 0x2, R2 ;  /* 0x0000000200047825 */ /* 0x000fc600078e0202 */
[----:B------:R-:W-:Y:S02]  /*50ad0*/  ISETP.GE.AND P4, PT, R8, c[0x0][0x17c], PT ;  /* 0x00005f0008007a0c */ /* 0x000fe40003f86270 */
[----:B-1----:R-:W-:Y:S02]  /*50ae0*/  IADD3 R6, R16, 0xb1, RZ ;  /* 0x000000b110067810 */ /* 0x002fe40007ffe0ff */
[----:B------:R-:W-:Y:S02]  /*50af0*/  IADD3 R8, R0, c[0x0][0x198], RZ ;  /* 0x0000660000087a10 */ /* 0x000fe40007ffe0ff */
[----:B------:R-:W-:Y:S02]  /*50b00*/  ISETP.GE.AND P3, PT, R12, c[0x0][0x17c], PT ;  /* 0x00005f000c007a0c */ /* 0x000fe40003f66270 */
[----:B------:R-:W-:Y:S02]  /*50b10*/  ISETP.LT.AND P1, PT, R27, c[0x0][0x178], !P1 ;  /* 0x00005e001b007a0c */ /* 0x000fe40004f21270 */
[----:B------:R-:W-:Y:S01]  /*50b20*/  PRMT R12, R10, 0x7632, R12 ;  /* 0x000076320a0c7816 */ /* 0x000fe2000000000c */
[----:B---3--:R0:W-:Y:S01]  /*50b30*/  @P5 STG.E.U16 [R4.64], R23 ;  /* 0x0000001704005986 */ /* 0x0081e2000c101506 */
[----:B------:R-:W-:Y:S01]  /*50b40*/  ISETP.GE.AND P5, PT, R6, c[0x0][0x17c], PT ;  /* 0x00005f0006007a0c */ /* 0x000fe20003fa6270 */
[----:B------:R-:W-:-:S04]  /*50b50*/  IMAD.WIDE R6, R8, 0x2, R2 ;  /* 0x0000000208067825 */ /* 0x000fc800078e0202 */
[----:B0-----:R-:W-:Y:S01]  /*50b60*/  IMAD.WIDE R4, R0, 0x2, R24 ;  /* 0x0000000200047825 */ /* 0x001fe200078e0218 */
[----:B------:R-:W-:Y:S02]  /*50b70*/  PRMT R0, R23, 0x7632, R0 ;  /* 0x0000763217007816 */ /* 0x000fe40000000000 */
[----:B------:R-:W3:Y:S04]  /*50b80*/  LDL.LU R23, [R1+0x1cc] ;  /* 0x0001cc0001177983 */ /* 0x000ee80000300800 */
[----:B------:R0:W-:Y:S01]  /*50b90*/  @P0 STG.E.U16 [R4.64], R10 ;  /* 0x0000000a04000986 */ /* 0x0001e2000c101506 */
[----:B------:R-:W-:Y:S02]  /*50ba0*/  ISETP.LT.AND P0, PT, R19, c[0x0][0x178], !P3 ;  /* 0x00005e0013007a0c */ /* 0x000fe40005f01270 */
[----:B------:R-:W-:Y:S01]  /*50bb0*/  ISETP.LT.AND P3, PT, R27, c[0x0][0x178], !P3 ;  /* 0x00005e001b007a0c */ /* 0x000fe20005f61270 */
[----:B------:R1:W-:Y:S01]  /*50bc0*/  @P6 STG.E.U16 [R6.64], R0 ;  /* 0x0000000006006986 */ /* 0x0003e2000c101506 */
[C---:B0-----:R-:W-:Y:S01]  /*50bd0*/  IMAD.WIDE R4, R8.reuse, 0x2, R24 ;  /* 0x0000000208047825 */ /* 0x041fe200078e0218 */
[----:B-1----:R-:W-:-:S02]  /*50be0*/  IADD3 R0, R8, c[0x0][0x198], RZ ;  /* 0x0000660008007a10 */ /* 0x002fc40007ffe0ff */
[----:B------:R-:W-:-:S03]  /*50bf0*/  IADD3 R10, R16, 0xb2, RZ ;  /* 0x000000b2100a7810 */ /* 0x000fc60007ffe0ff */
[----:B------:R-:W-:Y:S01]  /*50c00*/  IMAD.WIDE R6, R0, 0x2, R2 ;  /* 0x0000000200067825 */ /* 0x000fe200078e0202 */
[----:B------:R-:W-:-:S03]  /*50c10*/  ISETP.GE.AND P6, PT, R10, c[0x0][0x17c], PT ;  /* 0x00005f000a007a0c */ /* 0x000fc60003fc6270 */
[----:B------:R-:W-:Y:S01]  /*50c20*/  IMAD.WIDE R8, R0, 0x2, R24 ;  /* 0x0000000200087825 */ /* 0x000fe200078e0218 */
[----:B------:R-:W-:Y:S01]  /*50c30*/  @P1 STG.E.U16 [R4.64], R12 ;  /* 0x0000000c04001986 */ /* 0x000fe2000c101506 */
[----:B----4-:R-:W-:-:S03]  /*50c40*/  PRMT R10, R18, 0x7632, R10 ;  /* 0x00007632120a7816 */ /* 0x010fc6000000000a */
[----:B------:R0:W-:Y:S04]  /*50c50*/  @P0 STG.E.U16 [R6.64], R18 ;  /* 0x0000001206000986 */ /* 0x0001e8000c101506 */
[----:B0-----:R-:W4:Y:S04]  /*50c60*/  LDL.LU R18, [R1+0x1fc] ;  /* 0x0001fc0001127983 */ /* 0x001f280000300800 */
[----:B--2---:R0:W-:Y:S01]  /*50c70*/  @P3 STG.E.U16 [R8.64], R29 ;  /* 0x0000001d08003986 */ /* 0x0041e2000c101506 */
[----:B------:R-:W-:-:S03]  /*50c80*/  PRMT R12, R29, 0x7632, R12 ;  /* 0x000076321d0c7816 */ /* 0x000fc6000000000c */
[----:B0-----:R-:W2:Y:S01]  /*50c90*/  LDL.LU R29, [R1+0x1ac] ;  /* 0x0001ac00011d7983 */ /* 0x001ea20000300800 */
[----:B------:R-:W-:Y:S02]  /*50ca0*/  ISETP.LT.AND P0, PT, R19, c[0x0][0x178], !P2 ;  /* 0x00005e0013007a0c */ /* 0x000fe40005701270 */
[----:B------:R-:W-:Y:S02]  /*50cb0*/  ISETP.LT.AND P2, PT, R27, c[0x0][0x178], !P2 ;  /* 0x00005e001b007a0c */ /* 0x000fe40005741270 */
[----:B------:R-:W-:Y:S02]  /*50cc0*/  IADD3 R6, R0, c[0x0][0x198], RZ ;  /* 0x0000660000067a10 */ /* 0x000fe40007ffe0ff */
[----:B------:R-:W-:Y:S02]  /*50cd0*/  ISETP.LT.AND P3, PT, R19, c[0x0][0x178], !P4 ;  /* 0x00005e0013007a0c */ /* 0x000fe40006761270 */
[C---:B------:R-:W-:Y:S01]  /*50ce0*/  IADD3 R0, R6.reuse, c[0x0][0x198], RZ ;  /* 0x0000660006007a10 */ /* 0x040fe20007ffe0ff */
[----:B------:R-:W-:Y:S01]  /*50cf0*/  IMAD.WIDE R4, R6, 0x2, R2 ;  /* 0x0000000206047825 */ /* 0x000fe200078e0202 */
[----:B------:R-:W-:-:S03]  /*50d00*/  ISETP.LT.AND P4, PT, R27, c[0x0][0x178], !P4 ;  /* 0x00005e001b007a0c */ /* 0x000fc60006781270 */
[----:B------:R-:W-:Y:S01]  /*50d10*/  IMAD.WIDE R6, R6, 0x2, R24 ;  /* 0x0000000206067825 */ /* 0x000fe200078e0218 */
[----:B------:R0:W-:Y:S03]  /*50d20*/  @P0 STG.E.U16 [R4.64], R10 ;  /* 0x0000000a04000986 */ /* 0x0001e6000c101506 */
[----:B------:R-:W-:Y:S01]  /*50d30*/  IMAD.WIDE R8, R0, 0x2, R2 ;  /* 0x0000000200087825 */ /* 0x000fe200078e0202 */
[----:B------:R-:W-:Y:S04]  /*50d40*/  @P2 STG.E.U16 [R6.64], R12 ;  /* 0x0000000c06002986 */ /* 0x000fe8000c101506 */
[----:B-----5:R1:W-:Y:S01]  /*50d50*/  @P3 STG.E.U16 [R8.64], R21 ;  /* 0x0000001508003986 */ /* 0x0203e2000c101506 */
[----:B------:R-:W-:-:S02]  /*50d60*/  ISETP.LT.AND P3, PT, R19, c[0x0][0x178], !P5 ;  /* 0x00005e0013007a0c */ /* 0x000fc40006f61270 */
[----:B------:R-:W-:Y:S01]  /*50d70*/  ISETP.LT.AND P5, PT, R27, c[0x0][0x178], !P5 ;  /* 0x00005e001b007a0c */ /* 0x000fe20006fa1270 */
[C---:B0-----:R-:W-:Y:S01]  /*50d80*/  IMAD.WIDE R4, R0.reuse, 0x2, R24 ;  /* 0x0000000200047825 */ /* 0x041fe200078e0218 */
[----:B------:R-:W-:Y:S02]  /*50d90*/  IADD3 R10, R0, c[0x0][0x198], RZ ;  /* 0x00006600000a7a10 */ /* 0x000fe40007ffe0ff */
[----:B-1----:R-:W-:Y:S02]  /*50da0*/  PRMT R9, R21, 0x7632, R9 ;  /* 0x0000763215097816 */ /* 0x002fe40000000009 */
[----:B------:R-:W5:Y:S01]  /*50db0*/  LDL.LU R21, [R1+0x28c] ;  /* 0x00028c0001157983 */ /* 0x000f620000300800 */
[C---:B------:R-:W-:Y:S01]  /*50dc0*/  IMAD.WIDE R6, R10.reuse, 0x2, R2 ;  /* 0x000000020a067825 */ /* 0x040fe200078e0202 */
[----:B------:R-:W-:Y:S02]  /*50dd0*/  IADD3 R8, R10, c[0x0][0x198], RZ ;  /* 0x000066000a087a10 */ /* 0x000fe40007ffe0ff */
[----:B------:R-:W-:-:S02]  /*50de0*/  IADD3 R12, R16, 0xb6, RZ ;  /* 0x000000b6100c7810 */ /* 0x000fc40007ffe0ff */
[----:B---3--:R-:W-:Y:S01]  /*50df0*/  PRMT R0, R23, 0x7632, R0 ;  /* 0x0000763217007816 */ /* 0x008fe20000000000 */
[----:B------:R0:W-:Y:S01]  /*50e00*/  @P4 STG.E.U16 [R4.64], R23 ;  /* 0x0000001704004986 */ /* 0x0001e2000c101506 */
[----:B------:R-:W-:Y:S02]  /*50e10*/  ISETP.LT.AND P4, PT, R19, c[0x0][0x178], !P6 ;  /* 0x00005e0013007a0c */ /* 0x000fe40007781270 */
[----:B------:R-:W-:Y:S01]  /*50e20*/  ISETP.LT.AND P6, PT, R27, c[0x0][0x178], !P6 ;  /* 0x00005e001b007a0c */ /* 0x000fe200077c1270 */
[----:B------:R1:W-:Y:S04]  /*50e30*/  @P3 STG.E.U16 [R6.64], R9 ;  /* 0x0000000906003986 */ /* 0x0003e8000c101506 */
[----:B0-----:R-:W3:Y:S01]  /*50e40*/  LDL.LU R23, [R1+0x14c] ;  /* 0x00014c0001177983 */ /* 0x001ee20000300800 */
[----:B------:R-:W-:-:S04]  /*50e50*/  IMAD.WIDE R4, R10, 0x2, R24 ;  /* 0x000000020a047825 */ /* 0x000fc800078e0218 */
[----:B-1----:R-:W-:Y:S01]  /*50e60*/  IMAD.WIDE R6, R8, 0x2, R2 ;  /* 0x0000000208067825 */ /* 0x002fe200078e0202 */
[----:B------:R0:W-:Y:S01]  /*50e70*/  @P5 STG.E.U16 [R4.64], R0 ;  /* 0x0000000004005986 */ /* 0x0001e2000c101506 */
[----:B------:R-:W-:Y:S02]  /*50e80*/  ISETP.GE.AND P3, PT, R12, c[0x0][0x17c], PT ;  /* 0x00005f000c007a0c */ /* 0x000fe40003f66270 */
[----:B0-----:R-:W-:Y:S01]  /*50e90*/  IMAD.WIDE R4, R8, 0x2, R24 ;  /* 0x0000000208047825 */ /* 0x001fe200078e0218 */
[----:B----4-:R-:W-:Y:S04]  /*50ea0*/  @P4 STG.E.U16 [R6.64], R18 ;  /* 0x0000001206004986 */ /* 0x010fe8000c101506 */
[----:B--2---:R0:W-:Y:S01]  /*50eb0*/  @P6 STG.E.U16 [R4.64], R29 ;  /* 0x0000001d04006986 */ /* 0x0041e2000c101506 */
[----:B------:R-:W-:-:S03]  /*50ec0*/  PRMT R12, R29, 0x7632, R12 ;  /* 0x000076321d0c7816 */ /* 0x000fc6000000000c */
[----:B0-----:R-:W2:Y:S01]  /*50ed0*/  LDL.LU R29, [R1+0x27c] ;  /* 0x00027c00011d7983 */ /* 0x001ea20000300800 */
[----:B------:R-:W-:-:S04]  /*50ee0*/  IADD3 R13, R16, 0xb3, RZ ;  /* 0x000000b3100d7810 */ /* 0x000fc80007ffe0ff */
[----:B------:R-:W-:Y:S02]  /*50ef0*/  ISETP.GE.AND P1, PT, R13, c[0x0][0x17c], PT ;  /* 0x00005f000d007a0c */ /* 0x000fe40003f26270 */
[----:B------:R-:W-:Y:S02]  /*50f00*/  IADD3 R13, R16, 0xb4, RZ ;  /* 0x000000b4100d7810 */ /* 0x000fe40007ffe0ff */
[----:B------:R-:W-:Y:S02]  /*50f10*/  ISETP.LT.AND P4, PT, R19, c[0x0][0x178], !P1 ;  /* 0x00005e0013007a0c */ /* 0x000fe40004f81270 */
[----:B------:R-:W-:Y:S02]  /*50f20*/  ISETP.GE.AND P0, PT, R13, c[0x0][0x17c], PT ;  /* 0x00005f000d007a0c */ /* 0x000fe40003f06270 */
[----:B------:R-:W-:Y:S02]  /*50f30*/  ISETP.LT.AND P1, PT, R27, c[0x0][0x178], !P1 ;  /* 0x00005e001b007a0c */ /* 0x000fe40004f21270 */
[----:B------:R-:W-:-:S02]  /*50f40*/  IADD3 R6, R8, c[0x0][0x198], RZ ;  /* 0x0000660008067a10 */ /* 0x000fc40007ffe0ff */
[----:B------:R-:W-:Y:S02]  /*50f50*/  ISETP.LT.AND P6, PT, R19, c[0x0][0x178], !P0 ;  /* 0x00005e0013007a0c */ /* 0x000fe400047c1270 */
[----:B------:R-:W-:Y:S02]  /*50f60*/  IADD3 R9, R16, 0xb7, RZ ;  /* 0x000000b710097810 */ /* 0x000fe40007ffe0ff */
[C---:B------:R-:W-:Y:S01]  /*50f70*/  IADD3 R10, R6.reuse, c[0x0][0x198], RZ ;  /* 0x00006600060a7a10 */ /* 0x040fe20007ffe0ff */
[----:B------:R-:W-:Y:S01]  /*50f80*/  IMAD.WIDE R4, R6, 0x2, R2 ;  /* 0x0000000206047825 */ /* 0x000fe200078e0202 */
[----:B------:R-:W-:Y:S02]  /*50f90*/  ISETP.LT.AND P0, PT, R27, c[0x0][0x178], !P0 ;  /* 0x00005e001b007a0c */ /* 0x000fe40004701270 */
[----:B------:R-:W-:Y:S01]  /*50fa0*/  IADD3 R14, R16, 0xb5, RZ ;  /* 0x000000b5100e7810 */ /* 0x000fe20007ffe0ff */
[----:B------:R-:W-:Y:S01]  /*50fb0*/  IMAD.WIDE R6, R6, 0x2, R24 ;  /* 0x0000000206067825 */ /* 0x000fe200078e0218 */
[----:B------:R-:W-:-:S02]  /*50fc0*/  PRMT R0, R18, 0x7632, R0 ;  /* 0x0000763212007816 */ /* 0x000fc40000000000 */
[----:B------:R-:W-:Y:S01]  /*50fd0*/  ISETP.GE.AND P5, PT, R9, c[0x0][0x17c], PT ;  /* 0x00005f0009007a0c */ /* 0x000fe20003fa6270 */
[----:B------:R-:W-:Y:S01]  /*50fe0*/  IMAD.WIDE R8, R10, 0x2, R2 ;  /* 0x000000020a087825 */ /* 0x000fe200078e0202 */
[----:B------:R-:W-:Y:S01]  /*50ff0*/  ISETP.GE.AND P2, PT, R14, c[0x0][0x17c], PT ;  /* 0x00005f000e007a0c */ /* 0x000fe20003f46270 */
[----:B------:R0:W-:Y:S04]  /*51000*/  @P4 STG.E.U16 [R4.64], R0 ;  /* 0x0000000004004986 */ /* 0x0001e8000c101506 */
[----:B------:R1:W-:Y:S04]  /*51010*/  @P1 STG.E.U16 [R6.64], R12 ;  /* 0x0000000c06001986 */ /* 0x0003e8000c101506 */
[----:B-----5:R4:W-:Y:S01]  /*51020*/  @P6 STG.E.U16 [R8.64], R21 ;  /* 0x0000001508006986 */ /* 0x0209e2000c101506 */
[----:B------:R-:W-:Y:S01]  /*51030*/  ISETP.LT.AND P6, PT, R19, c[0x0][0x178], !P2 ;  /* 0x00005e0013007a0c */ /* 0x000fe200057c1270 */
[----:B0-----:R-:W-:-:S02]  /*51040*/  IMAD.WIDE R4, R10, 0x2, R24 ;  /* 0x000000020a047825 */ /* 0x001fc400078e0218 */
[----:B------:R-:W5:Y:S01]  /*51050*/  LDL.LU R18, [R1+0x2bc] ;  /* 0x0002bc0001127983 */ /* 0x000f620000300800 */
[----:B------:R-:W-:Y:S02]  /*51060*/  IADD3 R10, R10, c[0x0][0x198], RZ ;  /* 0x000066000a0a7a10 */ /* 0x000fe40007ffe0ff */
[----:B------:R-:W-:-:S03]  /*51070*/  ISETP.LT.AND P2, PT, R27, c[0x0][0x178], !P2 ;  /* 0x00005e001b007a0c */ /* 0x000fc60005741270 */
[C---:B-1----:R-:W-:Y:S01]  /*51080*/  IMAD.WIDE R6, R10.reuse, 0x2, R2 ;  /* 0x000000020a067825 */ /* 0x042fe200078e0202 */
[----:B----4-:R-:W-:Y:S02]  /*51090*/  PRMT R9, R21, 0x7632, R9 ;  /* 0x0000763215097816 */ /* 0x010fe40000000009 */
[----:B------:R-:W-:Y:S02]  /*510a0*/  IADD3 R8, R10, c[0x0][0x198], RZ ;  /* 0x000066000a087a10 */ /* 0x000fe40007ffe0ff */
[----:B---3--:R-:W-:Y:S01]  /*510b0*/  PRMT R0, R23, 0x7632, R0 ;  /* 0x0000763217007816 */ /* 0x008fe20000000000 */
[----:B------:R0:W-:Y:S01]  /*510c0*/  @P0 STG.E.U16 [R4.64], R23 ;  /* 0x0000001704000986 */ /* 0x0001e2000c101506 */
[----:B------:R-:W-:-:S03]  /*510d0*/  ISETP.LT.AND P0, PT, R19, c[0x0][0x178], !P3 ;  /* 0x00005e0013007a0c */ /* 0x000fc60005f01270 */
[----:B------:R1:W-:Y:S04]  /*510e0*/  @P6 STG.E.U16 [R6.64], R9 ;  /* 0x0000000906006986 */ /* 0x0003e8000c101506 */
[----:B0-----:R-:W3:Y:S01]  /*510f0*/  LDL.LU R23, [R1+0x1bc] ;  /* 0x0001bc0001177983 */ /* 0x001ee20000300800 */
[----:B------:R-:W-:-:S03]  /*51100*/  IMAD.WIDE R4, R10, 0x2, R24 ;  /* 0x000000020a047825 */ /* 0x000fc600078e0218 */
[----:B------:R-:W4:Y:S01]  /*51110*/  LDL.LU R21, [R1+0x2ac] ;  /* 0x0002ac0001157983 */ /* 0x000f220000300800 */
[----:B-1----:R-:W-:-:S03]  /*51120*/  IMAD.WIDE R6, R8, 0x2, R2 ;  /* 0x0000000208067825 */ /* 0x002fc600078e0202 */
[----:B------:R2:W-:Y:S02]  /*51130*/  @P2 STG.E.U16 [R4.64], R0 ;  /* 0x0000000004002986 */ /* 0x0005e4000c101506 */
[----:B--2---:R-:W-:Y:S02]  /*51140*/  PRMT R0, R29, 0x7632, R0 ;  /* 0x000076321d007816 */ /* 0x004fe40000000000 */
[----:B------:R0:W-:Y:S04]  /*51150*/  @P0 STG.E.U16 [R6.64], R29 ;  /* 0x0000001d06000986 */ /* 0x0001e8000c101506 */
[----:B0-----:R-:W2:Y:S01]  /*51160*/  LDL.LU R29, [R1+0x19c] ;  /* 0x00019c00011d7983 */ /* 0x001ea20000300800 */
[----:B------:R-:W-:Y:S02]  /*51170*/  ISETP.LT.AND P3, PT, R27, c[0x0][0x178], !P3 ;  /* 0x00005e001b007a0c */ /* 0x000fe40005f61270 */
[----:B------:R-:W-:Y:S01]  /*51180*/  IADD3 R13, R16, 0xb8, RZ ;  /* 0x000000b8100d7810 */ /* 0x000fe20007ffe0ff */
[----:B------:R-:W-:Y:S01]  /*51190*/  IMAD.WIDE R4, R8, 0x2, R24 ;  /* 0x0000000208047825 */ /* 0x000fe200078e0218 */
[----:B------:R-:W-:-:S02]  /*511a0*/  ISETP.LT.AND P0, PT, R19, c[0x0][0x178], !P5 ;  /* 0x00005e0013007a0c */ /* 0x000fc40006f01270 */
[----:B------:R-:W-:Y:S02]  /*511b0*/  ISETP.GE.AND P4, PT, R13, c[0x0][0x17c], PT ;  /* 0x00005f000d007a0c */ /* 0x000fe40003f86270 */
[----:B------:R-:W-:Y:S02]  /*511c0*/  ISETP.LT.AND P5, PT, R27, c[0x0][0x178], !P5 ;  /* 0x00005e001b007a0c */ /* 0x000fe40006fa1270 */
[----:B------:R-:W-:-:S03]  /*511d0*/  IADD3 R6, R8, c[0x0][0x198], RZ ;  /* 0x0000660008067a10 */ /* 0x000fc60007ffe0ff */
[----:B------:R0:W-:Y:S01]  /*511e0*/  @P3 STG.E.U16 [R4.64], R15 ;  /* 0x0000000f04003986 */ /* 0x0001e2000c101506 */
[----:B------:R-:W-:Y:S02]  /*511f0*/  ISETP.LT.AND P3, PT, R19, c[0x0][0x178], !P4 ;  /* 0x00005e0013007a0c */ /* 0x000fe40006761270 */
[----:B------:R-:W-:Y:S02]  /*51200*/  IADD3 R9, R16, 0xbb, RZ ;  /* 0x000000bb10097810 */ /* 0x000fe40007ffe0ff */
[----:B------:R-:W-:Y:S02]  /*51210*/  IADD3 R10, R6, c[0x0][0x198], RZ ;  /* 0x00006600060a7a10 */ /* 0x000fe40007ffe0ff */
[----:B------:R-:W-:Y:S02]  /*51220*/  IADD3 R14, R16, 0xb9, RZ ;  /* 0x000000b9100e7810 */ /* 0x000fe40007ffe0ff */
[----:B------:R-:W-:Y:S02]  /*51230*/  ISETP.LT.AND P4, PT, R27, c[0x0][0x178], !P4 ;  /* 0x00005e001b007a0c */ /* 0x000fe40006781270 */
[----:B------:R-:W-:Y:S01]  /*51240*/  ISETP.GE.AND P2, PT, R9, c[0x0][0x17c], PT ;  /* 0x00005f0009007a0c */ /* 0x000fe20003f46270 */
[----:B0-----:R-:W-:Y:S01]  /*51250*/  IMAD.WIDE R4, R6, 0x2, R2 ;  /* 0x0000000206047825 */ /* 0x001fe200078e0202 */
[----:B------:R-:W-:-:S03]  /*51260*/  PRMT R15, R15, 0x7632, R15 ;  /* 0x000076320f0f7816 */ /* 0x000fc6000000000f */
[----:B------:R-:W-:Y:S01]  /*51270*/  IMAD.WIDE R6, R6, 0x2, R24 ;  /* 0x0000000206067825 */ /* 0x000fe200078e0218 */
[----:B------:R-:W-:-:S03]  /*51280*/  ISETP.GE.AND P1, PT, R14, c[0x0][0x17c], PT ;  /* 0x00005f000e007a0c */ /* 0x000fc60003f26270 */
[----:B------:R-:W-:Y:S01]  /*51290*/  IMAD.WIDE R8, R10, 0x2, R2 ;  /* 0x000000020a087825 */ /* 0x000fe200078e0202 */
[----:B------:R0:W-:Y:S01]  /*512a0*/  @P0 STG.E.U16 [R4.64], R0 ;  /* 0x0000000004000986 */ /* 0x0001e2000c101506 */
[----:B------:R-:W-:-:S03]  /*512b0*/  IADD3 R12, R16, 0xba, RZ ;  /* 0x000000ba100c7810 */ /* 0x000fc60007ffe0ff */
[----:B------:R1:W-:Y:S01]  /*512c0*/  @P5 STG.E.U16 [R6.64], R15 ;  /* 0x0000000f06005986 */ /* 0x0003e2000c101506 */
[----:B------:R-:W-:-:S03]  /*512d0*/  ISETP.GE.AND P6, PT, R12, c[0x0][0x17c], PT ;  /* 0x00005f000c007a0c */ /* 0x000fc60003fc6270 */
[----:B-----5:R5:W-:Y:S01]  /*512e0*/  @P3 STG.E.U16 [R8.64], R18 ;  /* 0x0000001208003986 */ /* 0x020be2000c101506 */
[----:B------:R-:W-:Y:S02]  /*512f0*/  ISETP.LT.AND P3, PT, R19, c[0x0][0x178], !P1 ;  /* 0x00005e0013007a0c */ /* 0x000fe40004f61270 */
[----:B------:R-:W-:Y:S01]  /*51300*/  ISETP.LT.AND P1, PT, R27, c[0x0][0x178], !P1 ;  /* 0x00005e001b007a0c */ /* 0x000fe20004f21270 */
[C---:B0-----:R-:W-:Y:S01]  /*51310*/  IMAD.WIDE R4, R10.reuse, 0x2, R24 ;  /* 0x000000020a047825 */ /* 0x041fe200078e0218 */
[----:B------:R-:W-:Y:S02]  /*51320*/  IADD3 R10, R10, c[0x0][0x198], RZ ;  /* 0x000066000a0a7a10 */ /* 0x000fe40007ffe0ff */
[----:B------:R-:W-:-:S03]  /*51330*/  IADD3 R12, R16, 0xbc, RZ ;  /* 0x000000bc100c7810 */ /* 0x000fc60007ffe0ff */
[----:B-1----:R-:W-:Y:S01]  /*51340*/  IMAD.WIDE R6, R10, 0x2, R2 ;  /* 0x000000020a067825 */ /* 0x002fe200078e0202 */
[----:B-----5:R-:W-:Y:S02]  /*51350*/  PRMT R9, R18, 0x7632, R9 ;  /* 0x0000763212097816 */ /* 0x020fe40000000009 */
[----:B------:R-:W-:Y:S02]  /*51360*/  IADD3 R8, R10, c[0x0][0x198], RZ ;  /* 0x000066000a087a10 */ /* 0x000fe40007ffe0ff */
[----:B------:R-:W-:Y:S02]  /*51370*/  ISETP.GE.AND P0, PT, R12, c[0x0][0x17c], PT ;  /* 0x00005f000c007a0c */ /* 0x000fe40003f06270 */
[----:B------:R-:W-:Y:S01]  /*51380*/  IADD3 R12, R16, 0xbe, RZ ;  /* 0x000000be100c7810 */ /* 0x000fe20007ffe0ff */
[----:B---3--:R0:W-:Y:S01]  /*51390*/  @P4 STG.E.U16 [R4.64], R23 ;  /* 0x0000001704004986 */ /* 0x0081e2000c101506 */
[----:B------:R-:W-:Y:S02]  /*513a0*/  ISETP.LT.AND P4, PT, R19, c[0x0][0x178], !P6 ;  /* 0x00005e0013007a0c */ /* 0x000fe40007781270 */
[----:B------:R-:W-:-:S02]  /*513b0*/  ISETP.LT.AND P6, PT, R27, c[0x0][0x178], !P6 ;  /* 0x00005e001b007a0c */ /* 0x000fc400077c1270 */
[----:B------:R-:W-:Y:S01]  /*513c0*/  PRMT R0, R23, 0x7632, R0 ;  /* 0x0000763217007816 */ /* 0x000fe20000000000 */
[----:B------:R1:W-:Y:S01]  /*513d0*/  @P3 STG.E.U16 [R6.64], R9 ;  /* 0x0000000906003986 */ /* 0x0003e2000c101506 */
[----:B0-----:R-:W-:-:S03]  /*513e0*/  IMAD.WIDE R4, R10, 0x2, R24 ;  /* 0x000000020a047825 */ /* 0x001fc600078e0218 */
[----:B------:R-:W3:Y:S04]  /*513f0*/  LDL.LU R23, [R1+0x29c] ;  /* 0x00029c0001177983 */ /* 0x000ee80000300800 */
[----:B------:R0:W-:Y:S01]  /*51400*/  @P1 STG.E.U16 [R4.64], R0 ;  /* 0x0000000004001986 */ /* 0x0001e2000c101506 */
[----:B-1----:R-:W-:Y:S01]  /*51410*/  IMAD.WIDE R6, R8, 0x2, R2 ;  /* 0x0000000208067825 */ /* 0x002fe200078e0202 */
[----:B------:R-:W-:-:S04]  /*51420*/  ISETP.GE.AND P3, PT, R12, c[0x0][0x17c], PT ;  /* 0x00005f000c007a0c */ /* 0x000fc80003f66270 */
[----:B----4-:R-:W-:Y:S01]  /*51430*/  @P4 STG.E.U16 [R6.64], R21 ;  /* 0x0000001506004986 */ /* 0x010fe2000c101506 */
[----:B0-----:R-:W-:Y:S01]  /*51440*/  IMAD.WIDE R4, R8, 0x2, R24 ;  /* 0x0000000208047825 */ /* 0x001fe200078e0218 */
[----:B------:R-:W-:-:S04]  /*51450*/  PRMT R0, R21, 0x7632, R0 ;  /* 0x0000763215007816 */ /* 0x000fc80000000000 */
[----:B--2---:R0:W-:Y:S01]  /*51460*/  @P6 STG.E.U16 [R4.64], R29 ;  /* 0x0000001d04006986 */ /* 0x0041e2000c101506 */
[----:B------:R-:W-:-:S03]  /*51470*/  PRMT R12, R29, 0x7632, R12 ;  /* 0x000076321d0c7816 */ /* 0x000fc6000000000c */
[----:B0-----:R-:W2:Y:S04]  /*51480*/  LDL.LU R29, [R1+0x2cc] ;  /* 0x0002cc00011d7983 */ /* 0x001ea80000300800 */
[----:B------:R-:W4:Y:S01]  /*51490*/  LDL.LU R21, [R1+0x1dc] ;  /* 0x0001dc0001157983 */ /* 0x000f220000300800 */
[----:B------:R-:W-:Y:S02]  /*514a0*/  ISETP.LT.AND P4, PT, R19, c[0x0][0x178], !P2 ;  /* 0x00005e0013007a0c */ /* 0x000fe40005781270 */
[----:B------:R-:W-:Y:S02]  /*514b0*/  ISETP.LT.AND P2, PT, R27, c[0x0][0x178], !P2 ;  /* 0x00005e001b007a0c */ /* 0x000fe40005741270 */
[----:B------:R-:W-:Y:S02]  /*514c0*/  IADD3 R6, R8, c[0x0][0x198], RZ ;  /* 0x0000660008067a10 */ /* 0x000fe40007ffe0ff */
[----:B------:R-:W-:-:S02]  /*514d0*/  ISETP.LT.AND P6, PT, R19, c[0x0][0x178], !P0 ;  /* 0x00005e0013007a0c */ /* 0x000fc400047c1270 */
[----:B------:R-:W-:Y:S02]  /*514e0*/  IADD3 R9, R16, 0xbf, RZ ;  /* 0x000000bf10097810 */ /* 0x000fe40007ffe0ff */
[C---:B------:R-:W-:Y:S01]  /*514f0*/  IADD3 R10, R6.reuse, c[0x0][0x198], RZ ;  /* 0x00006600060a7a10 */ /* 0x040fe20007ffe0ff */
[----:B------:R-:W-:Y:S01]  /*51500*/  IMAD.WIDE R4, R6, 0x2, R2 ;  /* 0x0000000206047825 */ /* 0x000fe200078e0202 */
[----:B------:R-:W-:-:S03]  /*51510*/  ISETP.GE.AND P1, PT, R9, c[0x0][0x17c], PT ;  /* 0x00005f0009007a0c */ /* 0x000fc60003f26270 */
[----:B------:R-:W-:Y:S01]  /*51520*/  IMAD.WIDE R6, R6, 0x2, R24 ;  /* 0x0000000206067825 */ /* 0x000fe200078e0218 */
[----:B------:R0:W-:Y:S03]  /*51530*/  @P4 STG.E.U16 [R4.64], R0 ;  /* 0x0000000004004986 */ /* 0x0001e6000c101506 */
[----:B------:R-:W-:Y:S01]  /*51540*/  IMAD.WIDE R8, R10, 0x2, R2 ;  /* 0x000000020a087825 */ /* 0x000fe200078e0202 */
[----:B------:R1:W-:Y:S04]  /*51550*/  @P2 STG.E.U16 [R6.64], R12 ;  /* 0x0000000c06002986 */ /* 0x0003e8000c101506 */
[----:B------:R-:W-:Y:S01]  /*51560*/  STL [R1+0x1568], R22 ;  /* 0x0015681601007387 */ /* 0x000fe20000100800 */
[----:B------:R-:W-:-:S02]  /*51570*/  IADD3 R13, R16, 0xbd, RZ ;  /* 0x000000bd100d7810 */ /* 0x000fc40007ffe0ff */
[----:B------:R-:W-:Y:S02]  /*51580*/  ISETP.LT.AND P0, PT, R27, c[0x0][0x178], !P0 ;  /* 0x00005e001b007a0c */ /* 0x000fe40004701270 */
[----:B------:R-:W-:Y:S01]  /*51590*/  ISETP.GE.AND P5, PT, R13, c[0x0][0x17c], PT ;  /* 0x00005f000d007a0c */ /* 0x000fe20003fa6270 */
[C---:B0-----:R-:W-:Y:S01]  /*515a0*/  IMAD.WIDE R4, R10.reuse, 0x2, R24 ;  /* 0x000000020a047825 */ /* 0x041fe200078e0218 */
[----:B-1----:R-:W-:-:S04]  /*515b0*/  IADD3 R6, R10, c[0x0][0x198], RZ ;  /* 0x000066000a067a10 */ /* 0x002fc80007ffe0ff */
[----:B------:R-:W-:Y:S02]  /*515c0*/  IADD3 R0, R6, c[0x0][0x198], RZ ;  /* 0x0000660006007a10 */ /* 0x000fe40007ffe0ff */
[----:B------:R-:W-:Y:S01]  /*515d0*/  IADD3 R10, R16, 0xc2, RZ ;  /* 0x000000c2100a7810 */ /* 0x000fe20007ffe0ff */
[----:B---3--:R0:W-:Y:S02]  /*515e0*/  @P6 STG.E.U16 [R8.64], R23 ;  /* 0x0000001708006986 */ /* 0x0081e4000c101506 */
[----:B0-----:R-:W-:Y:S02]  /*515f0*/  PRMT R9, R23, 0x7632, R9 ;  /* 0x0000763217097816 */ /* 0x001fe40000000009 */
[----:B------:R-:W-:Y:S01]  /*51600*/  ISETP.LT.AND P6, PT, R19, c[0x0][0x178], !P5 ;  /* 0x00005e0013007a0c */ /* 0x000fe20006fc1270 */
[----:B------:R0:W-:Y:S01]  /*51610*/  @P0 STG.E.U16 [R4.64], R11 ;  /* 0x0000000b04000986 */ /* 0x0001e2000c101506 */
[----:B------:R-:W-:Y:S02]  /*51620*/  ISETP.LT.AND P5, PT, R27, c[0x0][0x178], !P5 ;  /* 0x00005e001b007a0c */ /* 0x000fe40006fa1270 */
[----:B------:R-:W-:-:S02]  /*51630*/  ISETP.LT.AND P0, PT, R19, c[0x0][0x178], !P3 ;  /* 0x00005e0013007a0c */ /* 0x000fc40005f01270 */
[----:B------:R-:W-:Y:S01]  /*51640*/  PRMT R8, R11, 0x7632, R8 ;  /* 0x000076320b087816 */ /* 0x000fe20000000008 */
[----:B0-----:R-:W-:-:S04]  /*51650*/  IMAD.WIDE R4, R6, 0x2, R2 ;  /* 0x0000000206047825 */ /* 0x001fc800078e0202 */
[----:B------:R-:W-:Y:S02]  /*51660*/  IMAD.WIDE R6, R6, 0x2, R24 ;  /* 0x0000000206067825 */ /* 0x000fe400078e0218 */
[----:B------:R0:W-:Y:S01]  /*51670*/  @P6 STG.E.U16 [R4.64], R9 ;  /* 0x0000000904006986 */ /* 0x0001e2000c101506 */
[----:B------:R-:W-:Y:S02]  /*51680*/  ISETP.GE.AND P6, PT, R10, c[0x0][0x17c], PT ;  /* 0x00005f000a007a0c */ /* 0x000fe40003fc6270 */
[C---:B------:R-:W-:Y:S01]  /*51690*/  IADD3 R13, R16.reuse, 0xc0, RZ ;  /* 0x000000c0100d7810 */ /* 0x040fe20007ffe0ff */
[----:B------:R-:W-:Y:S01]  /*516a0*/  @P5 STG.E.U16 [R6.64], R8 ;  /* 0x0000000806005986 */ /* 0x000fe2000c101506 */
[----:B------:R-:W-:Y:S01]  /*516b0*/  IADD3 R14, R16, 0xc1, RZ ;  /* 0x000000c1100e7810 */ /* 0x000fe20007ffe0ff */
[----:B0-----:R-:W-:Y:S01]  /*516c0*/  IMAD.WIDE R4, R0, 0x2, R2 ;  /* 0x0000000200047825 */ /* 0x001fe200078e0202 */
[----:B------:R-:W-:Y:S02]  /*516d0*/  ISETP.GE.AND P4, PT, R13, c[0x0][0x17c], PT ;  /* 0x00005f000d007a0c */ /* 0x000fe40003f86270 */
[----:B------:R-:W-:Y:S01]  /*516e0*/  ISETP.GE.AND P2, PT, R14, c[0x0][0x17c], PT ;  /* 0x00005f000e007a0c */ /* 0x000fe20003f46270 */
[----:B----4-:R-:W-:Y:S04]  /*516f0*/  STL.64 [R1+0x1560], R20 ;  /* 0x0015601401007387 */ /* 0x010fe80000100a00 */
[----:B------:R-:W0:Y:S01]  /*51700*/  LDS.128 R20, [R28] ;  /* 0x000000001c147984 */ /* 0x000e220000000c00 */
[----:B--2---:R-:W-:-:S03]  /*51710*/  PRMT R10, R29, 0x7632, R10 ;  /* 0x000076321d0a7816 */ /* 0x004fc6000000000a */
[----:B------:R1:W-:Y:S02]  /*51720*/  @P0 STG.E.U16 [R4.64], R29 ;  /* 0x0000001d04000986 */ /* 0x0003e4000c101506 */
[----:B-1----:R-:W-:Y:S01]  /*51730*/  LOP3.LUT R29, R28, 0x20, RZ, 0x3c, !PT ;  /* 0x000000201c1d7812 */ /* 0x002fe200078e3cff */
[----:B0-----:R-:W-:Y:S01]  /*51740*/  IMAD.MOV.U32 R15, RZ, RZ, R20 ;  /* 0x000000ffff0f7224 */ /* 0x001fe200078e0014 */
[----:B------:R-:W-:Y:S04]  /*51750*/  STL [R1+0x24], R21 ;  /* 0x0000241501007387 */ /* 0x000fe80000100800 */
[----:B------:R0:W-:Y:S04]  /*51760*/  STL.64 [R1+0x28], R22 ;  /* 0x0000281601007387 */ /* 0x0001e80000100a00 */
[----:B0-----:R-:W2:Y:S04]  /*51770*/  LDL.LU R22, [R1+0x1568] ;  /* 0x0015680001167983 */ /* 0x001ea80000300800 */
[----:B------:R-:W3:Y:S04]  /*51780*/  LDL.LU.64 R20, [R1+0x1560] ;  /* 0x0015600001147983 */ /* 0x000ee80000300a00 */
[----:B------:R-:W-:Y:S04]  /*51790*/  STL.64 [R1+0x1558], R14 ;  /* 0x0015580e01007387 */ /* 0x000fe80000100a00 */
[----:B------:R-:W0:Y:S04]  /*517a0*/  LDS.128 R12, [R29] ;  /* 0x000000001d0c7984 */ /* 0x000e280000000c00 */
[----:B------:R-:W4:Y:S04]  /*517b0*/  LDL.LU R23, [R1+0x2d0] ;  /* 0x0002d00001177983 */ /* 0x000f280000300800 */
[----:B0-----:R-:W-:Y:S04]  /*517c0*/  STL [R1+0x34], R13 ;  /* 0x0000340d01007387 */ /* 0x001fe80000100800 */
[----:B------:R0:W-:Y:S04]  /*517d0*/  STL.64 [R1+0x38], R14 ;  /* 0x0000380e01007387 */ /* 0x0001e80000100a00 */
[----:B0-----:R-:W5:Y:S01]  /*517e0*/  LDL.LU.64 R14, [R1+0x1558] ;  /* 0x00155800010e7983 */ /* 0x001f620000300a00 */
[----:B------:R-:W-:Y:S01]  /*517f0*/  ISETP.LT.AND P3, PT, R27, c[0x0][0x178], !P3 ;  /* 0x00005e001b007a0c */ /* 0x000fe20005f61270 */
[----:B------:R-:W-:Y:S01]  /*51800*/  IMAD.WIDE R6, R0, 0x2, R24 ;  /* 0x0000000200067825 */ /* 0x000fe200078e0218 */
[----:B------:R-:W-:-:S03]  /*51810*/  ISETP.LT.AND P0, PT, R19, c[0x0][0x178], !P1 ;  /* 0x00005e0013007a0c */ /* 0x000fc60004f01270 */
[----:B------:R-:W-:Y:S01]  /*51820*/  IMAD.MOV.U32 R13, RZ, RZ, R12 ;  /* 0x000000ffff0d7224 */ /* 0x000fe200078e000c */
[----:B------:R-:W-:Y:S02]  /*51830*/  IADD3 R12, R16, 0xc4, RZ ;  /* 0x000000c4100c7810 */ /* 0x000fe40007ffe0ff */
[----:B------:R-:W-:-:S05]  /*51840*/  LOP3.LUT R29, R28, 0x40, RZ, 0x3c, !PT ;  /* 0x000000401c1d7812 */ /* 0x000fca00078e3cff */
[----:B---3--:R0:W-:Y:S01]  /*51850*/  @P3 STG.E.U16 [R6.64], R21 ;  /* 0x0000001506003986 */ /* 0x0081e2000c101506 */
[----:B------:R-:W-:Y:S02]  /*51860*/  PRMT R11, R21, 0x7632, R11 ;  /* 0x00007632150b7816 */ /* 0x000fe4000000000b */
[----:B0-----:R-:W-:Y:S01]  /*51870*/  IADD3 R6, R0, c[0x0][0x198], RZ ;  /* 0x0000660000067a10 */ /* 0x001fe20007ffe0ff */
[----:B------:R-:W3:Y:S04]  /*51880*/  LDL.LU R21, [R1+0x2f0] ;  /* 0x0002f00001157983 */ /* 0x000ee80000300800 */
[----:B------:R-:W-:-:S05]  /*51890*/  IMAD.WIDE R4, R6, 0x2, R2 ;  /* 0x0000000206047825 */ /* 0x000fca00078e0202 */
[----:B------:R-:W-:Y:S01]  /*518a0*/  @P0 STG.E.U16 [R4.64], R10 ;  /* 0x0000000a04000986 */ /* 0x000fe2000c101506 */
[----:B------:R-:W-:-:S03]  /*518b0*/  ISETP.GE.AND P0, PT, R12, c[0x0][0x17c], PT ;  /* 0x00005f000c007a0c */ /* 0x000fc60003f06270 */
[----:B-----5:R-:W-:Y:S04]  /*518c0*/  STL.64 [R1+0x1550], R14 ;  /* 0x0015500e01007387 */ /* 0x020fe80000100a00 */
[----:B------:R-:W-:Y:S04]  /*518d0*/  STL [R1+0x154c], R13 ;  /* 0x00154c0d01007387 */ /* 0x000fe80000100800 */
[----:B------:R-:W0:Y:S04]  /*518e0*/  LDS.128 R12, [R29] ;  /* 0x000000001d0c7984 */ /* 0x000e280000000c00 */
[----:B0-----:R-:W-:Y:S04]  /*518f0*/  STL [R1+0x14], R13 ;  /* 0x0000140d01007387 */ /* 0x001fe80000100800 */
[----:B------:R0:W-:Y:S04]  /*51900*/  STL.64 [R1+0x18], R14 ;  /* 0x0000180e01007387 */ /* 0x0001e80000100a00 */
[----:B0-----:R-:W5:Y:S01]  /*51910*/  LDL.LU.64 R14, [R1+0x1550] ;  /* 0x00155000010e7983 */ /* 0x001f620000300a00 */
[----:B------:R-:W-:-:S02]  /*51920*/  ISETP.LT.AND P1, PT, R27, c[0x0][0x178], !P1 ;  /* 0x00005e001b007a0c */ /* 0x000fc40004f21270 */
[----:B------:R-:W-:Y:S01]  /*51930*/  ISETP.LT.AND P3, PT, R19, c[0x0][0x178], !P4 ;  /* 0x00005e0013007a0c */ /* 0x000fe20006761270 */
[----:B------:R-:W2:Y:S01]  /*51940*/  LDL.LU R13, [R1+0x154c] ;  /* 0x00154c00010d7983 */ /* 0x000ea20000300800 */
[----:B------:R-:W-:Y:S02]  /*51950*/  IADD3 R9, R16, 0xc3, RZ ;  /* 0x000000c310097810 */ /* 0x000fe40007ffe0ff */
[C---:B------:R-:W-:Y:S01]  /*51960*/  IADD3 R0, R6.reuse, c[0x0][0x198], RZ ;  /* 0x0000660006007a10 */ /* 0x040fe20007ffe0ff */
[----:B------:R-:W-:Y:S01]  /*51970*/  IMAD.WIDE R6, R6, 0x2, R24 ;  /* 0x0000000206067825 */ /* 0x000fe200078e0218 */
[----:B------:R-:W-:Y:S02]  /*51980*/  ISETP.GE.AND P5, PT, R9, c[0x0][0x17c], PT ;  /* 0x00005f0009007a0c */ /* 0x000fe40003fa6270 */
[----:B------:R-:W-:Y:S01]  /*51990*/  ISETP.LT.AND P4, PT, R27, c[0x0][0x178], !P4 ;  /* 0x00005e001b007a0c */ /* 0x000fe20006781270 */
[----:B------:R-:W-:Y:S01]  /*519a0*/  IMAD.WIDE R8, R0, 0x2, R2 ;  /* 0x0000000200087825 */ /* 0x000fe200078e0202 */
[----:B------:R-:W-:Y:S01]  /*519b0*/  IADD3 R4, R16, 0xc5, RZ ;  /* 0x000000c510047810 */ /* 0x000fe20007ffe0ff */
[----:B------:R0:W-:Y:S04]  /*519c0*/  @P1 STG.E.U16 [R6.64], R11 ;  /* 0x0000000b06001986 */ /* 0x0001e8000c101506 */
[----:B----4-:R1:W-:Y:S01]  /*519d0*/  @P3 STG.E.U16 [R8.64], R23 ;  /* 0x0000001708003986 */ /* 0x0103e2000c101506 */
[----:B------:R-:W-:-:S02]  /*519e0*/  ISETP.LT.AND P3, PT, R19, c[0x0][0x178], !P2 ;  /* 0x00005e0013007a0c */ /* 0x000fc40005761270 */
[----:B------:R-:W-:Y:S02]  /*519f0*/  ISETP.LT.AND P2, PT, R27, c[0x0][0x178], !P2 ;  /* 0x00005e001b007a0c */ /* 0x000fe40005741270 */
[----:B------:R-:W-:Y:S01]  /*51a00*/  ISETP.GE.AND P1, PT, R4, c[0x0][0x17c], PT ;  /* 0x00005f0004007a0c */ /* 0x000fe20003f26270 */
[C---:B0-----:R-:W-:Y:S01]  /*51a10*/  IMAD.WIDE R6, R0.reuse, 0x2, R24 ;  /* 0x0000000200067825 */ /* 0x041fe200078e0218 */
[----:B------:R-:W-:Y:S02]  /*51a20*/  IADD3 R4, R0, c[0x0][0x198], RZ ;  /* 0x0000660000047a10 */ /* 0x000fe40007ffe0ff */
[----:B------:R-:W-:Y:S02]  /*51a30*/  PRMT R10, R23, 0x7632, R10 ;  /* 0x00007632170a7816 */ /* 0x000fe4000000000a */
[----:B------:R-:W-:Y:S01]  /*51a40*/  IADD3 R0, R4, c[0x0][0x198], RZ ;  /* 0x0000660004007a10 */ /* 0x000fe20007ffe0ff */
[----:B-1----:R-:W4:Y:S04]  /*51a50*/  LDL.LU R23, [R1+0x300] ;  /* 0x0003000001177983 */ /* 0x002f280000300800 */
[----:B-----5:R0:W-:Y:S01]  /*51a60*/  @P4 STG.E.U16 [R6.64], R15 ;  /* 0x0000000f06004986 */ /* 0x0201e2000c101506 */
[----:B------:R-:W-:-:S02]  /*51a70*/  ISETP.LT.AND P4, PT, R19, c[0x0][0x178], !P6 ;  /* 0x00005e0013007a0c */ /* 0x000fc40007781270 */
[----:B------:R-:W-:Y:S01]  /*51a80*/  PRMT R8, R15, 0x7632, R8 ;  /* 0x000076320f087816 */ /* 0x000fe20000000008 */
[----:B0-----:R-:W-:-:S04]  /*51a90*/  IMAD.WIDE R6, R4, 0x2, R2 ;  /* 0x0000000204067825 */ /* 0x001fc800078e0202 */
[----:B------:R-:W-:Y:S01]  /*51aa0*/  IMAD.WIDE R4, R4, 0x2, R24 ;  /* 0x0000000204047825 */ /* 0x000fe200078e0218 */
[----:B------:R0:W-:Y:S04]  /*51ab0*/  @P3 STG.E.U16 [R6.64], R10 ;  /* 0x0000000a06003986 */ /* 0x0001e8000c101506 */
[----:B------:R-:W-:Y:S01]  /*51ac0*/  @P2 STG.E.U16 [R4.64], R8 ;  /* 0x0000000804002986 */ /* 0x000fe2000c101506 */
[----:B------:R-:W-:Y:S02]  /*51ad0*/  ISETP.LT.AND P2, PT, R19, c[0x0][0x178], !P5 ;  /* 0x00005e0013007a0c */ /* 0x000fe40006f41270 */
[----:B------:R-:W-:Y:S01]  /*51ae0*/  LOP3.LUT R19, R28, 0x60, RZ, 0x3c, !PT ;  /* 0x000000601c137812 */ /* 0x000fe200078e3cff */
[----:B0-----:R-:W-:-:S05]  /*51af0*/  IMAD.WIDE R6, R0, 0x2, R2 ;  /* 0x0000000200067825 */ /* 0x001fca00078e0202 */
[----:B---3--:R-:W-:Y:S04]  /*51b00*/  @P4 STG.E.U16 [R6.64], R21 ;  /* 0x0000001506004986 */ /* 0x008fe8000c101506 */
[----:B------:R-:W0:Y:S04]  /*51b10*/  LDS.128 R4, [R19] ;  /* 0x0000000013047984 */ /* 0x000e280000000c00 */
[----:B0-----:R0:W-:Y:S04]  /*51b20*/  STL [R1+0x1530], R5 ;  /* 0x0015300501007387 */ /* 0x0011e80000100800 */
[----:B0-----:R-:W3:Y:S04]  /*51b30*/  LDL R5, [R1+0xce8] ;  /* 0x000ce80001057983 */ /* 0x001ee80000100800 */
[----:B------:R-:W-:Y:S04]  /*51b40*/  STL [R1+0x152c], R6 ;  /* 0x00152c0601007387 */ /* 0x000fe80000100800 */
[----:B------:R0:W-:Y:S04]  /*51b50*/  STL [R1+0x1528], R7 ;  /* 0x0015280701007387 */ /* 0x0001e80000100800 */
[----:B0-----:R-:W5:Y:S01]  /*51b60*/  LDL R7, [R1+0xcec] ;  /* 0x000cec0001077983 */ /* 0x001f620000100800 */
[----:B------:R-:W-:-:S02]  /*51b70*/  ISETP.LT.AND P6, PT, R27, c[0x0][0x178], !P6 ;  /* 0x00005e001b007a0c */ /* 0x000fc400077c1270 */
[C---:B------:R-:W-:Y:S01]  /*51b80*/  IADD3 R9, R16.reuse, 0xc6, RZ ;  /* 0x000000c610097810 */ /* 0x040fe20007ffe0ff */
[----:B------:R-:W-:Y:S01]  /*51b90*/  IMAD.MOV.U32 R17, RZ, RZ, R12 ;  /* 0x000000ffff117224 */ /* 0x000fe200078e000c */
[----:B------:R-:W-:Y:S02]  /*51ba0*/  IADD3 R10, R16, 0xc7, RZ ;  /* 0x000000c7100a7810 */ /* 0x000fe40007ffe0ff */
[C---:B------:R-:W-:Y:S02]  /*51bb0*/  IADD3 R12, R0.reuse, c[0x0][0x198], RZ ;  /* 0x00006600000c7a10 */ /* 0x040fe40007ffe0ff */
[----:B------:R-:W-:Y:S01]  /*51bc0*/  ISETP.GE.AND P3, PT, R9, c[0x0][0x17c], PT ;  /* 0x00005f0009007a0c */ /* 0x000fe20003f66270 */
[----:B------:R-:W-:Y:S01]  /*51bd0*/  IMAD.WIDE R8, R0, 0x2, R24 ;  /* 0x0000000200087825 */ /* 0x000fe200078e0218 */
[----:B------:R-:W-:Y:S02]  /*51be0*/  ISETP.GE.AND P4, PT, R10, c[0x0][0x17c], PT ;  /* 0x00005f000a007a0c */ /* 0x000fe40003f86270 */
[----:B------:R-:W-:Y:S01]  /*51bf0*/  PRMT R0, R21, 0x7632, R0 ;  /* 0x0000763215007816 */ /* 0x000fe20000000000 */
[C---:B------:R-:W-:Y:S01]  /*51c00*/  IMAD.WIDE R10, R12.reuse, 0x2, R2 ;  /* 0x000000020c0a7825 */ /* 0x040fe200078e0202 */
[----:B------:R-:W-:Y:S01]  /*51c10*/  ISETP.LT.AND P5, PT, R27, c[0x0][0x178], !P5 ;  /* 0x00005e001b007a0c */ /* 0x000fe20006fa1270 */
[----:B--2---:R0:W-:Y:S04]  /*51c20*/  @P6 STG.E.U16 [R8.64], R13 ;  /* 0x0000000d08006986 */ /* 0x0041e8000c101506 */
[----:B------:R1:W-:Y:S01]  /*51c30*/  @P2 STG.E.U16 [R10.64], R0 ;  /* 0x000000000a002986 */ /* 0x0003e2000c101506 */
[----:B------:R-:W-:Y:S01]  /*51c40*/  PRMT R14, R13, 0x7632, R14 ;  /* 0x000076320d0e7816 */ /* 0x000fe2000000000e */
[C---:B0-----:R-:W-:Y:S01]  /*51c50*/  IMAD.WIDE R8, R12.reuse, 0x2, R24 ;  /* 0x000000020c087825 */ /* 0x041fe200078e0218 */
[----:B-1----:R-:W-:-:S05]  /*51c60*/  IADD3 R0, R12, c[0x0][0x198], RZ ;  /* 0x000066000c007a10 */ /* 0x002fca0007ffe0ff */
[----:B------:R-:W-:Y:S01]  /*51c70*/  @P5 STG.E.U16 [R8.64], R14 ;  /* 0x0000000e08005986 */ /* 0x000fe2000c101506 */
[----:B------:R-:W-:Y:S01]  /*51c80*/  IMAD.WIDE R10, R0, 0x2, R2 ;  /* 0x00000002000a7825 */ /* 0x000fe200078e0202 */
[----:B----4-:R-:W-:Y:S02]  /*51c90*/  PRMT R22, R23, 0x7632, R22 ;  /* 0x0000763217167816 */ /* 0x010fe40000000016 */
[----:B------:R-:W0:Y:S01]  /*51ca0*/  S2R R6, SR_TID.X ;  /* 0x0000000000067919 */ /* 0x000e220000002100 */
[----:B-----5:R-:W-:-:S13]  /*51cb0*/  ISETP.LT.AND P6, PT, R7, c[0x0][0x178], !P0 ;  /* 0x00005e0007007a0c */ /* 0x020fda00047c1270 */
[----:B------:R-:W-:Y:S04]  /*51cc0*/  @P6 STG.E.U16 [R10.64], R23 ;  /* 0x000000170a006986 */ /* 0x000fe8000c101506 */
[----:B------:R1:W2:Y:S04]  /*51cd0*/  LDS.128 R8, [R28+0x800] ;  /* 0x000800001c087984 */ /* 0x0002a80000000c00 */
[----:B-1----:R-:W4:Y:S04]  /*51ce0*/  LDL.LU R28, [R1+0x310] ;  /* 0x00031000011c7983 */ /* 0x002f280000300800 */
[----:B--2---:R0:W-:Y:S04]  /*51cf0*/  STL.64 [R1+0x1538], R10 ;  /* 0x0015380a01007387 */ /* 0x0041e80000100a00 */
[----:B------:R-:W2:Y:S01]  /*51d00*/  LDL.LU R23, [R1+0x340] ;  /* 0x0003400001177983 */ /* 0x000ea20000300800 */
[----:B------:R-:W-:Y:S01]  /*51d10*/  ISETP.LT.AND P0, PT, R27, c[0x0][0x178], !P0 ;  /* 0x00005e001b007a0c */ /* 0x000fe20004701270 */
[----:B------:R-:W-:Y:S01]  /*51d20*/  IMAD.WIDE R12, R0, 0x2, R24 ;  /* 0x00000002000c7825 */ /* 0x000fe200078e0218 */
[----:B0-----:R-:W-:-:S03]  /*51d30*/  LOP3.LUT R10, R6, 0x7f, RZ, 0xc0, !PT ;  /* 0x0000007f060a7812 */ /* 0x001fc600078ec0ff */
[----:B------:R-:W-:Y:S01]  /*51d40*/  IMAD.SHL.U32 R6, R6, 0x800, RZ ;  /* 0x0000080006067824 */ /* 0x000fe200078e00ff */
[----:B------:R-:W-:-:S07]  /*51d50*/  IADD3 R14, R0, c[0x0][0x198], RZ ;  /* 0x00006600000e7a10 */ /* 0x000fce0007ffe0ff */
[----:B------:R0:W-:Y:S01]  /*51d60*/  @P0 STG.E.U16 [R12.64], R17 ;  /* 0x000000110c000986 */ /* 0x0001e2000c101506 */
[----:B------:R-:W-:Y:S02]  /*51d70*/  ISETP.LT.AND P0, PT, R7, c[0x0][0x178], !P1 ;  /* 0x00005e0007007a0c */ /* 0x000fe40004f01270 */
[----:B------:R-:W-:Y:S02]  /*51d80*/  LOP3.LUT R6, R6, 0x3000, RZ, 0xc0, !PT ;  /* 0x0000300006067812 */ /* 0x000fe400078ec0ff */
[----:B------:R-:W-:Y:S02]  /*51d90*/  ISETP.LT.AND P1, PT, R27, c[0x0][0x178], !P1 ;  /* 0x00005e001b007a0c */ /* 0x000fe40004f21270 */
[----:B---3--:R-:W-:Y:S01]  /*51da0*/  IADD3 R15, R5, 0xc8, RZ ;  /* 0x000000c8050f7810 */ /* 0x008fe20007ffe0ff */
[----:B------:R-:W-:Y:S01]  /*51db0*/  IMAD R6, R10, 0x10, R6 ;  /* 0x000000100a067824 */ /* 0x000fe200078e0206 */
[C---:B------:R-:W-:Y:S02]  /*51dc0*/  IADD3 R0, R14.reuse, c[0x0][0x198], RZ ;  /* 0x000066000e007a10 */ /* 0x040fe40007ffe0ff */
[----:B------:R-:W-:Y:S01]  /*51dd0*/  ISETP.GE.AND P2, PT, R15, c[0x0][0x17c], PT ;  /* 0x00005f000f007a0c */ /* 0x000fe20003f46270 */
[----:B0-----:R-:W-:Y:S01]  /*51de0*/  IMAD.WIDE R12, R14, 0x2, R2 ;  /* 0x000000020e0c7825 */ /* 0x001fe200078e0202 */
[----:B------:R-:W-:-:S02]  /*51df0*/  PRMT R20, R17, 0x7632, R20 ;  /* 0x0000763211147816 */ /* 0x000fc40000000014 */
[----:B------:R-:W-:Y:S01]  /*51e00*/  LOP3.LUT R6, R6, 0x20, RZ, 0x3c, !PT ;  /* 0x0000002006067812 */ /* 0x000fe200078e3cff */
[----:B------:R-:W-:Y:S01]  /*51e10*/  IMAD.WIDE R14, R14, 0x2, R24 ;  /* 0x000000020e0e7825 */ /* 0x000fe200078e0218 */
[----:B------:R-:W-:Y:S04]  /*51e20*/  @P0 STG.E.U16 [R12.64], R22 ;  /* 0x000000160c000986 */ /* 0x000fe8000c101506 */
[----:B------:R0:W-:Y:S04]  /*51e30*/  @P1 STG.E.U16 [R14.64], R20 ;  /* 0x000000140e001986 */ /* 0x0001e8000c101506 */
[----:B------:R-:W1:Y:S01]  /*51e40*/  LDS.128 R12, [R6+0x800] ;  /* 0x00080000060c7984 */ /* 0x000e620000000c00 */
[----:B------:R-:W-:-:S02]  /*51e50*/  ISETP.LT.AND P6, PT, R7, c[0x0][0x178], !P3 ;  /* 0x00005e0007007a0c */ /* 0x000fc40005fc1270 */
[----:B------:R-:W-:Y:S02]  /*51e60*/  IADD3 R16, R5, 0xc9, RZ ;  /* 0x000000c905107810 */ /* 0x000fe40007ffe0ff */
[----:B------:R-:W-:Y:S02]  /*51e70*/  ISETP.LT.AND P3, PT, R27, c[0x0][0x178], !P3 ;  /* 0x00005e001b007a0c */ /* 0x000fe40005f61270 */
[----:B------:R-:W-:Y:S01]  /*51e80*/  ISETP.GE.AND P5, PT, R16, c[0x0][0x17c], PT ;  /* 0x00005f0010007a0c */ /* 0x000fe20003fa6270 */
[----:B------:R-:W-:Y:S01]  /*51e90*/  IMAD.WIDE R16, R0, 0x2, R2 ;  /* 0x0000000200107825 */ /* 0x000fe200078e0202 */
[----:B------:R-:W-:-:S03]  /*51ea0*/  ISETP.LT.AND P1, PT, R7, c[0x0][0x178], !P4 ;  /* 0x00005e0007007a0c */ /* 0x000fc60006721270 */
[----:B------:R-:W-:Y:S01]  /*51eb0*/  IMAD.WIDE R18, R0, 0x2, R24 ;  /* 0x0000000200127825 */ /* 0x000fe200078e0218 */
[C---:B------:R-:W-:Y:S02]  /*51ec0*/  IADD3 R21, R5.reuse, 0xca, RZ ;  /* 0x000000ca05157810 */ /* 0x040fe40007ffe0ff */
[----:B0-----:R-:W-:Y:S02]  /*51ed0*/  IADD3 R20, R5, 0xcb, RZ ;  /* 0x000000cb05147810 */ /* 0x001fe40007ffe0ff */
[----:B------:R-:W-:Y:S02]  /*51ee0*/  ISETP.GE.AND P0, PT, R21, c[0x0][0x17c], PT ;  /* 0x00005f0015007a0c */ /* 0x000fe40003f06270 */
[----:B------:R-:W-:Y:S01]  /*51ef0*/  IADD3 R21, R5, 0xcc, RZ ;  /* 0x000000cc05157810 */ /* 0x000fe20007ffe0ff */
[----:B-1----:R-:W-:Y:S01]  /*51f00*/  STL.64 [R1+0x1540], R14 ;  /* 0x0015400e01007387 */ /* 0x002fe20000100a00 */
[----:B------:R-:W-:-:S03]  /*51f10*/  ISETP.LT.AND P4, PT, R27, c[0x0][0x178], !P4 ;  /* 0x00005e001b007a0c */ /* 0x000fc60006781270 */
[----:B----4-:R0:W-:Y:S04]  /*51f20*/  @P6 STG.E.U16 [R16.64], R28 ;  /* 0x0000001c10006986 */ /* 0x0101e8000c101506 */
[----:B------:R1:W-:Y:S01]  /*51f30*/  @P3 STG.E.U16 [R18.64], R4 ;  /* 0x0000000412003986 */ /* 0x0003e2000c101506 */
[----:B0-----:R-:W-:Y:S02]  /*51f40*/  IADD3 R16, R0, c[0x0][0x198], RZ ;  /* 0x0000660000107a10 */ /* 0x001fe40007ffe0ff */
[----:B-1----:R-:W-:-:S03]  /*51f50*/  PRMT R4, R28, 0x7632, R4 ;  /* 0x000076321c047816 */ /* 0x002fc60000000004 */
[----:B------:R-:W-:Y:S01]  /*51f60*/  IMAD.WIDE R18, R16, 0x2, R2 ;  /* 0x0000000210127825 */ /* 0x000fe200078e0202 */
[----:B------:R-:W-:-:S04]  /*51f70*/  PRMT R22, R4, 0x7632, R22 ;  /* 0x0000763204167816 */ /* 0x000fc80000000016 */
[----:B------:R0:W-:Y:S02]  /*51f80*/  @P1 STG.E.U16 [R18.64], R4 ;  /* 0x0000000412001986 */ /* 0x0001e4000c101506 */
[----:B0-----:R-:W-:Y:S02]  /*51f90*/  IADD3 R4, R5, 0xcd, RZ ;  /* 0x000000cd05047810 */ /* 0x001fe40007ffe0ff */
[----:B------:R-:W3:Y:S01]  /*51fa0*/  LDL.LU R5, [R1+0x330] ;  /* 0x0003300001057983 */ /* 0x000ee20000300800 */
[----:B------:R-:W-:Y:S02]  /*51fb0*/  ISETP.LT.AND P3, PT, R7, c[0x0][0x178], !P2 ;  /* 0x00005e0007007a0c */ /* 0x000fe40005761270 */
[----:B------:R-:W-:Y:S01]  /*51fc0*/  ISETP.LT.AND P2, PT, R27, c[0x0][0x178], !P2 ;  /* 0x00005e001b007a0c */ /* 0x000fe20005741270 */
[----:B------:R-:W4:Y:S01]  /*51fd0*/  LDL.LU R6, [R1+0x320] ;  /* 0x0003200001067983 */ /* 0x000f220000300800 */
[C---:B------:R-:W-:Y:S01]  /*51fe0*/  IADD3 R0, R16.reuse, c[0x0][0x198], RZ ;  /* 0x0000660010007a10 */ /* 0x040fe20007ffe0ff */
[----:B------:R-:W-:-:S04]  /*51ff0*/  IMAD.WIDE R16, R16, 0x2, R24 ;  /* 0x0000000210107825 */ /* 0x000fc800078e0218 */
[C---:B------:R-:W-:Y:S01]  /*52000*/  IMAD.WIDE R18, R0.reuse, 0x2, R2 ;  /* 0x0000000200127825 */ /* 0x040fe200078e0202 */
[----:B------:R0:W-:Y:S04]  /*52010*/  @P4 STG.E.U16 [R16.64], R22 ;  /* 0x0000001610004986 */ /* 0x0001e8000c101506 */
[----:B--2---:R-:W-:Y:S01]  /*52020*/  @P3 STG.E.U16 [R18.64], R23 ;  /* 0x0000001712003986 */ /* 0x004fe2000c101506 */
[----:B0-----:R-:W-:-:S05]  /*52030*/  IMAD.WIDE R16, R0, 0x2, R24 ;  /* 0x0000000200107825 */ /* 0x001fca00078e0218 */
[----:B------:R-:W-:Y:S04]  /*52040*/  @P2 STG.E.U16 [R16.64], R8 ;  /* 0x0000000810002986 */ /* 0x000fe8000c101506 */
[----:B------:R0:W1:Y:S04]  /*52050*/  LDS.128 R16, [R29+0x800] ;  /* 0x000800001d107984 */ /* 0x0000680000000c00 */
[----:B0-----:R-:W0:Y:S01]  /*52060*/  S2R R29, SR_TID.X ;  /* 0x00000000001d7919 */ /* 0x001e220000002100 */
[----:B------:R-:W-:Y:S02]  /*52070*/  ISETP.LT.AND P4, PT, R7, c[0x0][0x178], !P5 ;  /* 0x00005e0007007a0c */ /* 0x000fe40006f81270 */
[----:B------:R-:W-:-:S02]  /*52080*/  ISETP.LT.AND P5, PT, R27, c[0x0][0x178], !P5 ;  /* 0x00005e001b007a0c */ /* 0x000fc40006fa1270 */
[----:B------:R-:W-:Y:S02]  /*52090*/  IADD3 R0, R0, c[0x0][0x198], RZ ;  /* 0x0000660000007a10 */ /* 0x000fe40007ffe0ff */
[----:B------:R-:W-:Y:S02]  /*520a0*/  PRMT R8, R23, 0x7632, R8 ;  /* 0x0000763217087816 */ /* 0x000fe40000000008 */
[----:B------:R-:W-:Y:S01]  /*520b0*/  ISETP.GE.AND P6, PT, R20, c[0x0][0x17c], PT ;  /* 0x00005f0014007a0c */ /* 0x000fe20003fc6270 */
[----:B------:R-:W-:Y:S01]  /*520c0*/  IMAD.WIDE R22, R0, 0x2, R2 ;  /* 0x0000000200167825 */ /* 0x000fe200078e0202 */
[----:B------:R-:W-:-:S03]  /*520d0*/  ISETP.GE.AND P1, PT, R21, c[0x0][0x17c], PT ;  /* 0x00005f0015007a0c */ /* 0x000fc60003f26270 */
[C---:B0-----:R-:W-:Y:S01]  /*520e0*/  IMAD.SHL.U32 R11, R29.reuse, 0x800, RZ ;  /* 0x000008001d0b7824 */ /* 0x041fe200078e00ff */
[----:B------:R-:W-:-:S04]  /*520f0*/  LOP3.LUT R10, R29, 0x7f, RZ, 0xc0, !PT ;  /* 0x0000007f1d0a7812 */ /* 0x000fc800078ec0ff */
[----:B------:R-:W-:Y:S01]  /*52100*/  LOP3.LUT R11, R11, 0x3000, RZ, 0xc0, !PT ;  /* 0x000030000b0b7812 */ /* 0x000fe200078ec0ff */
[----:B------:R-:W-:-:S04]  /*52110*/  IMAD.WIDE R20, R0, 0x2, R24 ;  /* 0x0000000200147825 */ /* 0x000fc800078e0218 */
[----:B------:R-:W-:Y:S01]  /*52120*/  IMAD R11, R10, 0x10, R11 ;  /* 0x000000100a0b7824 */ /* 0x000fe200078e020b */
[----:B------:R-:W-:Y:S01]  /*52130*/  PRMT R26, R8, 0x7632, R26 ;  /* 0x00007632081a7816 */ /* 0x000fe2000000001a */
[----:B------:R-:W-:Y:S03]  /*52140*/  @P4 STG.E.U16 [R22.64], R8 ;  /* 0x0000000816004986 */ /* 0x000fe6000c101506 */
[----:B------:R-:W-:Y:S01]  /*52150*/  LOP3.LUT R11, R11, 0x60, RZ, 0x3c, !PT ;  /* 0x000000600b0b7812 */ /* 0x000fe200078e3cff */
[----:B------:R-:W-:Y:S04]  /*52160*/  @P5 STG.E.U16 [R20.64], R26 ;  /* 0x0000001a14005986 */ /* 0x000fe8000c101506 */
[----:B------:R-:W0:Y:S04]  /*52170*/  LDS.128 R20, [R11+0x800] ;  /* 0x000800000b147984 */ /* 0x000e280000000c00 */
[----:B-1----:R1:W-:Y:S04]  /*52180*/  STL [R1+0x1524], R19 ;  /* 0x0015241301007387 */ /* 0x0023e80000100800 */
[----:B-1----:R-:W2:Y:S01]  /*52190*/  LDL.LU R19, [R1+0xce8] ;  /* 0x000ce80001137983 */ /* 0x002ea20000300800 */
[----:B------:R-:W-:-:S02]  /*521a0*/  ISETP.LT.AND P2, PT, R7, c[0x0][0x178], !P0 ;  /* 0x00005e0007007a0c */ /* 0x000fc40004741270 */
[----:B------:R-:W-:Y:S01]  /*521b0*/  IADD3 R0, R0, c[0x0][0x198], RZ ;  /* 0x0000660000007a10 */ /* 0x000fe20007ffe0ff */
[----:B0-----:R0:W-:Y:S04]  /*521c0*/  STL [R1+0x1520], R23 ;  /* 0x0015201701007387 */ /* 0x0011e80000100800 */
[----:B0-----:R-:W5:Y:S01]  /*521d0*/  LDL.LU R23, [R1+0xcf0] ;  /* 0x000cf00001177983 */ /* 0x001f620000300800 */
[----:B------:R-:W-:-:S05]  /*521e0*/  IMAD.WIDE R28, R0, 0x2, R2 ;  /* 0x00000002001c7825 */ /* 0x000fca00078e0202 */
[----:B---3--:R0:W-:Y:S01]  /*521f0*/  @P2 STG.E.U16 [R28.64], R5 ;  /* 0x000000051c002986 */ /* 0x0081e2000c101506 */
[----:B------:R-:W-:-:S03]  /*52200*/  PRMT R8, R5, 0x7632, R8 ;  /* 0x0000763205087816 */ /* 0x000fc60000000008 */
[----:B0-----:R-:W3:Y:S04]  /*52210*/  LDL.LU R5, [R1+0x2e0] ;  /* 0x0002e00001057983 */ /* 0x001ee80000300800 */
[----:B------:R-:W3:Y:S01]  /*52220*/  LDL.LU R11, [R1+0x2d4] ;  /* 0x0002d400010b7983 */ /* 0x000ee20000300800 */
[----:B------:R-:W-:Y:S02]  /*52230*/  ISETP.LT.AND P4, PT, R27, c[0x0][0x178], !P0 ;  /* 0x00005e001b007a0c */ /* 0x000fe40004781270 */
[----:B------:R-:W-:Y:S02]  /*52240*/  ISETP.GE.AND P3, PT, R4, c[0x0][0x17c], PT ;  /* 0x00005f0004007a0c */ /* 0x000fe40003f66270 */
[----:B------:R-:W-:Y:S02]  /*52250*/  ISETP.LT.AND P5, PT, R7, c[0x0][0x178], !P6 ;  /* 0x00005e0007007a0c */ /* 0x000fe400077a1270 */
[----:B------:R-:W-:Y:S01]  /*52260*/  ISETP.LT.AND P6, PT, R27, c[0x0][0x178], !P6 ;  /* 0x00005e001b007a0c */ /* 0x000fe200077c1270 */
[C---:B------:R-:W-:Y:S01]  /*52270*/  IMAD.WIDE R26, R0.reuse, 0x2, R24 ;  /* 0x00000002001a7825 */ /* 0x040fe200078e0218 */
[----:B------:R-:W-:-:S05]  /*52280*/  IADD3 R0, R0, c[0x0][0x198], RZ ;  /* 0x0000660000007a10 */ /* 0x000fca0007ffe0ff */
[----:B------:R0:W-:Y:S01]  /*52290*/  @P4 STG.E.U16 [R26.64], R12 ;  /* 0x0000000c1a004986 */ /* 0x0001e2000c101506 */
[----:B------:R-:W-:Y:S01]  /*522a0*/  ISETP.LT.AND P4, PT, R7, c[0x0][0x178], !P1 ;  /* 0x00005e0007007a0c */ /* 0x000fe20004f81270 */
[----:B------:R-:W-:-:S04]  /*522b0*/  IMAD.WIDE R28, R0, 0x2, R24 ;  /* 0x00000002001c7825 */ /* 0x000fc800078e0218 */
[----:B0-----:R-:W-:Y:S01]  /*522c0*/  IMAD.WIDE R26, R0, 0x2, R2 ;  /* 0x00000002001a7825 */ /* 0x001fe200078e0202 */
[----:B------:R-:W-:-:S04]  /*522d0*/  PRMT R12, R12, 0x7632, R12 ;  /* 0x000076320c0c7816 */ /* 0x000fc8000000000c */
[----:B------:R-:W-:Y:S04]  /*522e0*/  @P5 STG.E.U16 [R26.64], R8 ;  /* 0x000000081a005986 */ /* 0x000fe8000c101506 */
[----:B------:R0:W-:Y:S01]  /*522f0*/  @P6 STG.E.U16 [R28.64], R12 ;  /* 0x0000000c1c006986 */ /* 0x0001e2000c101506 */
[----:B------:R-:W-:Y:S02]  /*52300*/  ISETP.LT.AND P6, PT, R7, c[0x0][0x178], !P3 ;  /* 0x00005e0007007a0c */ /* 0x000fe40005fc1270 */
[----:B0-----:R-:W-:Y:S02]  /*52310*/  PRMT R12, R16, 0x7632, R12 ;  /* 0x00007632100c7816 */ /* 0x001fe4000000000c */
[----:B--2---:R-:W-:-:S04]  /*52320*/  IADD3 R4, R19, 0xce, RZ ;  /* 0x000000ce13047810 */ /* 0x004fc80007ffe0ff */
[----:B------:R-:W-:Y:S02]  /*52330*/  ISETP.GE.AND P0, PT, R4, c[0x0][0x17c], PT ;  /* 0x00005f0004007a0c */ /* 0x000fe40003f06270 */
[----:B------:R-:W-:-:S04]  /*52340*/  IADD3 R4, R19, 0xcf, RZ ;  /* 0x000000cf13047810 */ /* 0x000fc80007ffe0ff */
[----:B------:R-:W-:Y:S02]  /*52350*/  ISETP.GE.AND P2, PT, R4, c[0x0][0x17c], PT ;  /* 0x00005f0004007a0c */ /* 0x000fe40003f46270 */
[----:B------:R-:W-:Y:S02]  /*52360*/  IADD3 R4, R0, c[0x0][0x198], RZ ;  /* 0x0000660000047a10 */ /* 0x000fe40007ffe0ff */
[----:B------:R-:W-:-:S03]  /*52370*/  IADD3 R0, R19, 0xd0, RZ ;  /* 0x000000d013007810 */ /* 0x000fc60007ffe0ff */
[--C-:B------:R-:W-:Y:S01]  /*52380*/  IMAD.WIDE R26, R4, 0x2, R2.reuse ;  /* 0x00000002041a7825 */ /* 0x100fe200078e0202 */
[----:B------:R-:W-:Y:S02]  /*52390*/  ISETP.GE.AND P5, PT, R0, c[0x0][0x17c], PT ;  /* 0x00005f0000007a0c */ /* 0x000fe40003fa6270 */
[----:B------:R-:W-:Y:S02]  /*523a0*/  IADD3 R0, R4, c[0x0][0x198], RZ ;  /* 0x0000660004007a10 */ /* 0x000fe40007ffe0ff */
[----:B----4-:R0:W-:Y:S03]  /*523b0*/  @P4 STG.E.U16 [R26.64], R6 ;  /* 0x000000061a004986 */ /* 0x0101e6000c101506 */
[----:B------:R-:W-:Y:S01]  /*523c0*/  IMAD.WIDE R28, R0, 0x2, R2 ;  /* 0x00000002001c7825 */ /* 0x000fe200078e0202 */
[----:B-----5:R-:W-:-:S03]  /*523d0*/  ISETP.LT.AND P1, PT, R23, c[0x0][0x178], !P1 ;  /* 0x00005e0017007a0c */ /* 0x020fc60004f21270 */
[----:B0-----:R-:W-:Y:S01]  /*523e0*/  IMAD.WIDE R26, R4, 0x2, R24 ;  /* 0x00000002041a7825 */ /* 0x001fe200078e0218 */
[----:B------:R-:W-:Y:S02]  /*523f0*/  PRMT R4, R6, 0x7632, R4 ;  /* 0x0000763206047816 */ /* 0x000fe40000000004 */
[----:B------:R-:W-:Y:S01]  /*52400*/  ISETP.LT.AND P3, PT, R23, c[0x0][0x178], !P3 ;  /* 0x00005e0017007a0c */ /* 0x000fe20005f61270 */
[----:B------:R-:W-:-:S06]  /*52410*/  IMAD.WIDE R14, R0, 0x2, R24 ;  /* 0x00000002000e7825 */ /* 0x000fcc00078e0218 */
[----:B------:R-:W-:Y:S01]  /*52420*/  @P1 STG.E.U16 [R26.64], R16 ;  /* 0x000000101a001986 */ /* 0x000fe2000c101506 */
[----:B------:R-:W-:Y:S02]  /*52430*/  ISETP.LT.AND P1, PT, R7, c[0x0][0x178], !P0 ;  /* 0x00005e0007007a0c */ /* 0x000fe40004721270 */
[----:B------:R-:W-:Y:S01]  /*52440*/  ISETP.LT.AND P0, PT, R23, c[0x0][0x178], !P0 ;  /* 0x00005e0017007a0c */ /* 0x000fe20004701270 */
[----:B------:R0:W-:Y:S02]  /*52450*/  @P6 STG.E.U16 [R28.64], R4 ;  /* 0x000000041c006986 */ /* 0x0001e4000c101506 */
[----:B0-----:R-:W-:Y:S02]  /*52460*/  IADD3 R4, R0, c[0x0][0x198], RZ ;  /* 0x0000660000047a10 */ /* 0x001fe40007ffe0ff */
[----:B------:R0:W-:Y:S03]  /*52470*/  @P3 STG.E.U16 [R14.64], R12 ;  /* 0x0000000c0e003986 */ /* 0x0001e6000c101506 */
[----:B------:R-:W-:-:S04]  /*52480*/  IMAD.WIDE R26, R4, 0x2, R2 ;  /* 0x00000002041a7825 */ /* 0x000fc800078e0202 */
[C---:B------:R-:W-:Y:S01]  /*52490*/  IMAD.WIDE R28, R4.reuse, 0x2, R24 ;  /* 0x00000002041c7825 */ /* 0x040fe200078e0218 */
[----:B------:R-:W-:Y:S01]  /*524a0*/  IADD3 R4, R4, c[0x0][0x198], RZ ;  /* 0x0000660004047a10 */ /* 0x000fe20007ffe0ff */
[----:B---3--:R1:W-:Y:S04]  /*524b0*/  @P1 STG.E.U16 [R26.64], R5 ;  /* 0x000000051a001986 */ /* 0x0083e8000c101506 */
[----:B------:R-:W-:Y:S01]  /*524c0*/  @P0 STG.E.U16 [R28.64], R20 ;  /* 0x000000141c000986 */ /* 0x000fe2000c101506 */
[----:B------:R-:W-:Y:S02]  /*524d0*/  ISETP.LT.AND P0, PT, R7, c[0x0][0x178], !P2 ;  /* 0x00005e0007007a0c */ /* 0x000fe40005701270 */
[----:B0-----:R-:W-:Y:S01]  /*524e0*/  PRMT R12, R5, 0x7632, R12 ;  /* 0x00007632050c7816 */ /* 0x001fe2000000000c */
[----:B------:R0:W-:Y:S04]  /*524f0*/  STL [R1+0x1548], R11 ;  /* 0x0015480b01007387 */ /* 0x0001e80000100800 */
[----:B------:R-:W2:Y:S04]  /*52500*/  LDL.LU R6, [R1+0x24] ;  /* 0x0000240001067983 */ /* 0x000ea80000300800 */
[----:B-1----:R-:W3:Y:S01]  /*52510*/  LDL.LU R5, [R1+0x2f4] ;  /* 0x0002f40001057983 */ /* 0x002ee20000300800 */
[----:B0-----:R-:W-:-:S05]  /*52520*/  IMAD.WIDE R10, R4, 0x2, R2 ;  /* 0x00000002040a7825 */ /* 0x001fca00078e0202 */
[----:B------:R0:W-:Y:S04]  /*52530*/  @P0 STG.E.U16 [R10.64], R12 ;  /* 0x0000000c0a000986 */ /* 0x0001e8000c101506 */
[----:B0-----:R-:W4:Y:S01]  /*52540*/  LDL.LU R11, [R1+0x1548] ;  /* 0x00154800010b7983 */ /* 0x001f220000300800 */
[----:B------:R-:W-:Y:S02]  /*52550*/  IADD3 R0, R19, 0xd3, RZ ;  /* 0x000000d313007810 */ /* 0x000fe40007ffe0ff */
[----:B------:R-:W-:Y:S02]  /*52560*/  ISETP.LT.AND P2, PT, R23, c[0x0][0x178], !P2 ;  /* 0x00005e0017007a0c */ /* 0x000fe40005741270 */
[----:B------:R-:W-:Y:S02]  /*52570*/  ISETP.LT.AND P1, PT, R7, c[0x0][0x178], !P5 ;  /* 0x00005e0007007a0c */ /* 0x000fe40006f21270 */
[----:B------:R-:W-:-:S02]  /*52580*/  ISETP.GE.AND P3, PT, R0, c[0x0][0x17c], PT ;  /* 0x00005f0000007a0c */ /* 0x000fc40003f66270 */
[C---:B------:R-:W-:Y:S02]  /*52590*/  IADD3 R8, R19.reuse, 0xd1, RZ ;  /* 0x000000d113087810 */ /* 0x040fe40007ffe0ff */
[C---:B------:R-:W-:Y:S01]  /*525a0*/  IADD3 R0, R4.reuse, c[0x0][0x198], RZ ;  /* 0x0000660004007a10 */ /* 0x040fe20007ffe0ff */
[----:B------:R-:W-:Y:S01]  /*525b0*/  IMAD.WIDE R14, R4, 0x2, R24 ;  /* 0x00000002040e7825 */ /* 0x000fe200078e0218 */
[----:B------:R-:W-:Y:S02]  /*525c0*/  ISETP.GE.AND P4, PT, R8, c[0x0][0x17c], PT ;  /* 0x00005f0008007a0c */ /* 0x000fe40003f86270 */
[----:B------:R-:W-:Y:S01]  /*525d0*/  PRMT R20, R20, 0x7632, R20 ;  /* 0x0000763214147816 */ /* 0x000fe20000000014 */
[----:B------:R-:W-:Y:S01]  /*525e0*/  IMAD.WIDE R26, R0, 0x2, R2 ;  /* 0x00000002001a7825 */ /* 0x000fe200078e0202 */
[----:B------:R-:W-:Y:S02]  /*525f0*/  IADD3 R8, R19, 0xd2, RZ ;  /* 0x000000d213087810 */ /* 0x000fe40007ffe0ff */
[----:B------:R-:W-:Y:S01]  /*52600*/  ISETP.LT.AND P5, PT, R23, c[0x0][0x178], !P5 ;  /* 0x00005e0017007a0c */ /* 0x000fe20006fa1270 */
[----:B------:R0:W-:Y:S01]  /*52610*/  @P2 STG.E.U16 [R14.64], R20 ;  /* 0x000000140e002986 */ /* 0x0001e2000c101506 */
[----:B------:R-:W-:Y:S01]  /*52620*/  ISETP.GE.AND P6, PT, R8, c[0x0][0x17c], PT ;  /* 0x00005f0008007a0c */ /* 0x000fe20003fc6270 */
[----:B------:R-:W-:-:S03]  /*52630*/  IMAD.WIDE R28, R0, 0x2, R24 ;  /* 0x00000002001c7825 */ /* 0x000fc600078e0218 */
[----:B------:R-:W-:Y:S01]  /*52640*/  ISETP.LT.AND P2, PT, R7, c[0x0][0x178], !P6 ;  /* 0x00005e0007007a0c */ /* 0x000fe20007741270 */
[----:B0-----:R-:W5:Y:S01]  /*52650*/  LDL.LU.64 R14, [R1+0x1540] ;  /* 0x00154000010e7983 */ /* 0x001f620000300a00 */
[----:B--2---:R-:W-:-:S03]  /*52660*/  PRMT R12, R6, 0x7632, R12 ;  /* 0x00007632060c7816 */ /* 0x004fc6000000000c */
[----:B----4-:R0:W-:Y:S01]  /*52670*/  @P1 STG.E.U16 [R26.64], R11 ;  /* 0x0000000b1a001986 */ /* 0x0101e2000c101506 */
[----:B------:R-:W-:Y:S02]  /*52680*/  ISETP.LT.AND P1, PT, R7, c[0x0][0x178], !P4 ;  /* 0x00005e0007007a0c */ /* 0x000fe40006721270 */
[----:B------:R-:W-:Y:S02]  /*52690*/  ISETP.LT.AND P4, PT, R23, c[0x0][0x178], !P4 ;  /* 0x00005e0017007a0c */ /* 0x000fe40006781270 */
[----:B------:R-:W-:Y:S02]  /*526a0*/  PRMT R16, R11, 0x7632, R16 ;  /* 0x000076320b107816 */ /* 0x000fe40000000010 */
[----:B0-----:R-:W-:-:S04]  /*526b0*/  IADD3 R26, R0, c[0x0][0x198], RZ ;  /* 0x00006600001a7a10 */ /* 0x001fc80007ffe0ff */
[C---:B------:R-:W-:Y:S01]  /*526c0*/  IADD3 R0, R26.reuse, c[0x0][0x198], RZ ;  /* 0x000066001a007a10 */ /* 0x040fe20007ffe0ff */
[C---:B------:R-:W-:Y:S01]  /*526d0*/  IMAD.WIDE R10, R26.reuse, 0x2, R2 ;  /* 0x000000021a0a7825 */ /* 0x040fe200078e0202 */
[----:B------:R0:W-:Y:S03]  /*526e0*/  @P5 STG.E.U16 [R28.64], R6 ;  /* 0x000000061c005986 */ /* 0x0001e6000c101506 */
[----:B------:R-:W-:Y:S01]  /*526f0*/  IMAD.WIDE R26, R26, 0x2, R24 ;  /* 0x000000021a1a7825 */ /* 0x000fe200078e0218 */
[----:B------:R1:W-:Y:S04]  /*52700*/  @P1 STG.E.U16 [R10.64], R16 ;  /* 0x000000100a001986 */ /* 0x0003e8000c101506 */
[----:B------:R-:W-:Y:S01]  /*52710*/  @P4 STG.E.U16 [R26.64], R12 ;  /* 0x0000000c1a004986 */ /* 0x000fe2000c101506 */
[----:B0-----:R-:W-:-:S03]  /*52720*/  IMAD.WIDE R28, R0, 0x2, R2 ;  /* 0x00000002001c7825 */ /* 0x001fc600078e0202 */
[----:B------:R-:W2:Y:S04]  /*52730*/  LDL.LU R6, [R1+0x304] ;  /* 0x0003040001067983 */ /* 0x000ea80000300800 */
[----:B-1----:R-:W4:Y:S04]  /*52740*/  LDL.LU.64 R10, [R1+0x1538] ;  /* 0x00153800010a7983 */ /* 0x002f280000300a00 */
[----:B---3--:R0:W-:Y:S04]  /*52750*/  @P2 STG.E.U16 [R28.64], R5 ;  /* 0x000000051c002986 */ /* 0x0081e8000c101506 */
[----:B0-----:R-:W3:Y:S01]  /*52760*/  LDL.LU R29, [R1+0x34] ;  /* 0x00003400011d7983 */ /* 0x001ee20000300800 */
[----:B------:R-:W-:-:S02]  /*52770*/  ISETP.LT.AND P6, PT, R23, c[0x0][0x178], !P6 ;  /* 0x00005e0017007a0c */ /* 0x000fc400077c1270 */
[----:B------:R-:W-:Y:S01]  /*52780*/  IADD3 R8, R19, 0xd4, RZ ;  /* 0x000000d413087810 */ /* 0x000fe20007ffe0ff */
[----:B------:R-:W-:Y:S01]  /*52790*/  IMAD.WIDE R26, R0, 0x2, R24 ;  /* 0x00000002001a7825 */ /* 0x000fe200078e0218 */
[----:B------:R-:W-:Y:S02]  /*527a0*/  ISETP.LT.AND P4, PT, R7, c[0x0][0x178], !P3 ;  /* 0x00005e0007007a0c */ /* 0x000fe40005f81270 */
[----:B------:R-:W-:Y:S02]  /*527b0*/  ISETP.GE.AND P0, PT, R8, c[0x0][0x17c], PT ;  /* 0x00005f0008007a0c */ /* 0x000fe40003f06270 */
[----:B------:R-:W-:Y:S02]  /*527c0*/  IADD3 R8, R19, 0xd6, RZ ;  /* 0x000000d613087810 */ /* 0x000fe40007ffe0ff */
[----:B------:R-:W-:Y:S02]  /*527d0*/  IADD3 R0, R0, c[0x0][0x198], RZ ;  /* 0x0000660000007a10 */ /* 0x000fe40007ffe0ff */
[----:B------:R-:W-:-:S02]  /*527e0*/  ISETP.LT.AND P3, PT, R23, c[0x0][0x178], !P3 ;  /* 0x00005e0017007a0c */ /* 0x000fc40005f61270 */
[----:B------:R-:W-:Y:S02]  /*527f0*/  ISETP.GE.AND P1, PT, R8, c[0x0][0x17c], PT ;  /* 0x00005f0008007a0c */ /* 0x000fe40003f26270 */
[----:B------:R-:W-:Y:S02]  /*52800*/  PRMT R12, R5, 0x7632, R12 ;  /* 0x00007632050c7816 */ /* 0x000fe4000000000c */
[----:B------:R-:W2:Y:S04]  /*52810*/  LDL.LU R5, [R1+0x1530] ;  /* 0x0015300001057983 */ /* 0x000ea80000300800 */
[----:B---3--:R0:W-:Y:S01]  /*52820*/  @P6 STG.E.U16 [R26.64], R29 ;  /* 0x0000001d1a006986 */ /* 0x0081e2000c101506 */
[----:B------:R-:W-:Y:S02]  /*52830*/  ISETP.LT.AND P6, PT, R7, c[0x0][0x178], !P0 ;  /* 0x00005e0007007a0c */ /* 0x000fe400047c1270 */
[----:B------:R-:W-:Y:S01]  /*52840*/  PRMT R8, R29, 0x7632, R8 ;  /* 0x000076321d087816 */ /* 0x000fe20000000008 */
[----:B0-----:R-:W-:-:S04]  /*52850*/  IMAD.WIDE R26, R0, 0x2, R2 ;  /* 0x00000002001a7825 */ /* 0x001fc800078e0202 */
[C---:B------:R-:W-:Y:S01]  /*52860*/  IMAD.WIDE R28, R0.reuse, 0x2, R24 ;  /* 0x00000002001c7825 */ /* 0x040fe200078e0218 */
[----:B------:R-:W-:Y:S01]  /*52870*/  IADD3 R0, R0, c[0x0][0x198], RZ ;  /* 0x0000660000007a10 */ /* 0x000fe20007ffe0ff */
[----:B------:R0:W-:Y:S04]  /*52880*/  @P4 STG.E.U16 [R26.64], R12 ;  /* 0x0000000c1a004986 */ /* 0x0001e8000c101506 */
[----:B------:R-:W-:Y:S01]  /*52890*/  @P3 STG.E.U16 [R28.64], R8 ;  /* 0x000000081c003986 */ /* 0x000fe2000c101506 */
[----:B0-----:R-:W-:-:S03]  /*528a0*/  IMAD.WIDE R26, R0, 0x2, R2 ;  /* 0x00000002001a7825 */ /* 0x001fc600078e0202 */
[----:B------:R-:W3:Y:S04]  /*528b0*/  LDL.LU R12, [R1+0x314] ;  /* 0x00031400010c7983 */ /* 0x000ee80000300800 */
[----:B--2---:R0:W-:Y:S04]  /*528c0*/  @P6 STG.E.U16 [R26.64], R6 ;  /* 0x000000061a006986 */ /* 0x0041e8000c101506 */
[----:B0-----:R-:W2:Y:S01]  /*528d0*/  LDL.LU R27, [R1+0x14] ;  /* 0x00001400011b7983 */ /* 0x001ea20000300800 */
[----:B------:R-:W-:Y:S02]  /*528e0*/  IADD3 R4, R19, 0xd5, RZ ;  /* 0x000000d513047810 */ /* 0x000fe40007ffe0ff */
[----:B------:R-:W-:-:S02]  /*528f0*/  ISETP.LT.AND P0, PT, R23, c[0x0][0x178], !P0 ;  /* 0x00005e0017007a0c */ /* 0x000fc40004701270 */
[----:B------:R-:W-:Y:S02]  /*52900*/  ISETP.GE.AND P5, PT, R4, c[0x0][0x17c], PT ;  /* 0x00005f0004007a0c */ /* 0x000fe40003fa6270 */
[----:B------:R-:W-:Y:S01]  /*52910*/  IADD3 R4, R19, 0xd7, RZ ;  /* 0x000000d713047810 */ /* 0x000fe20007ffe0ff */
[----:B------:R-:W-:-:S03]  /*52920*/  IMAD.WIDE R28, R0, 0x2, R24 ;  /* 0x00000002001c7825 */ /* 0x000fc600078e0218 */
[----:B------:R-:W-:Y:S02]  /*52930*/  ISETP.GE.AND P2, PT, R4, c[0x0][0x17c], PT ;  /* 0x00005f0004007a0c */ /* 0x000fe40003f46270 */
[----:B------:R-:W-:Y:S02]  /*52940*/  IADD3 R4, R19, 0xd8, RZ ;  /* 0x000000d813047810 */ /* 0x000fe40007ffe0ff */
[----:B------:R-:W-:Y:S02]  /*52950*/  ISETP.LT.AND P3, PT, R7, c[0x0][0x178], !P5 ;  /* 0x00005e0007007a0c */ /* 0x000fe40006f61270 */
[----:B------:R-:W-:Y:S02]  /*52960*/  ISETP.GE.AND P4, PT, R4, c[0x0][0x17c], PT ;  /* 0x00005f0004007a0c */ /* 0x000fe40003f86270 */
[----:B------:R-:W-:Y:S02]  /*52970*/  ISETP.LT.AND P5, PT, R23, c[0x0][0x178], !P5 ;  /* 0x00005e0017007a0c */ /* 0x000fe40006fa1270 */
[----:B------:R-:W-:-:S02]  /*52980*/  IADD3 R4, R19, 0xd9, RZ ;  /* 0x000000d913047810 */ /* 0x000fc40007ffe0ff */
[----:B------:R-:W-:Y:S02]  /*52990*/  IADD3 R0, R0, c[0x0][0x198], RZ ;  /* 0x0000660000007a10 */ /* 0x000fe40007ffe0ff */
[----:B------:R-:W-:Y:S02]  /*529a0*/  ISETP.GE.AND P6, PT, R4, c[0x0][0x17c], PT ;  /* 0x00005f0004007a0c */ /* 0x000fe40003fc6270 */
[----:B------:R-:W-:Y:S02]  /*529b0*/  PRMT R4, R6, 0x7632, R4 ;  /* 0x0000763206047816 */ /* 0x000fe40000000004 */
[----:B------:R-:W3:Y:S04]  /*529c0*/  LDL.LU R6, [R1+0x152c] ;  /* 0x00152c0001067983 */ /* 0x000ee80000300800 */
[----:B--2---:R0:W-:Y:S01]  /*529d0*/  @P0 STG.E.U16 [R28.64], R27 ;  /* 0x0000001b1c000986 */ /* 0x0041e2000c101506 */
[----:B------:R-:W-:Y:S01]  /*529e0*/  ISETP.LT.AND P0, PT, R7, c[0x0][0x178], !P1 ;  /* 0x00005e0007007a0c */ /* 0x000fe20004f01270 */
[----:B0-----:R-:W-:-:S02]  /*529f0*/  IMAD.MOV.U32 R29, RZ, RZ, R27 ;  /* 0x000000ffff1d7224 */ /* 0x001fc400078e001b */
[----:B------:R-:W-:-:S03]  /*52a00*/  IMAD.WIDE R26, R0, 0x2, R2 ;  /* 0x00000002001a7825 */ /* 0x000fc600078e0202 */
[----:B------:R-:W-:Y:S01]  /*52a10*/  PRMT R8, R29, 0x7632, R8 ;  /* 0x000076321d087816 */ /* 0x000fe20000000008 */
[C---:B------:R-:W-:Y:S01]  /*52a20*/  IMAD.WIDE R28, R0.reuse, 0x2, R24 ;  /* 0x00000002001c7825 */ /* 0x040fe200078e0218 */
[----:B------:R-:W-:Y:S01]  /*52a30*/  IADD3 R0, R0, c[0x0][0x198], RZ ;  /* 0x0000660000007a10 */ /* 0x000fe20007ffe0ff */
[----:B------:R0:W-:Y:S01]  /*52a40*/  @P3 STG.E.U16 [R26.64], R4 ;  /* 0x000000041a003986 */ /* 0x0001e2000c101506 */
[----:B------:R-:W-:-:S03]  /*52a50*/  ISETP.LT.AND P1, PT, R23, c[0x0][0x178], !P1 ;  /* 0x00005e0017007a0c */ /* 0x000fc60004f21270 */
[----:B------:R1:W-:Y:S01]  /*52a60*/  @P5 STG.E.U16 [R28.64], R8 ;  /* 0x000000081c005986 */ /* 0x0003e2000c101506 */
[----:B------:R-:W-:Y:S02]  /*52a70*/  ISETP.LT.AND P5, PT, R7, c[0x0][0x178], !P2 ;  /* 0x00005e0007007a0c */ /* 0x000fe400057a1270 */
[----:B0-----:R-:W-:Y:S01]  /*52a80*/  IADD3 R4, R19, 0xda, RZ ;  /* 0x000000da13047810 */ /* 0x001fe20007ffe0ff */
[----:B------:R-:W-:-:S03]  /*52a90*/  IMAD.WIDE R26, R0, 0x2, R2 ;  /* 0x00000002001a7825 */ /* 0x000fc600078e0202 */
[----:B------:R-:W-:Y:S02]  /*52aa0*/  ISETP.GE.AND P3, PT, R4, c[0x0][0x17c], PT ;  /* 0x00005f0004007a0c */ /* 0x000fe40003f66270 */
[----:B------:R-:W-:Y:S01]  /*52ab0*/  IADD3 R4, R0, c[0x0][0x198], RZ ;  /* 0x0000660000047a10 */ /* 0x000fe20007ffe0ff */
[----:B---3--:R0:W-:Y:S04]  /*52ac0*/  @P0 STG.E.U16 [R26.64], R12 ;  /* 0x0000000c1a000986 */ /* 0x0081e8000c101506 */
[----:B-1----:R-:W-:-:S04]  /*52ad0*/  IMAD.WIDE R28, R4, 0x2, R2 ;  /* 0x00000002041c7825 */ /* 0x002fc800078e0202 */
[----:B0-----:R-:W-:Y:S01]  /*52ae0*/  IMAD.WIDE R26, R0, 0x2, R24 ;  /* 0x00000002001a7825 */ /* 0x001fe200078e0218 */
[----:B------:R-:W-:Y:S02]  /*52af0*/  PRMT R0, R12, 0x7632, R0 ;  /* 0x000076320c007816 */ /* 0x000fe40000000000 */
[----:B------:R-:W-:Y:S02]  /*52b00*/  IADD3 R12, R19, 0xdc, RZ ;  /* 0x000000dc130c7810 */ /* 0x000fe40007ffe0ff */
[----:B------:R-:W-:Y:S04]  /*52b10*/  @P1 STG.E.U16 [R26.64], R5 ;  /* 0x000000051a001986 */ /* 0x000fe8000c101506 */
[----:B------:R0:W-:Y:S01]  /*52b20*/  @P5 STG.E.U16 [R28.64], R0 ;  /* 0x000000001c005986 */ /* 0x0001e2000c101506 */
[----:B------:R-:W-:-:S03]  /*52b30*/  ISETP.GE.AND P5, PT, R12, c[0x0][0x17c], PT ;  /* 0x00005f000c007a0c */ /* 0x000fc60003fa6270 */
[----:B------:R-:W2:Y:S01]  /*52b40*/  LDL.LU R12, [R1+0x344] ;  /* 0x00034400010c7983 */ /* 0x000ea20000300800 */
[----:B------:R-:W-:Y:S02]  /*52b50*/  ISETP.LT.AND P2, PT, R23, c[0x0][0x178], !P2 ;  /* 0x00005e0017007a0c */ /* 0x000fe40005741270 */
[----:B------:R-:W-:Y:S02]  /*52b60*/  ISETP.LT.AND P1, PT, R7, c[0x0][0x178], !P4 ;  /* 0x00005e0007007a0c */ /* 0x000fe40006721270 */
[----:B------:R-:W-:Y:S02]  /*52b70*/  PRMT R16, R5, 0x7632, R16 ;  /* 0x0000763205107816 */ /* 0x000fe40000000010 */
[C---:B0-----:R-:W-:Y:S01]  /*52b80*/  IADD3 R0, R4.reuse, c[0x0][0x198], RZ ;  /* 0x0000660004007a10 */ /* 0x041fe20007ffe0ff */
[----:B------:R-:W-:Y:S01]  /*52b90*/  IMAD.WIDE R4, R4, 0x2, R24 ;  /* 0x0000000204047825 */ /* 0x000fe200078e0218 */
[----:B------:R-:W-:-:S03]  /*52ba0*/  IADD3 R8, R19, 0xdb, RZ ;  /* 0x000000db13087810 */ /* 0x000fc60007ffe0ff */
[----:B------:R-:W-:Y:S01]  /*52bb0*/  IMAD.WIDE R26, R0, 0x2, R2 ;  /* 0x00000002001a7825 */ /* 0x000fe200078e0202 */
[----:B------:R-:W-:Y:S01]  /*52bc0*/  ISETP.GE.AND P0, PT, R8, c[0x0][0x17c], PT ;  /* 0x00005f0008007a0c */ /* 0x000fe20003f06270 */
[----:B------:R0:W-:Y:S01]  /*52bd0*/  @P2 STG.E.U16 [R4.64], R16 ;  /* 0x0000001004002986 */ /* 0x0001e2000c101506 */
[----:B------:R-:W-:Y:S02]  /*52be0*/  ISETP.LT.AND P4, PT, R23, c[0x0][0x178], !P4 ;  /* 0x00005e0017007a0c */ /* 0x000fe40006781270 */
[----:B------:R-:W-:-:S04]  /*52bf0*/  IADD3 R8, R19, 0xdd, RZ ;  /* 0x000000dd13087810 */ /* 0x000fc80007ffe0ff */
[----:B------:R-:W-:Y:S02]  /*52c00*/  ISETP.GE.AND P2, PT, R8, c[0x0][0x17c], PT ;  /* 0x00005f0008007a0c */ /* 0x000fe40003f46270 */
[C---:B------:R-:W-:Y:S01]  /*52c10*/  IADD3 R8, R0.reuse, c[0x0][0x198], RZ ;  /* 0x0000660000087a10 */ /* 0x040fe20007ffe0ff */
[----:B------:R-:W-:-:S04]  /*52c20*/  IMAD.WIDE R28, R0, 0x2, R24 ;  /* 0x00000002001c7825 */ /* 0x000fc800078e0218 */
[----:B0-----:R-:W-:Y:S01]  /*52c30*/  IMAD.WIDE R4, R8, 0x2, R2 ;  /* 0x0000000208047825 */ /* 0x001fe200078e0202 */
[----:B--2---:R-:W-:Y:S01]  /*52c40*/  @P1 STG.E.U16 [R26.64], R12 ;  /* 0x0000000c1a001986 */ /* 0x004fe2000c101506 */
[C---:B------:R-:W-:Y:S02]  /*52c50*/  ISETP.LT.AND P1, PT, R7.reuse, c[0x0][0x178], !P6 ;  /* 0x00005e0007007a0c */ /* 0x040fe40007721270 */
[----:B------:R-:W-:Y:S01]  /*52c60*/  PRMT R20, R12, 0x7632, R20 ;  /* 0x000076320c147816 */ /* 0x000fe20000000014 */
[----:B------:R-:W-:Y:S01]  /*52c70*/  @P4 STG.E.U16 [R28.64], R9 ;  /* 0x000000091c004986 */ /* 0x000fe2000c101506 */
[----:B------:R-:W-:-:S03]  /*52c80*/  ISETP.LT.AND P4, PT, R7, c[0x0][0x178], !P3 ;  /* 0x00005e0007007a0c */ /* 0x000fc60005f81270 */
[----:B------:R-:W2:Y:S06]  /*52c90*/  LDL.LU R7, [R1+0x1528] ;  /* 0x0015280001077983 */ /* 0x000eac0000300800 */
[----:B------:R0:W-:Y:S04]  /*52ca0*/  @P1 STG.E.U16 [R4.64], R20 ;  /* 0x0000001404001986 */ /* 0x0001e8000c101506 */
[----:B0-----:R-:W3:Y:S01]  /*52cb0*/  LDL.LU R5, [R1+0x334] ;  /* 0x0003340001057983 */ /* 0x001ee20000300800 */
[----:B------:R-:W-:-:S02]  /*52cc0*/  ISETP.LT.AND P6, PT, R23, c[0x0][0x178], !P6 ;  /* 0x00005e0017007a0c */ /* 0x000fc400077c1270 */
[----:B------:R-:W-:Y:S02]  /*52cd0*/  ISETP.LT.AND P3, PT, R23, c[0x0][0x178], !P3 ;  /* 0x00005e0017007a0c */ /* 0x000fe40005f61270 */
[C---:B------:R-:W-:Y:S02]  /*52ce0*/  IADD3 R0, R8.reuse, c[0x0][0x198], RZ ;  /* 0x0000660008007a10 */ /* 0x040fe40007ffe0ff */
[----:B------:R-:W-:Y:S01]  /*52cf0*/  PRMT R16, R9, 0x7632, R16 ;  /* 0x0000763209107816 */ /* 0x000fe20000000010 */
[----:B------:R-:W-:-:S04]  /*52d00*/  IMAD.WIDE R8, R8, 0x2, R24 ;  /* 0x0000000208087825 */ /* 0x000fc800078e0218 */
[----:B------:R-:W-:-:S04]  /*52d10*/  IMAD.WIDE R26, R0, 0x2, R2 ;  /* 0x00000002001a7825 */ /* 0x000fc800078e0202 */
[----:B------:R-:W-:Y:S01]  /*52d20*/  IMAD.WIDE R28, R0, 0x2, R24 ;  /* 0x00000002001c7825 */ /* 0x000fe200078e0218 */
[----:B------:R-:W-:Y:S04]  /*52d30*/  @P6 STG.E.U16 [R8.64], R16 ;  /* 0x0000001008006986 */ /* 0x000fe8000c101506 */
[----:B---3--:R-:W-:Y:S04]  /*52d40*/  @P4 STG.E.U16 [R26.64], R5 ;  /* 0x000000051a004986 */ /* 0x008fe8000c101506 */
[----:B------:R0:W-:Y:S04]  /*52d50*/  @P3 STG.E.U16 [R28.64], R13 ;  /* 0x0000000d1c003986 */ /* 0x0001e8000c101506 */
[----:B0-----:R-:W3:Y:S04]  /*52d60*/  LDL.LU R29, [R1+0x324] ;  /* 0x00032400011d7983 */ /* 0x001ee80000300800 */
[----:B------:R-:W2:Y:S01]  /*52d70*/  LDL.LU R28, [R1+0xcec] ;  /* 0x000cec00011c7983 */ /* 0x000ea20000300800 */
[----:B------:R-:W-:-:S02]  /*52d80*/  IADD3 R12, R19, 0xde, RZ ;  /* 0x000000de130c7810 */ /* 0x000fc40007ffe0ff */
[----:B------:R-:W-:Y:S01]  /*52d90*/  IADD3 R8, R0, c[0x0][0x198], RZ ;  /* 0x0000660000087a10 */ /* 0x000fe20007ffe0ff */
[----:B------:R-:W3:Y:S01]  /*52da0*/  LDL.LU R27, [R1+0x2e4] ;  /* 0x0002e400011b7983 */ /* 0x000ee20000300800 */
[----:B------:R-:W-:Y:S02]  /*52db0*/  ISETP.GE.AND P1, PT, R12, c[0x0][0x17c], PT ;  /* 0x00005f000c007a0c */ /* 0x000fe40003f26270 */
[----:B------:R-:W-:Y:S02]  /*52dc0*/  IADD3 R12, R19, 0xdf, RZ ;  /* 0x000000df130c7810 */ /* 0x000fe40007ffe0ff */
[C---:B------:R-:W-:Y:S02]  /*52dd0*/  IADD3 R0, R8.reuse, c[0x0][0x198], RZ ;  /* 0x0000660008007a10 */ /* 0x040fe40007ffe0ff */
[----:B------:R-:W-:Y:S01]  /*52de0*/  PRMT R26, R5, 0x7632, R26 ;  /* 0x00007632051a7816 */ /* 0x000fe2000000001a */
[----:B------:R-:W-:Y:S01]  /*52df0*/  IMAD.WIDE R4, R8, 0x2, R2 ;  /* 0x0000000208047825 */ /* 0x000fe200078e0202 */
[----:B------:R-:W-:-:S02]  /*52e00*/  PRMT R20, R13, 0x7632, R20 ;  /* 0x000076320d147816 */ /* 0x000fc40000000014 */
[----:B------:R-:W-:Y:S01]  /*52e10*/  ISETP.GE.AND P3, PT, R12, c[0x0][0x17c], PT ;  /* 0x00005f000c007a0c */ /* 0x000fe20003f66270 */
[----:B------:R-:W-:-:S04]  /*52e20*/  IMAD.WIDE R8, R8, 0x2, R24 ;  /* 0x0000000208087825 */ /* 0x000fc800078e0218 */
[----:B------:R-:W-:Y:S01]  /*52e30*/  IMAD.WIDE R12, R0, 0x2, R2 ;  /* 0x00000002000c7825 */ /* 0x000fe200078e0202 */
[C---:B--2---:R-:W-:Y:S02]  /*52e40*/  ISETP.LT.AND P4, PT, R28.reuse, c[0x0][0x178], !P0 ;  /* 0x00005e001c007a0c */ /* 0x044fe40004781270 */
[----:B------:R-:W-:Y:S02]  /*52e50*/  ISETP.LT.AND P0, PT, R23, c[0x0][0x178], !P0 ;  /* 0x00005e0017007a0c */ /* 0x000fe40004701270 */
[----:B------:R-:W-:-:S09]  /*52e60*/  ISETP.LT.AND P6, PT, R28, c[0x0][0x178], !P5 ;  /* 0x00005e001c007a0c */ /* 0x000fd20006fc1270 */
[----:B------:R-:W-:Y:S04]  /*52e70*/  @P4 STG.E.U16 [R4.64], R26 ;  /* 0x0000001a04004986 */ /* 0x000fe8000c101506 */
[----:B------:R-:W-:Y:S04]  /*52e80*/  @P0 STG.E.U16 [R8.64], R20 ;  /* 0x0000001408000986 */ /* 0x000fe8000c101506 */
[----:B---3--:R0:W-:Y:S02]  /*52e90*/  @P6 STG.E.U16 [R12.64], R29 ;  /* 0x0000001d0c006986 */ /* 0x0081e4000c101506 */
[----:B0-----:R-:W-:-:S02]  /*52ea0*/  PRMT R12, R29, 0x7632, R12 ;  /* 0x000076321d0c7816 */ /* 0x001fc4000000000c */
[----:B------:R-:W2:Y:S04]  /*52eb0*/  LDL.LU R29, [R1+0x2d8] ;  /* 0x0002d800011d7983 */ /* 0x000ea80000300800 */
[----:B------:R-:W3:Y:S01]  /*52ec0*/  LDL.LU R20, [R1+0x28] ;  /* 0x0000280001147983 */ /* 0x000ee20000300800 */
[C---:B------:R-:W-:Y:S02]  /*52ed0*/  ISETP.LT.AND P5, PT, R23.reuse, c[0x0][0x178], !P5 ;  /* 0x00005e0017007a0c */ /* 0x040fe40006fa1270 */
[----:B------:R-:W-:Y:S01]  /*52ee0*/  ISETP.LT.AND P6, PT, R28, c[0x0][0x178], !P2 ;  /* 0x00005e001c007a0c */ /* 0x000fe200057c1270 */
[----:B------:R-:W-:Y:S01]  /*52ef0*/  IMAD.WIDE R4, R0, 0x2, R24 ;  /* 0x0000000200047825 */ /* 0x000fe200078e0218 */
[----:B------:R-:W-:Y:S02]  /*52f00*/  ISETP.LT.AND P2, PT, R23, c[0x0][0x178], !P2 ;  /* 0x00005e0017007a0c */ /* 0x000fe40005741270 */
[----:B------:R-:W-:-:S02]  /*52f10*/  IADD3 R8, R19, 0xe1, RZ ;  /* 0x000000e113087810 */ /* 0x000fc40007ffe0ff */
[----:B------:R-:W-:Y:S02]  /*52f20*/  IADD3 R0, R0, c[0x0][0x198], RZ ;  /* 0x0000660000007a10 */ /* 0x000fe40007ffe0ff */
[----:B------:R-:W-:-:S03]  /*52f30*/  ISETP.GE.AND P0, PT, R8, c[0x0][0x17c], PT ;  /* 0x00005f0008007a0c */ /* 0x000fc60003f06270 */
[----:B------:R0:W-:Y:S01]  /*52f40*/  @P5 STG.E.U16 [R4.64], R17 ;  /* 0x0000001104005986 */ /* 0x0001e2000c101506 */
[----:B------:R-:W-:Y:S01]  /*52f50*/  IMAD.WIDE R8, R0, 0x2, R2 ;  /* 0x0000000200087825 */ /* 0x000fe200078e0202 */
[----:B------:R-:W-:Y:S02]  /*52f60*/  ISETP.LT.AND P5, PT, R28, c[0x0][0x178], !P1 ;  /* 0x00005e001c007a0c */ /* 0x000fe40004fa1270 */
[----:B------:R-:W-:Y:S02]  /*52f70*/  ISETP.LT.AND P1, PT, R23, c[0x0][0x178], !P1 ;  /* 0x00005e0017007a0c */ /* 0x000fe40004f21270 */
[----:B------:R1:W-:Y:S01]  /*52f80*/  @P6 STG.E.U16 [R8.64], R12 ;  /* 0x0000000c08006986 */ /* 0x0003e2000c101506 */
[----:B0-----:R-:W-:Y:S01]  /*52f90*/  PRMT R17, R17, 0x7632, R17 ;  /* 0x0000763211117816 */ /* 0x001fe20000000011 */
[C---:B------:R-:W-:Y:S01]  /*52fa0*/  IMAD.WIDE R4, R0.reuse, 0x2, R24 ;  /* 0x0000000200047825 */ /* 0x040fe200078e0218 */
[----:B------:R-:W-:Y:S02]  /*52fb0*/  IADD3 R0, R0, c[0x0][0x198], RZ ;  /* 0x0000660000007a10 */ /* 0x000fe40007ffe0ff */
[----:B------:R-:W-:-:S02]  /*52fc0*/  IADD3 R16, R19, 0xe0, RZ ;  /* 0x000000e013107810 */ /* 0x000fc40007ffe0ff */
[----:B------:R0:W-:Y:S01]  /*52fd0*/  @P2 STG.E.U16 [R4.64], R17 ;  /* 0x0000001104002986 */ /* 0x0001e2000c101506 */
[----:B------:R-:W-:Y:S01]  /*52fe0*/  ISETP.LT.AND P2, PT, R28, c[0x0][0x178], !P3 ;  /* 0x00005e001c007a0c */ /* 0x000fe20005f41270 */
[----:B-1----:R-:W-:Y:S01]  /*52ff0*/  IMAD.WIDE R8, R0, 0x2, R24 ;  /* 0x0000000200087825 */ /* 0x002fe200078e0218 */
[----:B------:R-:W-:Y:S02]  /*53000*/  ISETP.LT.AND P3, PT, R23, c[0x0][0x178], !P3 ;  /* 0x00005e0017007a0c */ /* 0x000fe40005f61270 */
[----:B------:R-:W-:Y:S02]  /*53010*/  IADD3 R12, R19, 0xe3, RZ ;  /* 0x000000e3130c7810 */ /* 0x000fe40007ffe0ff */
[----:B------:R-:W-:Y:S01]  /*53020*/  ISETP.GE.AND P4, PT, R16, c[0x0][0x17c], PT ;  /* 0x00005f0010007a0c */ /* 0x000fe20003f86270 */
[C---:B0-----:R-:W-:Y:S01]  /*53030*/  IMAD.WIDE R4, R0.reuse, 0x2, R2 ;  /* 0x0000000200047825 */ /* 0x041fe200078e0202 */
[----:B------:R-:W-:-:S04]  /*53040*/  IADD3 R0, R0, c[0x0][0x198], RZ ;  /* 0x0000660000007a10 */ /* 0x000fc80007ffe0ff */
[----:B------:R0:W-:Y:S01]  /*53050*/  @P5 STG.E.U16 [R4.64], R27 ;  /* 0x0000001b04005986 */ /* 0x0001e2000c101506 */
[----:B------:R-:W-:Y:S02]  /*53060*/  ISETP.GE.AND P5, PT, R12, c[0x0][0x17c], PT ;  /* 0x00005f000c007a0c */ /* 0x000fe40003fa6270 */
[----:B------:R-:W-:Y:S01]  /*53070*/  PRMT R12, R27, 0x7632, R12 ;  /* 0x000076321b0c7816 */ /* 0x000fe2000000000c */
[----:B------:R1:W-:Y:S01]  /*53080*/  @P1 STG.E.U16 [R8.64], R21 ;  /* 0x0000001508001986 */ /* 0x0003e2000c101506 */
[----:B------:R-:W-:Y:S01]  /*53090*/  ISETP.LT.AND P1, PT, R28, c[0x0][0x178], !P4 ;  /* 0x00005e001c007a0c */ /* 0x000fe20006721270 */
[C---:B0-----:R-:W-:Y:S02]  /*530a0*/  IMAD.WIDE R4, R0.reuse, 0x2, R2 ;  /* 0x0000000200047825 */ /* 0x041fe400078e0202 */
[----:B------:R-:W4:Y:S01]  /*530b0*/  LDL.LU R27, [R1+0x2f8] ;  /* 0x0002f800011b7983 */ /* 0x000f220000300800 */
[----:B-1----:R-:W-:Y:S01]  /*530c0*/  PRMT R21, R21, 0x7632, R21 ;  /* 0x0000763215157816 */ /* 0x002fe20000000015 */
        /* <DEDUP_REMOVED lines=9> */
[C---:B-1----:R-:W-:Y:S02]  /*53160*/  IADD3 R8, R19.reuse, 0xe5, RZ ;  /* 0x000000e513087810 */ /* 0x042fe40007ffe0ff */
[----:B------:R-:W-:Y:S02]  /*53170*/  IADD3 R12, R0, c[0x0][0x198], RZ ;  /* 0x00006600000c7a10 */ /* 0x000fe40007ffe0ff */
[----:B------:R-:W-:Y:S01]  /*53180*/  IADD3 R17, R19, 0xe6, RZ ;  /* 0x000000e613117810 */ /* 0x000fe20007ffe0ff */
[----:B--2---:R0:W-:Y:S01]  /*53190*/  @P1 STG.E.U16 [R4.64], R29 ;  /* 0x0000001d04001986 */ /* 0x0041e2000c101506 */
[----:B------:R-:W-:Y:S01]  /*531a0*/  ISETP.GE.AND P1, PT, R8, c[0x0][0x17c], PT ;  /* 0x00005f0008007a0c */ /* 0x000fe20003f26270 */
[----:B------:R-:W-:-:S04]  /*531b0*/  IMAD.WIDE R8, R12, 0x2, R2 ;  /* 0x000000020c087825 */ /* 0x000fc800078e0202 */
[----:B0-----:R-:W-:Y:S01]  /*531c0*/  IMAD.WIDE R4, R0, 0x2, R24 ;  /* 0x0000000200047825 */ /* 0x001fe200078e0218 */
[----:B------:R-:W-:Y:S02]  /*531d0*/  PRMT R0, R29, 0x7632, R0 ;  /* 0x000076321d007816 */ /* 0x000fe40000000000 */
[----:B------:R-:W2:Y:S04]  /*531e0*/  LDL.LU R29, [R1+0x18] ;  /* 0x00001800011d7983 */ /* 0x000ea80000300800 */
[----:B---3--:R-:W-:Y:S04]  /*531f0*/  @P4 STG.E.U16 [R4.64], R20 ;  /* 0x0000001404004986 */ /* 0x008fe8000c101506 */
[----:B------:R0:W-:Y:S01]  /*53200*/  @P3 STG.E.U16 [R8.64], R0 ;  /* 0x0000000008003986 */ /* 0x0001e2000c101506 */
[----:B------:R-:W-:-:S03]  /*53210*/  ISETP.GE.AND P3, PT, R17, c[0x0][0x17c], PT ;  /* 0x00005f0011007a0c */ /* 0x000fc60003f66270 */
[----:B------:R-:W3:Y:S01]  /*53220*/  LDL.LU R17, [R1+0x38] ;  /* 0x0000380001117983 */ /* 0x000ee20000300800 */
[----:B------:R-:W-:-:S04]  /*53230*/  IADD3 R13, R19, 0xe2, RZ ;  /* 0x000000e2130d7810 */ /* 0x000fc80007ffe0ff */
[----:B------:R-:W-:Y:S02]  /*53240*/  ISETP.GE.AND P6, PT, R13, c[0x0][0x17c], PT ;  /* 0x00005f000d007a0c */ /* 0x000fe40003fc6270 */
[----:B------:R-:W-:Y:S02]  /*53250*/  ISETP.LT.AND P0, PT, R23, c[0x0][0x178], !P0 ;  /* 0x00005e0017007a0c */ /* 0x000fe40004701270 */
[----:B------:R-:W-:Y:S02]  /*53260*/  ISETP.LT.AND P4, PT, R28, c[0x0][0x178], !P6 ;  /* 0x00005e001c007a0c */ /* 0x000fe40007781270 */
[C---:B0-----:R-:W-:Y:S01]  /*53270*/  IADD3 R0, R12.reuse, c[0x0][0x198], RZ ;  /* 0x000066000c007a10 */ /* 0x041fe20007ffe0ff */
[----:B------:R-:W-:Y:S01]  /*53280*/  IMAD.WIDE R4, R12, 0x2, R24 ;  /* 0x000000020c047825 */ /* 0x000fe200078e0218 */
[----:B------:R-:W-:-:S03]  /*53290*/  PRMT R16, R20, 0x7632, R16 ;  /* 0x0000763214107816 */ /* 0x000fc60000000010 */
[----:B------:R-:W-:Y:S01]  /*532a0*/  IMAD.WIDE R8, R0, 0x2, R2 ;  /* 0x0000000200087825 */ /* 0x000fe200078e0202 */
[----:B------:R-:W-:-:S03]  /*532b0*/  ISETP.LT.AND P6, PT, R23, c[0x0][0x178], !P6 ;  /* 0x00005e0017007a0c */ /* 0x000fc600077c1270 */
[----:B------:R-:W-:Y:S01]  /*532c0*/  @P0 STG.E.U16 [R4.64], R16 ;  /* 0x0000001004000986 */ /* 0x000fe2000c101506 */
[----:B------:R-:W-:-:S03]  /*532d0*/  IMAD.WIDE R12, R0, 0x2, R24 ;  /* 0x00000002000c7825 */ /* 0x000fc600078e0218 */
[----:B----4-:R0:W-:Y:S01]  /*532e0*/  @P4 STG.E.U16 [R8.64], R27 ;  /* 0x0000001b08004986 */ /* 0x0101e2000c101506 */
[----:B------:R-:W-:Y:S02]  /*532f0*/  ISETP.LT.AND P4, PT, R28, c[0x0][0x178], !P5 ;  /* 0x00005e001c007a0c */ /* 0x000fe40006f81270 */
[----:B------:R-:W-:Y:S02]  /*53300*/  PRMT R26, R27, 0x7632, R26 ;  /* 0x000076321b1a7816 */ /* 0x000fe4000000001a */
[----:B0-----:R-:W-:Y:S01]  /*53310*/  IADD3 R8, R0, c[0x0][0x198], RZ ;  /* 0x0000660000087a10 */ /* 0x001fe20007ffe0ff */
[----:B------:R-:W4:Y:S04]  /*53320*/  LDL.LU R27, [R1+0x318] ;  /* 0x00031800011b7983 */ /* 0x000f280000300800 */
[----:B------:R-:W-:Y:S01]  /*53330*/  IMAD.WIDE R4, R8, 0x2, R2 ;  /* 0x0000000208047825 */ /* 0x000fe200078e0202 */
[----:B---3--:R-:W-:Y:S04]  /*53340*/  @P6 STG.E.U16 [R12.64], R17 ;  /* 0x000000110c006986 */ /* 0x008fe8000c101506 */
[----:B------:R0:W-:Y:S04]  /*53350*/  @P4 STG.E.U16 [R4.64], R26 ;  /* 0x0000001a04004986 */ /* 0x0001e8000c101506 */
[----:B0-----:R-:W3:Y:S01]  /*53360*/  LDL.LU R5, [R1+0x308] ;  /* 0x0003080001057983 */ /* 0x001ee20000300800 */
[----:B------:R-:W-:-:S02]  /*53370*/  ISETP.LT.AND P5, PT, R23, c[0x0][0x178], !P5 ;  /* 0x00005e0017007a0c */ /* 0x000fc40006fa1270 */
[----:B------:R-:W-:Y:S02]  /*53380*/  ISETP.LT.AND P6, PT, R28, c[0x0][0x178], !P2 ;  /* 0x00005e001c007a0c */ /* 0x000fe400057c1270 */
[----:B------:R-:W-:Y:S02]  /*53390*/  ISETP.LT.AND P2, PT, R23, c[0x0][0x178], !P2 ;  /* 0x00005e0017007a0c */ /* 0x000fe40005741270 */
[C---:B------:R-:W-:Y:S01]  /*533a0*/  IADD3 R0, R8.reuse, c[0x0][0x198], RZ ;  /* 0x0000660008007a10 */ /* 0x040fe20007ffe0ff */
[----:B------:R-:W-:Y:S01]  /*533b0*/  IMAD.WIDE R8, R8, 0x2, R24 ;  /* 0x0000000208087825 */ /* 0x000fe200078e0218 */
[----:B------:R-:W-:-:S03]  /*533c0*/  PRMT R21, R17, 0x7632, R21 ;  /* 0x0000763211157816 */ /* 0x000fc60000000015 */
[----:B------:R-:W-:-:S04]  /*533d0*/  IMAD.WIDE R12, R0, 0x2, R2 ;  /* 0x00000002000c7825 */ /* 0x000fc800078e0202 */
[----:B------:R-:W-:Y:S01]  /*533e0*/  IMAD.WIDE R16, R0, 0x2, R24 ;  /* 0x0000000200107825 */ /* 0x000fe200078e0218 */
[----:B------:R0:W-:Y:S01]  /*533f0*/  @P5 STG.E.U16 [R8.64], R21 ;  /* 0x0000001508005986 */ /* 0x0001e2000c101506 */
[----:B------:R-:W-:Y:S02]  /*53400*/  ISETP.LT.AND P5, PT, R28, c[0x0][0x178], !P1 ;  /* 0x00005e001c007a0c */ /* 0x000fe40004fa1270 */
[----:B------:R-:W-:Y:S02]  /*53410*/  ISETP.LT.AND P1, PT, R23, c[0x0][0x178], !P1 ;  /* 0x00005e0017007a0c */ /* 0x000fe40004f21270 */
[----:B0-----:R-:W-:Y:S01]  /*53420*/  IADD3 R8, R0, c[0x0][0x198], RZ ;  /* 0x0000660000087a10 */ /* 0x001fe20007ffe0ff */
[----:B---3--:R-:W-:Y:S04]  /*53430*/  @P6 STG.E.U16 [R12.64], R5 ;  /* 0x000000050c006986 */ /* 0x008fe8000c101506 */
[----:B--2---:R0:W-:Y:S02]  /*53440*/  @P2 STG.E.U16 [R16.64], R29 ;  /* 0x0000001d10002986 */ /* 0x0041e4000c101506 */
[----:B0-----:R-:W-:-:S02]  /*53450*/  PRMT R17, R29, 0x7632, R17 ;  /* 0x000076321d117816 */ /* 0x001fc40000000011 */
[----:B------:R-:W2:Y:S01]  /*53460*/  LDL.LU R29, [R1+0x348] ;  /* 0x00034800011d7983 */ /* 0x000ea20000300800 */
[----:B------:R-:W-:Y:S02]  /*53470*/  ISETP.LT.AND P6, PT, R28, c[0x0][0x178], !P3 ;  /* 0x00005e001c007a0c */ /* 0x000fe40005fc1270 */
[----:B------:R-:W-:Y:S02]  /*53480*/  ISETP.LT.AND P3, PT, R23, c[0x0][0x178], !P3 ;  /* 0x00005e0017007a0c */ /* 0x000fe40005f61270 */
[----:B------:R-:W-:Y:S01]  /*53490*/  PRMT R16, R5, 0x7632, R16 ;  /* 0x0000763205107816 */ /* 0x000fe20000000010 */
[C---:B------:R-:W-:Y:S01]  /*534a0*/  IMAD.WIDE R4, R8.reuse, 0x2, R2 ;  /* 0x0000000208047825 */ /* 0x040fe200078e0202 */
[C---:B------:R-:W-:Y:S02]  /*534b0*/  IADD3 R12, R19.reuse, 0xe9, RZ ;  /* 0x000000e9130c7810 */ /* 0x040fe40007ffe0ff */
[C---:B------:R-:W-:Y:S01]  /*534c0*/  IADD3 R0, R8.reuse, c[0x0][0x198], RZ ;  /* 0x0000660008007a10 */ /* 0x040fe20007ffe0ff */
[----:B------:R-:W-:Y:S01]  /*534d0*/  IMAD.WIDE R8, R8, 0x2, R24 ;  /* 0x0000000208087825 */ /* 0x000fe200078e0218 */
[----:B------:R-:W-:Y:S01]  /*534e0*/  ISETP.GE.AND P2, PT, R12, c[0x0][0x17c], PT ;  /* 0x00005f000c007a0c */ /* 0x000fe20003f46270 */
[----:B------:R0:W-:Y:S02]  /*534f0*/  @P5 STG.E.U16 [R4.64], R16 ;  /* 0x0000001004005986 */ /* 0x0001e4000c101506 */
[----:B------:R-:W-:Y:S01]  /*53500*/  IMAD.WIDE R12, R0, 0x2, R2 ;  /* 0x00000002000c7825 */ /* 0x000fe200078e0202 */
[C---:B------:R-:W-:Y:S01]  /*53510*/  IADD3 R20, R19.reuse, 0xe7, RZ ;  /* 0x000000e713147810 */ /* 0x040fe20007ffe0ff */
[----:B------:R1:W-:Y:S03]  /*53520*/  @P1 STG.E.U16 [R8.64], R17 ;  /* 0x0000001108001986 */ /* 0x0003e6000c101506 */
[----:B------:R-:W-:Y:S01]  /*53530*/  ISETP.GE.AND P0, PT, R20, c[0x0][0x17c], PT ;  /* 0x00005f0014007a0c */ /* 0x000fe20003f06270 */
[----:B----4-:R-:W-:Y:S01]  /*53540*/  @P6 STG.E.U16 [R12.64], R27 ;  /* 0x0000001b0c006986 */ /* 0x010fe2000c101506 */
[----:B0-----:R-:W-:Y:S01]  /*53550*/  IMAD.WIDE R4, R0, 0x2, R24 ;  /* 0x0000000200047825 */ /* 0x001fe200078e0218 */
[----:B------:R-:W-:-:S04]  /*53560*/  IADD3 R20, R19, 0xe8, RZ ;  /* 0x000000e813147810 */ /* 0x000fc80007ffe0ff */
[----:B------:R0:W-:Y:S01]  /*53570*/  @P3 STG.E.U16 [R4.64], R6 ;  /* 0x0000000604003986 */ /* 0x0001e2000c101506 */
[----:B------:R-:W-:Y:S02]  /*53580*/  ISETP.LT.AND P6, PT, R28, c[0x0][0x178], !P0 ;  /* 0x00005e001c007a0c */ /* 0x000fe400047c1270 */
[----:B------:R-:W-:Y:S02]  /*53590*/  ISETP.GE.AND P4, PT, R20, c[0x0][0x17c], PT ;  /* 0x00005f0014007a0c */ /* 0x000fe40003f86270 */
[----:B-1----:R-:W-:Y:S02]  /*535a0*/  IADD3 R8, R19, 0xeb, RZ ;  /* 0x000000eb13087810 */ /* 0x002fe40007ffe0ff */
[----:B0-----:R-:W-:Y:S02]  /*535b0*/  PRMT R6, R27, 0x7632, R6 ;  /* 0x000076321b067816 */ /* 0x001fe40000000006 */
[----:B------:R-:W3:Y:S01]  /*535c0*/  LDL.LU R27, [R1+0x338] ;  /* 0x00033800011b7983 */ /* 0x000ee20000300800 */
[----:B------:R-:W-:-:S02]  /*535d0*/  IADD3 R0, R0, c[0x0][0x198], RZ ;  /* 0x0000660000007a10 */ /* 0x000fc40007ffe0ff */
[----:B------:R-:W-:Y:S02]  /*535e0*/  ISETP.LT.AND P0, PT, R23, c[0x0][0x178], !P0 ;  /* 0x00005e0017007a0c */ /* 0x000fe40004701270 */
[----:B------:R-:W-:Y:S01]  /*535f0*/  ISETP.LT.AND P3, PT, R28, c[0x0][0x178], !P4 ;  /* 0x00005e001c007a0c */ /* 0x000fe20006761270 */
[----:B------:R-:W-:Y:S01]  /*53600*/  IMAD.WIDE R4, R0, 0x2, R2 ;  /* 0x0000000200047825 */ /* 0x000fe200078e0202 */
[----:B------:R-:W-:-:S03]  /*53610*/  ISETP.GE.AND P1, PT, R8, c[0x0][0x17c], PT ;  /* 0x00005f0008007a0c */ /* 0x000fc60003f26270 */
[C---:B------:R-:W-:Y:S01]  /*53620*/  IMAD.WIDE R8, R0.reuse, 0x2, R24 ;  /* 0x0000000200087825 */ /* 0x040fe200078e0218 */
[----:B------:R-:W-:Y:S01]  /*53630*/  IADD3 R0, R0, c[0x0][0x198], RZ ;  /* 0x0000660000007a10 */ /* 0x000fe20007ffe0ff */
[----:B------:R0:W-:Y:S01]  /*53640*/  @P6 STG.E.U16 [R4.64], R6 ;  /* 0x0000000604006986 */ /* 0x0001e2000c101506 */
[----:B------:R-:W-:-:S05]  /*53650*/  PRMT R12, R6, 0x7632, R12 ;  /* 0x00007632060c7816 */ /* 0x000fca000000000c */
[----:B------:R-:W-:Y:S01]  /*53660*/  @P0 STG.E.U16 [R8.64], R12 ;  /* 0x0000000c08000986 */ /* 0x000fe2000c101506 */
[----:B0-----:R-:W-:Y:S01]  /*53670*/  IMAD.WIDE R4, R0, 0x2, R2 ;  /* 0x0000000200047825 */ /* 0x001fe200078e0202 */
[----:B------:R-:W-:-:S04]  /*53680*/  IADD3 R6, R19, 0xed, RZ ;  /* 0x000000ed13067810 */ /* 0x000fc80007ffe0ff */
[----:B--2---:R0:W-:Y:S01]  /*53690*/  @P3 STG.E.U16 [R4.64], R29 ;  /* 0x0000001d04003986 */ /* 0x0041e2000c101506 */
[----:B------:R-:W-:Y:S02]  /*536a0*/  ISETP.GE.AND P3, PT, R6, c[0x0][0x17c], PT ;  /* 0x00005f0006007a0c */ /* 0x000fe40003f66270 */
[----:B------:R-:W-:Y:S02]  /*536b0*/  PRMT R6, R29, 0x7632, R6 ;  /* 0x000076321d067816 */ /* 0x000fe40000000006 */
[----:B0-----:R-:W2:Y:S01]  /*536c0*/  LDL.LU R29, [R1+0x328] ;  /* 0x00032800011d7983 */ /* 0x001ea20000300800 */
[----:B------:R-:W-:Y:S02]  /*536d0*/  ISETP.LT.AND P4, PT, R23, c[0x0][0x178], !P4 ;  /* 0x00005e0017007a0c */ /* 0x000fe40006781270 */
[----:B------:R-:W-:Y:S01]  /*536e0*/  IADD3 R20, R19, 0xea, RZ ;  /* 0x000000ea13147810 */ /* 0x000fe20007ffe0ff */
[----:B------:R-:W-:Y:S01]  /*536f0*/  IMAD.WIDE R8, R0, 0x2, R24 ;  /* 0x0000000200087825 */ /* 0x000fe200078e0218 */
[----:B------:R-:W-:-:S02]  /*53700*/  ISETP.LT.AND P0, PT, R28, c[0x0][0x178], !P2 ;  /* 0x00005e001c007a0c */ /* 0x000fc40005701270 */
[----:B------:R-:W-:Y:S02]  /*53710*/  ISETP.GE.AND P5, PT, R20, c[0x0][0x17c], PT ;  /* 0x00005f0014007a0c */ /* 0x000fe40003fa6270 */
[----:B------:R-:W-:Y:S02]  /*53720*/  IADD3 R0, R0, c[0x0][0x198], RZ ;  /* 0x0000660000007a10 */ /* 0x000fe40007ffe0ff */
[----:B------:R-:W-:-:S03]  /*53730*/  ISETP.LT.AND P2, PT, R23, c[0x0][0x178], !P2 ;  /* 0x00005e0017007a0c */ /* 0x000fc60005741270 */
[----:B------:R0:W-:Y:S01]  /*53740*/  @P4 STG.E.U16 [R8.64], R10 ;  /* 0x0000000a08004986 */ /* 0x0001e2000c101506 */
[----:B------:R-:W-:Y:S01]  /*53750*/  ISETP.LT.AND P4, PT, R28, c[0x0][0x178], !P5 ;  /* 0x00005e001c007a0c */ /* 0x000fe20006f81270 */
[----:B------:R-:W-:Y:S01]  /*53760*/  IMAD.WIDE R4, R0, 0x2, R2 ;  /* 0x0000000200047825 */ /* 0x000fe200078e0202 */
[----:B------:R-:W-:-:S04]  /*53770*/  ISETP.LT.AND P5, PT, R23, c[0x0][0x178], !P5 ;  /* 0x00005e0017007a0c */ /* 0x000fc80006fa1270 */
[----:B------:R1:W-:Y:S01]  /*53780*/  @P0 STG.E.U16 [R4.64], R6 ;  /* 0x0000000604000986 */ /* 0x0003e2000c101506 */
[C---:B0-----:R-:W-:Y:S01]  /*53790*/  IMAD.WIDE R8, R0.reuse, 0x2, R24 ;  /* 0x0000000200087825 */ /* 0x041fe200078e0218 */
[----:B------:R-:W-:Y:S02]  /*537a0*/  IADD3 R0, R0, c[0x0][0x198], RZ ;  /* 0x0000660000007a10 */ /* 0x000fe40007ffe0ff */
[----:B------:R-:W-:-:S03]  /*537b0*/  PRMT R10, R10, 0x7632, R10 ;  /* 0x000076320a0a7816 */ /* 0x000fc6000000000a */
[----:B-1----:R-:W-:Y:S01]  /*537c0*/  IMAD.WIDE R4, R0, 0x2, R2 ;  /* 0x0000000200047825 */ /* 0x002fe200078e0202 */
[C---:B------:R-:W-:Y:S01]  /*537d0*/  IADD3 R6, R19.reuse, 0xee, RZ ;  /* 0x000000ee13067810 */ /* 0x040fe20007ffe0ff */
[----:B------:R0:W-:Y:S01]  /*537e0*/  @P2 STG.E.U16 [R8.64], R10 ;  /* 0x0000000a08002986 */ /* 0x0001e2000c101506 */
[----:B------:R-:W-:Y:S02]  /*537f0*/  ISETP.LT.AND P2, PT, R28, c[0x0][0x178], !P1 ;  /* 0x00005e001c007a0c */ /* 0x000fe40004f41270 */
[----:B------:R-:W-:Y:S01]  /*53800*/  ISETP.GE.AND P0, PT, R6, c[0x0][0x17c], PT ;  /* 0x00005f0006007a0c */ /* 0x000fe20003f06270 */
[----:B---3--:R1:W-:Y:S01]  /*53810*/  @P4 STG.E.U16 [R4.64], R27 ;  /* 0x0000001b04004986 */ /* 0x0083e2000c101506 */
[C---:B------:R-:W-:Y:S02]  /*53820*/  IADD3 R6, R0.reuse, c[0x0][0x198], RZ ;  /* 0x0000660000067a10 */ /* 0x040fe40007ffe0ff */
[C---:B------:R-:W-:Y:S02]  /*53830*/  IADD3 R13, R19.reuse, 0xec, RZ ;  /* 0x000000ec130d7810 */ /* 0x040fe40007ffe0ff */
[----:B0-----:R-:W-:Y:S01]  /*53840*/  IADD3 R8, R19, 0xef, RZ ;  /* 0x000000ef13087810 */ /* 0x001fe20007ffe0ff */
[----:B-1----:R-:W-:Y:S01]  /*53850*/  IMAD.WIDE R4, R0, 0x2, R24 ;  /* 0x0000000200047825 */ /* 0x002fe200078e0218 */
[----:B------:R-:W-:-:S02]  /*53860*/  PRMT R0, R27, 0x7632, R0 ;  /* 0x000076321b007816 */ /* 0x000fc40000000000 */
[----:B------:R-:W3:Y:S01]  /*53870*/  LDL.LU R27, [R1+0x2e8] ;  /* 0x0002e800011b7983 */ /* 0x000ee20000300800 */
[----:B------:R-:W-:Y:S02]  /*53880*/  ISETP.GE.AND P6, PT, R13, c[0x0][0x17c], PT ;  /* 0x00005f000d007a0c */ /* 0x000fe40003fc6270 */
[----:B------:R-:W-:Y:S01]  /*53890*/  ISETP.GE.AND P4, PT, R8, c[0x0][0x17c], PT ;  /* 0x00005f0008007a0c */ /* 0x000fe20003f86270 */
[----:B------:R-:W-:Y:S01]  /*538a0*/  IMAD.WIDE R8, R6, 0x2, R2 ;  /* 0x0000000206087825 */ /* 0x000fe200078e0202 */
[----:B------:R-:W-:Y:S01]  /*538b0*/  ISETP.LT.AND P1, PT, R23, c[0x0][0x178], !P1 ;  /* 0x00005e0017007a0c */ /* 0x000fe20004f21270 */
[----:B-----5:R0:W-:Y:S01]  /*538c0*/  @P5 STG.E.U16 [R4.64], R14 ;  /* 0x0000000e04005986 */ /* 0x0201e2000c101506 */
[----:B------:R-:W-:-:S03]  /*538d0*/  ISETP.LT.AND P5, PT, R28, c[0x0][0x178], !P6 ;  /* 0x00005e001c007a0c */ /* 0x000fc600077a1270 */
[----:B------:R1:W-:Y:S04]  /*538e0*/  @P2 STG.E.U16 [R8.64], R0 ;  /* 0x0000000008002986 */ /* 0x0003e8000c101506 */
[----:B------:R-:W4:Y:S01]  /*538f0*/  LDL.LU R26, [R1+0x2dc] ;  /* 0x0002dc00011a7983 */ /* 0x000f220000300800 */
[----:B0-----:R-:W-:Y:S01]  /*53900*/  PRMT R14, R14, 0x7632, R14 ;  /* 0x000076320e0e7816 */ /* 0x001fe2000000000e */
[C---:B------:R-:W-:Y:S01]  /*53910*/  IMAD.WIDE R4, R6.reuse, 0x2, R24 ;  /* 0x0000000206047825 */ /* 0x040fe200078e0218 */
[----:B-1----:R-:W-:Y:S02]  /*53920*/  IADD3 R0, R6, c[0x0][0x198], RZ ;  /* 0x0000660006007a10 */ /* 0x002fe40007ffe0ff */
[----:B------:R-:W-:-:S03]  /*53930*/  IADD3 R6, R19, 0xf1, RZ ;  /* 0x000000f113067810 */ /* 0x000fc60007ffe0ff */
[----:B------:R-:W-:Y:S01]  /*53940*/  IMAD.WIDE R8, R0, 0x2, R2 ;  /* 0x0000000200087825 */ /* 0x000fe200078e0202 */
[----:B------:R-:W-:Y:S01]  /*53950*/  @P1 STG.E.U16 [R4.64], R14 ;  /* 0x0000000e04001986 */ /* 0x000fe2000c101506 */
[----:B------:R-:W-:-:S03]  /*53960*/  ISETP.GE.AND P1, PT, R6, c[0x0][0x17c], PT ;  /* 0x00005f0006007a0c */ /* 0x000fc60003f26270 */
[----:B--2---:R0:W-:Y:S01]  /*53970*/  @P5 STG.E.U16 [R8.64], R29 ;  /* 0x0000001d08005986 */ /* 0x0041e2000c101506 */
[----:B------:R-:W-:-:S03]  /*53980*/  PRMT R6, R29, 0x7632, R6 ;  /* 0x000076321d067816 */ /* 0x000fc60000000006 */
[----:B0-----:R-:W2:Y:S01]  /*53990*/  LDL.LU R29, [R1+0x2c] ;  /* 0x00002c00011d7983 */ /* 0x001ea20000300800 */
[C---:B------:R-:W-:Y:S01]  /*539a0*/  ISETP.LT.AND P6, PT, R23.reuse, c[0x0][0x178], !P6 ;  /* 0x00005e0017007a0c */ /* 0x040fe200077c1270 */
[----:B------:R-:W-:Y:S01]  /*539b0*/  IMAD.WIDE R12, R0, 0x2, R24 ;  /* 0x00000002000c7825 */ /* 0x000fe200078e0218 */
[----:B------:R-:W-:Y:S01]  /*539c0*/  ISETP.LT.AND P5, PT, R28, c[0x0][0x178], !P3 ;  /* 0x00005e001c007a0c */ /* 0x000fe20005fa1270 */
[----:B------:R-:W5:Y:S01]  /*539d0*/  LDL.LU R21, [R1+0x2fc] ;  /* 0x0002fc0001157983 */ /* 0x000f620000300800 */
[----:B------:R-:W-:Y:S02]  /*539e0*/  ISETP.LT.AND P3, PT, R23, c[0x0][0x178], !P3 ;  /* 0x00005e0017007a0c */ /* 0x000fe40005f61270 */
[----:B------:R-:W-:-:S07]  /*539f0*/  IADD3 R8, R0, c[0x0][0x198], RZ ;  /* 0x0000660000087a10 */ /* 0x000fce0007ffe0ff */
[----:B------:R0:W-:Y:S01]  /*53a00*/  @P6 STG.E.U16 [R12.64], R18 ;  /* 0x000000120c006986 */ /* 0x0001e2000c101506 */
[----:B------:R-:W-:Y:S02]  /*53a10*/  ISETP.LT.AND P6, PT, R28, c[0x0][0x178], !P0 ;  /* 0x00005e001c007a0c */ /* 0x000fe400047c1270 */
[----:B------:R-:W-:Y:S02]  /*53a20*/  ISETP.LT.AND P0, PT, R23, c[0x0][0x178], !P0 ;  /* 0x00005e0017007a0c */ /* 0x000fe40004701270 */
[C---:B------:R-:W-:Y:S01]  /*53a30*/  IADD3 R0, R8.reuse, c[0x0][0x198], RZ ;  /* 0x0000660008007a10 */ /* 0x040fe20007ffe0ff */
[----:B------:R-:W-:Y:S01]  /*53a40*/  IMAD.WIDE R4, R8, 0x2, R2 ;  /* 0x0000000208047825 */ /* 0x000fe200078e0202 */
[----:B------:R-:W-:-:S03]  /*53a50*/  IADD3 R10, R19, 0xf0, RZ ;  /* 0x000000f0130a7810 */ /* 0x000fc60007ffe0ff */
[----:B------:R-:W-:Y:S01]  /*53a60*/  IMAD.WIDE R8, R8, 0x2, R24 ;  /* 0x0000000208087825 */ /* 0x000fe200078e0218 */
[----:B0-----:R-:W-:-:S03]  /*53a70*/  PRMT R18, R18, 0x7632, R18 ;  /* 0x0000763212127816 */ /* 0x001fc60000000012 */
[C---:B------:R-:W-:Y:S01]  /*53a80*/  IMAD.WIDE R12, R0.reuse, 0x2, R2 ;  /* 0x00000002000c7825 */ /* 0x040fe200078e0202 */
[----:B------:R0:W-:Y:S03]  /*53a90*/  @P5 STG.E.U16 [R4.64], R6 ;  /* 0x0000000604005986 */ /* 0x0001e6000c101506 */
[----:B------:R-:W-:Y:S01]  /*53aa0*/  IMAD.WIDE R16, R0, 0x2, R24 ;  /* 0x0000000200107825 */ /* 0x000fe200078e0218 */
[----:B------:R-:W-:Y:S01]  /*53ab0*/  @P3 STG.E.U16 [R8.64], R18 ;  /* 0x0000001208003986 */ /* 0x000fe2000c101506 */
[----:B------:R-:W-:Y:S02]  /*53ac0*/  ISETP.GE.AND P2, PT, R10, c[0x0][0x17c], PT ;  /* 0x00005f000a007a0c */ /* 0x000fe40003f46270 */
[----:B------:R-:W-:Y:S01]  /*53ad0*/  IADD3 R10, R19, 0xf2, RZ ;  /* 0x000000f2130a7810 */ /* 0x000fe20007ffe0ff */
[----:B---3--:R1:W-:Y:S04]  /*53ae0*/  @P6 STG.E.U16 [R12.64], R27 ;  /* 0x0000001b0c006986 */ /* 0x0083e8000c101506 */
[----:B------:R3:W-:Y:S01]  /*53af0*/  @P0 STG.E.U16 [R16.64], R22 ;  /* 0x0000001610000986 */ /* 0x0007e2000c101506 */
[----:B------:R-:W-:-:S02]  /*53b00*/  ISETP.LT.AND P0, PT, R28, c[0x0][0x178], !P4 ;  /* 0x00005e001c007a0c */ /* 0x000fc40006701270 */
[----:B------:R-:W-:Y:S02]  /*53b10*/  ISETP.LT.AND P4, PT, R23, c[0x0][0x178], !P4 ;  /* 0x00005e0017007a0c */ /* 0x000fe40006781270 */
[----:B0-----:R-:W-:Y:S02]  /*53b20*/  IADD3 R4, R0, c[0x0][0x198], RZ ;  /* 0x0000660000047a10 */ /* 0x001fe40007ffe0ff */
[----:B------:R-:W-:Y:S02]  /*53b30*/  ISETP.GE.AND P5, PT, R10, c[0x0][0x17c], PT ;  /* 0x00005f000a007a0c */ /* 0x000fe40003fa6270 */
[----:B------:R-:W-:Y:S02]  /*53b40*/  PRMT R10, R27, 0x7632, R10 ;  /* 0x000076321b0a7816 */ /* 0x000fe4000000000a */
[----:B-1----:R-:W5:Y:S01]  /*53b50*/  LDL.LU R27, [R1+0x3c] ;  /* 0x00003c00011b7983 */ /* 0x002f620000300800 */
[----:B------:R-:W-:Y:S01]  /*53b60*/  ISETP.LT.AND P3, PT, R28, c[0x0][0x178], !P2 ;  /* 0x00005e001c007a0c */ /* 0x000fe20005761270 */
[----:B------:R-:W-:Y:S01]  /*53b70*/  IMAD.WIDE R8, R4, 0x2, R2 ;  /* 0x0000000204087825 */ /* 0x000fe200078e0202 */
[----:B------:R-:W-:-:S02]  /*53b80*/  ISETP.LT.AND P2, PT, R23, c[0x0][0x178], !P2 ;  /* 0x00005e0017007a0c */ /* 0x000fc40005741270 */
[C---:B------:R-:W-:Y:S01]  /*53b90*/  IADD3 R6, R4.reuse, c[0x0][0x198], RZ ;  /* 0x0000660004067a10 */ /* 0x040fe20007ffe0ff */
[----:B------:R-:W-:Y:S01]  /*53ba0*/  IMAD.WIDE R4, R4, 0x2, R24 ;  /* 0x0000000204047825 */ /* 0x000fe200078e0218 */
[----:B---3--:R-:W-:Y:S01]  /*53bb0*/  PRMT R22, R22, 0x7632, R22 ;  /* 0x0000763216167816 */ /* 0x008fe20000000016 */
[----:B------:R0:W-:Y:S04]  /*53bc0*/  @P0 STG.E.U16 [R8.64], R10 ;  /* 0x0000000a08000986 */ /* 0x0001e8000c101506 */
[----:B------:R1:W-:Y:S01]  /*53bd0*/  @P4 STG.E.U16 [R4.64], R22 ;  /* 0x0000001604004986 */ /* 0x0003e2000c101506 */
[----:B0-----:R-:W-:-:S04]  /*53be0*/  IMAD.WIDE R8, R6, 0x2, R2 ;  /* 0x0000000206087825 */ /* 0x001fc800078e0202 */
[----:B-1----:R-:W-:Y:S01]  /*53bf0*/  IMAD.WIDE R4, R6, 0x2, R24 ;  /* 0x0000000206047825 */ /* 0x002fe200078e0218 */
[----:B----4-:R-:W-:Y:S01]  /*53c00*/  @P3 STG.E.U16 [R8.64], R26 ;  /* 0x0000001a08003986 */ /* 0x010fe2000c101506 */
[----:B--2---:R-:W-:-:S03]  /*53c10*/  PRMT R10, R29, 0x7632, R10 ;  /* 0x000076321d0a7816 */ /* 0x004fc6000000000a */
[----:B------:R0:W-:Y:S04]  /*53c20*/  @P2 STG.E.U16 [R4.64], R29 ;  /* 0x0000001d04002986 */ /* 0x0001e8000c101506 */
[----:B0-----:R-:W2:Y:S01]  /*53c30*/  LDL.LU R29, [R1+0x30c] ;  /* 0x00030c00011d7983 */ /* 0x001ea20000300800 */
[----:B------:R-:W-:Y:S02]  /*53c40*/  IADD3 R0, R19, 0xf4, RZ ;  /* 0x000000f413007810 */ /* 0x000fe40007ffe0ff */
[----:B------:R-:W-:Y:S02]  /*53c50*/  ISETP.LT.AND P3, PT, R28, c[0x0][0x178], !P1 ;  /* 0x00005e001c007a0c */ /* 0x000fe40004f61270 */
[----:B------:R-:W-:Y:S02]  /*53c60*/  ISETP.LT.AND P1, PT, R23, c[0x0][0x178], !P1 ;  /* 0x00005e0017007a0c */ /* 0x000fe40004f21270 */
[----:B------:R-:W-:-:S02]  /*53c70*/  IADD3 R12, R19, 0xf3, RZ ;  /* 0x000000f3130c7810 */ /* 0x000fc40007ffe0ff */
[----:B------:R-:W-:Y:S02]  /*53c80*/  IADD3 R13, R6, c[0x0][0x198], RZ ;  /* 0x00006600060d7a10 */ /* 0x000fe40007ffe0ff */
[----:B------:R-:W-:Y:S02]  /*53c90*/  ISETP.GE.AND P0, PT, R0, c[0x0][0x17c], PT ;  /* 0x00005f0000007a0c */ /* 0x000fe40003f06270 */
[----:B------:R-:W-:Y:S02]  /*53ca0*/  PRMT R0, R26, 0x7632, R0 ;  /* 0x000076321a007816 */ /* 0x000fe40000000000 */
[----:B------:R-:W-:Y:S01]  /*53cb0*/  ISETP.LT.AND P4, PT, R28, c[0x0][0x178], !P5 ;  /* 0x00005e001c007a0c */ /* 0x000fe20006f81270 */
[----:B------:R-:W3:Y:S01]  /*53cc0*/  LDL.LU R26, [R1+0x1c] ;  /* 0x00001c00011a7983 */ /* 0x000ee20000300800 */
[----:B------:R-:W-:Y:S01]  /*53cd0*/  ISETP.LT.AND P5, PT, R23, c[0x0][0x178], !P5 ;  /* 0x00005e0017007a0c */ /* 0x000fe20006fa1270 */
[----:B------:R-:W-:Y:S01]  /*53ce0*/  IMAD.WIDE R4, R13, 0x2, R2 ;  /* 0x000000020d047825 */ /* 0x000fe200078e0202 */
[----:B------:R-:W-:-:S02]  /*53cf0*/  ISETP.GE.AND P6, PT, R12, c[0x0][0x17c], PT ;  /* 0x00005f000c007a0c */ /* 0x000fc40003fc6270 */
[----:B------:R-:W-:Y:S01]  /*53d00*/  IADD3 R12, R19, 0xf5, RZ ;  /* 0x000000f5130c7810 */ /* 0x000fe20007ffe0ff */
[C---:B------:R-:W-:Y:S01]  /*53d10*/  IMAD.WIDE R8, R13.reuse, 0x2, R24 ;  /* 0x000000020d087825 */ /* 0x040fe200078e0218 */
[----:B------:R-:W-:Y:S01]  /*53d20*/  IADD3 R6, R13, c[0x0][0x198], RZ ;  /* 0x000066000d067a10 */ /* 0x000fe20007ffe0ff */
[----:B------:R0:W-:Y:S01]  /*53d30*/  @P3 STG.E.U16 [R4.64], R0 ;  /* 0x0000000004003986 */ /* 0x0001e2000c101506 */
[----:B------:R-:W-:-:S03]  /*53d40*/  ISETP.GE.AND P2, PT, R12, c[0x0][0x17c], PT ;  /* 0x00005f000c007a0c */ /* 0x000fc60003f46270 */
[----:B------:R-:W-:Y:S01]  /*53d50*/  IMAD.WIDE R12, R6, 0x2, R2 ;  /* 0x00000002060c7825 */ /* 0x000fe200078e0202 */
[----:B------:R1:W-:Y:S01]  /*53d60*/  @P1 STG.E.U16 [R8.64], R10 ;  /* 0x0000000a08001986 */ /* 0x0003e2000c101506 */
[----:B------:R-:W-:Y:S02]  /*53d70*/  ISETP.LT.AND P1, PT, R28, c[0x0][0x178], !P6 ;  /* 0x00005e001c007a0c */ /* 0x000fe40007721270 */
[C---:B------:R-:W-:Y:S01]  /*53d80*/  IADD3 R17, R6.reuse, c[0x0][0x198], RZ ;  /* 0x0000660006117a10 */ /* 0x040fe20007ffe0ff */
[----:B0-----:R-:W-:Y:S01]  /*53d90*/  IMAD.WIDE R4, R6, 0x2, R24 ;  /* 0x0000000206047825 */ /* 0x001fe200078e0218 */
[----:B-----5:R-:W-:Y:S01]  /*53da0*/  @P4 STG.E.U16 [R12.64], R21 ;  /* 0x000000150c004986 */ /* 0x020fe2000c101506 */
[----:B------:R-:W-:Y:S02]  /*53db0*/  ISETP.LT.AND P6, PT, R23, c[0x0][0x178], !P6 ;  /* 0x00005e0017007a0c */ /* 0x000fe400077c1270 */
[----:B------:R-:W-:Y:S02]  /*53dc0*/  ISETP.LT.AND P4, PT, R28, c[0x0][0x178], !P0 ;  /* 0x00005e001c007a0c */ /* 0x000fe40004781270 */
[----:B-1----:R-:W-:Y:S01]  /*53dd0*/  PRMT R10, R27, 0x7632, R10 ;  /* 0x000076321b0a7816 */ /* 0x002fe2000000000a */
[----:B------:R0:W-:Y:S01]  /*53de0*/  @P5 STG.E.U16 [R4.64], R27 ;  /* 0x0000001b04005986 */ /* 0x0001e2000c101506 */
[----:B------:R-:W-:Y:S01]  /*53df0*/  PRMT R0, R21, 0x7632, R0 ;  /* 0x0000763215007816 */ /* 0x000fe20000000000 */
[C---:B------:R-:W-:Y:S01]  /*53e00*/  IMAD.WIDE R8, R17.reuse, 0x2, R2 ;  /* 0x0000000211087825 */ /* 0x040fe200078e0202 */
[C---:B------:R-:W-:Y:S01]  /*53e10*/  IADD3 R6, R17.reuse, c[0x0][0x198], RZ ;  /* 0x0000660011067a10 */ /* 0x040fe20007ffe0ff */
[----:B0-----:R-:W4:Y:S02]  /*53e20*/  LDL.LU R27, [R1+0x31c] ;  /* 0x00031c00011b7983 */ /* 0x001f240000300800 */
[----:B------:R-:W-:-:S02]  /*53e30*/  IMAD.WIDE R4, R17, 0x2, R24 ;  /* 0x0000000211047825 */ /* 0x000fc400078e0218 */
[----:B------:R0:W-:Y:S04]  /*53e40*/  @P1 STG.E.U16 [R8.64], R0 ;  /* 0x0000000008001986 */ /* 0x0001e8000c101506 */
[----:B------:R-:W-:Y:S01]  /*53e50*/  @P6 STG.E.U16 [R4.64], R10 ;  /* 0x0000000a04006986 */ /* 0x000fe2000c101506 */
[----:B0-----:R-:W-:-:S05]  /*53e60*/  IMAD.WIDE R8, R6, 0x2, R2 ;  /* 0x0000000206087825 */ /* 0x001fca00078e0202 */
[----:B--2---:R0:W-:Y:S02]  /*53e70*/  @P4 STG.E.U16 [R8.64], R29 ;  /* 0x0000001d08004986 */ /* 0x0041e4000c101506 */
[----:B0-----:R-:W-:Y:S02]  /*53e80*/  PRMT R9, R29, 0x7632, R9 ;  /* 0x000076321d097816 */ /* 0x001fe40000000009 */
[----:B------:R-:W2:Y:S01]  /*53e90*/  LDL.LU R29, [R1+0x34c] ;  /* 0x00034c00011d7983 */ /* 0x000ea20000300800 */
[----:B------:R-:W-:Y:S02]  /*53ea0*/  ISETP.LT.AND P0, PT, R23, c[0x0][0x178], !P0 ;  /* 0x00005e0017007a0c */ /* 0x000fe40004701270 */
[----:B------:R-:W-:Y:S01]  /*53eb0*/  IADD3 R14, R19, 0xf6, RZ ;  /* 0x000000f6130e7810 */ /* 0x000fe20007ffe0ff */
[----:B------:R-:W-:Y:S01]  /*53ec0*/  IMAD.WIDE R4, R6, 0x2, R24 ;  /* 0x0000000206047825 */ /* 0x000fe200078e0218 */
[----:B------:R-:W-:Y:S02]  /*53ed0*/  ISETP.LT.AND P6, PT, R28, c[0x0][0x178], !P2 ;  /* 0x00005e001c007a0c */ /* 0x000fe400057c1270 */
[----:B------:R-:W-:-:S02]  /*53ee0*/  ISETP.GE.AND P3, PT, R14, c[0x0][0x17c], PT ;  /* 0x00005f000e007a0c */ /* 0x000fc40003f66270 */
[----:B------:R-:W-:Y:S02]  /*53ef0*/  IADD3 R13, R6, c[0x0][0x198], RZ ;  /* 0x00006600060d7a10 */ /* 0x000fe40007ffe0ff */
[----:B------:R-:W-:-:S03]  /*53f00*/  ISETP.LT.AND P2, PT, R23, c[0x0][0x178], !P2 ;  /* 0x00005e0017007a0c */ /* 0x000fc60005741270 */
[----:B---3--:R0:W-:Y:S01]  /*53f10*/  @P0 STG.E.U16 [R4.64], R26 ;  /* 0x0000001a04000986 */ /* 0x0081e2000c101506 */
[----:B------:R-:W-:Y:S02]  /*53f20*/  ISETP.LT.AND P0, PT, R28, c[0x0][0x178], !P3 ;  /* 0x00005e001c007a0c */ /* 0x000fe40005f01270 */
[----:B------:R-:W-:Y:S02]  /*53f30*/  ISETP.LT.AND P3, PT, R23, c[0x0][0x178], !P3 ;  /* 0x00005e0017007a0c */ /* 0x000fe40005f61270 */
[----:B------:R-:W-:Y:S02]  /*53f40*/  IADD3 R17, R13, c[0x0][0x198], RZ ;  /* 0x000066000d117a10 */ /* 0x000fe40007ffe0ff */
[----:B------:R-:W-:Y:S01]  /*53f50*/  IADD3 R12, R19, 0xf9, RZ ;  /* 0x000000f9130c7810 */ /* 0x000fe20007ffe0ff */
[----:B0-----:R-:W-:Y:S01]  /*53f60*/  IMAD.WIDE R4, R13, 0x2, R2 ;  /* 0x000000020d047825 */ /* 0x001fe200078e0202 */
[----:B------:R-:W-:Y:S02]  /*53f70*/  IADD3 R16, R19, 0xf7, RZ ;  /* 0x000000f713107810 */ /* 0x000fe40007ffe0ff */
[----:B------:R-:W-:-:S02]  /*53f80*/  PRMT R0, R26, 0x7632, R0 ;  /* 0x000076321a007816 */ /* 0x000fc40000000000 */
[----:B------:R0:W-:Y:S01]  /*53f90*/  @P6 STG.E.U16 [R4.64], R9 ;  /* 0x0000000904006986 */ /* 0x0001e2000c101506 */
[C---:B------:R-:W-:Y:S02]  /*53fa0*/  IADD3 R14, R19.reuse, 0xf8, RZ ;  /* 0x000000f8130e7810 */ /* 0x040fe40007ffe0ff */
[----:B------:R-:W-:Y:S02]  /*53fb0*/  ISETP.GE.AND P4, PT, R12, c[0x0][0x17c], PT ;  /* 0x00005f000c007a0c */ /* 0x000fe40003f86270 */
[----:B------:R-:W-:Y:S02]  /*53fc0*/  ISETP.GE.AND P5, PT, R16, c[0x0][0x17c], PT ;  /* 0x00005f0010007a0c */ /* 0x000fe40003fa6270 */
[----:B------:R-:W-:Y:S01]  /*53fd0*/  IADD3 R10, R19, 0xfa, RZ ;  /* 0x000000fa130a7810 */ /* 0x000fe20007ffe0ff */
[----:B0-----:R-:W-:-:S04]  /*53fe0*/  IMAD.WIDE R4, R13, 0x2, R24 ;  /* 0x000000020d047825 */ /* 0x001fc800078e0218 */
[C---:B------:R-:W-:Y:S01]  /*53ff0*/  IMAD.WIDE R8, R17.reuse, 0x2, R2 ;  /* 0x0000000211087825 */ /* 0x040fe200078e0202 */
[----:B------:R-:W-:Y:S01]  /*54000*/  ISETP.GE.AND P1, PT, R14, c[0x0][0x17c], PT ;  /* 0x00005f000e007a0c */ /* 0x000fe20003f26270 */
[----:B------:R-:W-:Y:S02]  /*54010*/  @P2 STG.E.U16 [R4.64], R0 ;  /* 0x0000000004002986 */ /* 0x000fe4000c101506 */
[----:B------:R-:W-:Y:S01]  /*54020*/  IMAD.WIDE R12, R17, 0x2, R24 ;  /* 0x00000002110c7825 */ /* 0x000fe200078e0218 */
[----:B------:R-:W-:Y:S01]  /*54030*/  ISETP.GE.AND P6, PT, R10, c[0x0][0x17c], PT ;  /* 0x00005f000a007a0c */ /* 0x000fe20003fc6270 */
[----:B----4-:R0:W-:Y:S01]  /*54040*/  @P0 STG.E.U16 [R8.64], R27 ;  /* 0x0000001b08000986 */ /* 0x0101e2000c101506 */
[----:B------:R-:W-:Y:S02]  /*54050*/  ISETP.LT.AND P0, PT, R28, c[0x0][0x178], !P5 ;  /* 0x00005e001c007a0c */ /* 0x000fe40006f01270 */
[----:B------:R-:W-:Y:S01]  /*54060*/  ISETP.LT.AND P5, PT, R23, c[0x0][0x178], !P5 ;  /* 0x00005e0017007a0c */ /* 0x000fe20006fa1270 */
[----:B------:R1:W-:Y:S01]  /*54070*/  @P3 STG.E.U16 [R12.64], R7 ;  /* 0x000000070c003986 */ /* 0x0003e2000c101506 */
[----:B------:R-:W-:-:S02]  /*54080*/  IADD3 R17, R17, c[0x0][0x198], RZ ;  /* 0x0000660011117a10 */ /* 0x000fc40007ffe0ff */
[----:B------:R-:W-:Y:S02]  /*54090*/  PRMT R10, R27, 0x7632, R10 ;  /* 0x000076321b0a7816 */ /* 0x000fe4000000000a */
[----:B------:R-:W-:Y:S01]  /*540a0*/  ISETP.LT.AND P3, PT, R28, c[0x0][0x178], !P1 ;  /* 0x00005e001c007a0c */ /* 0x000fe20004f61270 */
[----:B0-----:R-:W3:Y:S01]  /*540b0*/  LDL.LU R27, [R1+0x33c] ;  /* 0x00033c00011b7983 */ /* 0x001ee20000300800 */
[----:B------:R-:W-:Y:S02]  /*540c0*/  IADD3 R6, R19, 0xfb, RZ ;  /* 0x000000fb13067810 */ /* 0x000fe40007ffe0ff */
[C---:B------:R-:W-:Y:S01]  /*540d0*/  IADD3 R21, R17.reuse, c[0x0][0x198], RZ ;  /* 0x0000660011157a10 */ /* 0x040fe20007ffe0ff */
[----:B------:R-:W-:Y:S01]  /*540e0*/  IMAD.WIDE R4, R17, 0x2, R2 ;  /* 0x0000000211047825 */ /* 0x000fe200078e0202 */
[----:B------:R-:W-:Y:S02]  /*540f0*/  ISETP.GE.AND P2, PT, R6, c[0x0][0x17c], PT ;  /* 0x00005f0006007a0c */ /* 0x000fe40003f46270 */
[----:B-1----:R-:W-:Y:S01]  /*54100*/  PRMT R13, R7, 0x7632, R13 ;  /* 0x00007632070d7816 */ /* 0x002fe2000000000d */
[----:B------:R-:W-:Y:S01]  /*54110*/  IMAD.WIDE R6, R17, 0x2, R24 ;  /* 0x0000000211067825 */ /* 0x000fe200078e0218 */
[----:B------:R-:W-:-:S03]  /*54120*/  IADD3 R0, R19, 0xfc, RZ ;  /* 0x000000fc13007810 */ /* 0x000fc60007ffe0ff */
[----:B------:R-:W-:Y:S01]  /*54130*/  IMAD.WIDE R8, R21, 0x2, R2 ;  /* 0x0000000215087825 */ /* 0x000fe200078e0202 */
[----:B------:R-:W-:Y:S01]  /*54140*/  @P0 STG.E.U16 [R4.64], R10 ;  /* 0x0000000a04000986 */ /* 0x000fe2000c101506 */
[----:B------:R-:W-:-:S03]  /*54150*/  ISETP.GE.AND P0, PT, R0, c[0x0][0x17c], PT ;  /* 0x00005f0000007a0c */ /* 0x000fc60003f06270 */
[----:B------:R-:W-:Y:S01]  /*54160*/  @P5 STG.E.U16 [R6.64], R13 ;  /* 0x0000000d06005986 */ /* 0x000fe2000c101506 */
[----:B--2---:R-:W-:-:S03]  /*54170*/  PRMT R0, R29, 0x7632, R0 ;  /* 0x000076321d007816 */ /* 0x004fc60000000000 */
[----:B------:R0:W-:Y:S04]  /*54180*/  @P3 STG.E.U16 [R8.64], R29 ;  /* 0x0000001d08003986 */ /* 0x0001e8000c101506 */
[----:B0-----:R-:W2:Y:S01]  /*54190*/  LDL.LU R29, [R1+0x32c] ;  /* 0x00032c00011d7983 */ /* 0x001ea20000300800 */
[----:B------:R-:W-:Y:S01]  /*541a0*/  ISETP.LT.AND P1, PT, R23, c[0x0][0x178], !P1 ;  /* 0x00005e0017007a0c */ /* 0x000fe20004f21270 */
[----:B------:R-:W-:Y:S01]  /*541b0*/  IMAD.WIDE R12, R21, 0x2, R24 ;  /* 0x00000002150c7825 */ /* 0x000fe200078e0218 */
[----:B------:R-:W-:Y:S02]  /*541c0*/  ISETP.LT.AND P3, PT, R28, c[0x0][0x178], !P4 ;  /* 0x00005e001c007a0c */ /* 0x000fe40006761270 */
[----:B------:R-:W-:Y:S02]  /*541d0*/  ISETP.LT.AND P4, PT, R23, c[0x0][0x178], !P4 ;  /* 0x00005e0017007a0c */ /* 0x000fe40006781270 */
[----:B------:R-:W-:-:S02]  /*541e0*/  IADD3 R21, R21, c[0x0][0x198], RZ ;  /* 0x0000660015157a10 */ /* 0x000fc40007ffe0ff */
[----:B------:R-:W-:Y:S02]  /*541f0*/  ISETP.LT.AND P5, PT, R28, c[0x0][0x178], !P6 ;  /* 0x00005e001c007a0c */ /* 0x000fe400077a1270 */
[C---:B------:R-:W-:Y:S01]  /*54200*/  IADD3 R17, R21.reuse, c[0x0][0x198], RZ ;  /* 0x0000660015117a10 */ /* 0x040fe20007ffe0ff */
[----:B------:R-:W-:Y:S01]  /*54210*/  IMAD.WIDE R4, R21, 0x2, R2 ;  /* 0x0000000215047825 */ /* 0x000fe200078e0202 */
[----:B------:R-:W-:-:S03]  /*54220*/  PRMT R16, R11, 0x7632, R16 ;  /* 0x000076320b107816 */ /* 0x000fc60000000010 */
[----:B------:R-:W-:Y:S01]  /*54230*/  IMAD.WIDE R6, R21, 0x2, R24 ;  /* 0x0000000215067825 */ /* 0x000fe200078e0218 */
[----:B------:R0:W-:Y:S01]  /*54240*/  @P1 STG.E.U16 [R12.64], R11 ;  /* 0x0000000b0c001986 */ /* 0x0001e2000c101506 */
[----:B------:R-:W-:Y:S02]  /*54250*/  ISETP.LT.AND P6, PT, R23, c[0x0][0x178], !P6 ;  /* 0x00005e0017007a0c */ /* 0x000fe400077c1270 */
[----:B------:R-:W-:Y:S01]  /*54260*/  IMAD.WIDE R8, R17, 0x2, R2 ;  /* 0x0000000211087825 */ /* 0x000fe200078e0202 */
[----:B------:R1:W-:Y:S04]  /*54270*/  @P3 STG.E.U16 [R4.64], R0 ;  /* 0x0000000004003986 */ /* 0x0003e8000c101506 */
[----:B------:R4:W-:Y:S01]  /*54280*/  @P4 STG.E.U16 [R6.64], R16 ;  /* 0x0000001006004986 */ /* 0x0009e2000c101506 */
[----:B------:R-:W-:-:S02]  /*54290*/  ISETP.LT.AND P4, PT, R28, c[0x0][0x178], !P2 ;  /* 0x00005e001c007a0c */ /* 0x000fc40005781270 */
[----:B------:R-:W-:Y:S02]  /*542a0*/  ISETP.LT.AND P2, PT, R23, c[0x0][0x178], !P2 ;  /* 0x00005e0017007a0c */ /* 0x000fe40005741270 */
[----:B0-----:R-:W-:Y:S02]  /*542b0*/  IADD3 R11, R17, c[0x0][0x198], RZ ;  /* 0x00006600110b7a10 */ /* 0x001fe40007ffe0ff */
[----:B------:R-:W-:Y:S01]  /*542c0*/  IADD3 R14, R19, 0xfd, RZ ;  /* 0x000000fd130e7810 */ /* 0x000fe20007ffe0ff */
[----:B-1----:R-:W-:Y:S01]  /*542d0*/  IMAD.WIDE R4, R17, 0x2, R24 ;  /* 0x0000000211047825 */ /* 0x002fe200078e0218 */
[----:B------:R-:W-:Y:S02]  /*542e0*/  IADD3 R10, R19, 0xfe, RZ ;  /* 0x000000fe130a7810 */ /* 0x000fe40007ffe0ff */
[C---:B------:R-:W-:Y:S01]  /*542f0*/  IADD3 R13, R11.reuse, c[0x0][0x198], RZ ;  /* 0x000066000b0d7a10 */ /* 0x040fe20007ffe0ff */
[----:B----4-:R-:W-:Y:S01]  /*54300*/  IMAD.WIDE R6, R11, 0x2, R2 ;  /* 0x000000020b067825 */ /* 0x010fe200078e0202 */
[----:B------:R-:W-:-:S02]  /*54310*/  ISETP.GE.AND P1, PT, R14, c[0x0][0x17c], PT ;  /* 0x00005f000e007a0c */ /* 0x000fc40003f26270 */
[----:B------:R-:W-:Y:S02]  /*54320*/  IADD3 R12, R19, 0xff, RZ ;  /* 0x000000ff130c7810 */ /* 0x000fe40007ffe0ff */
[----:B------:R-:W-:Y:S01]  /*54330*/  ISETP.GE.AND P3, PT, R10, c[0x0][0x17c], PT ;  /* 0x00005f000a007a0c */ /* 0x000fe20003f66270 */
[----:B------:R-:W4:Y:S01]  /*54340*/  LDL.LU R19, [R1+0x1524] ;  /* 0x0015240001137983 */ /* 0x000f220000300800 */
[----:B------:R-:W-:-:S03]  /*54350*/  PRMT R0, R15, 0x7632, R0 ;  /* 0x000076320f007816 */ /* 0x000fc60000000000 */
[----:B---3--:R0:W-:Y:S01]  /*54360*/  @P5 STG.E.U16 [R8.64], R27 ;  /* 0x0000001b08005986 */ /* 0x0081e2000c101506 */
[----:B------:R-:W-:Y:S02]  /*54370*/  ISETP.LT.AND P5, PT, R28, c[0x0][0x178], !P0 ;  /* 0x00005e001c007a0c */ /* 0x000fe400047a1270 */
[----:B------:R-:W-:Y:S01]  /*54380*/  PRMT R14, R27, 0x7632, R14 ;  /* 0x000076321b0e7816 */ /* 0x000fe2000000000e */
[----:B------:R1:W-:Y:S01]  /*54390*/  @P6 STG.E.U16 [R4.64], R15 ;  /* 0x0000000f04006986 */ /* 0x0003e2000c101506 */
[----:B------:R-:W-:-:S03]  /*543a0*/  ISETP.GE.AND P6, PT, R12, c[0x0][0x17c], PT ;  /* 0x00005f000c007a0c */ /* 0x000fc60003fc6270 */
[----:B------:R3:W-:Y:S01]  /*543b0*/  @P4 STG.E.U16 [R6.64], R14 ;  /* 0x0000000e06004986 */ /* 0x0007e2000c101506 */
[----:B0-----:R-:W-:-:S03]  /*543c0*/  IMAD.WIDE R8, R11, 0x2, R24 ;  /* 0x000000020b087825 */ /* 0x001fc600078e0218 */
[----:B------:R-:W4:Y:S01]  /*543d0*/  LDL.LU R27, [R1+0x2ec] ;  /* 0x0002ec00011b7983 */ /* 0x000f220000300800 */
[----:B------:R-:W-:-:S03]  /*543e0*/  IMAD.WIDE R10, R13, 0x2, R2 ;  /* 0x000000020d0a7825 */ /* 0x000fc600078e0202 */
[----:B------:R0:W-:Y:S01]  /*543f0*/  @P2 STG.E.U16 [R8.64], R0 ;  /* 0x0000000008002986 */ /* 0x0001e2000c101506 */
[C---:B------:R-:W-:Y:S02]  /*54400*/  ISETP.LT.AND P4, PT, R28.reuse, c[0x0][0x178], !P3 ;  /* 0x00005e001c007a0c */ /* 0x040fe40005f81270 */
[C---:B------:R-:W-:Y:S02]  /*54410*/  ISETP.LT.AND P2, PT, R28.reuse, c[0x0][0x178], !P6 ;  /* 0x00005e001c007a0c */ /* 0x040fe40007741270 */
[C---:B------:R-:W-:Y:S02]  /*54420*/  ISETP.LT.AND P0, PT, R23.reuse, c[0x0][0x178], !P0 ;  /* 0x00005e0017007a0c */ /* 0x040fe40004701270 */
[C---:B------:R-:W-:Y:S02]  /*54430*/  ISETP.LT.AND P3, PT, R23.reuse, c[0x0][0x178], !P3 ;  /* 0x00005e0017007a0c */ /* 0x040fe40005f61270 */
[----:B------:R-:W-:Y:S01]  /*54440*/  ISETP.LT.AND P6, PT, R23, c[0x0][0x178], !P6 ;  /* 0x00005e0017007a0c */ /* 0x000fe200077c1270 */
[----:B--2---:R2:W-:Y:S01]  /*54450*/  @P5 STG.E.U16 [R10.64], R29 ;  /* 0x0000001d0a005986 */ /* 0x0045e2000c101506 */
[----:B------:R-:W-:-:S02]  /*54460*/  ISETP.LT.AND P5, PT, R28, c[0x0][0x178], !P1 ;  /* 0x00005e001c007a0c */ /* 0x000fc40004fa1270 */
[----:B------:R-:W-:Y:S02]  /*54470*/  ISETP.LT.AND P1, PT, R23, c[0x0][0x178], !P1 ;  /* 0x00005e0017007a0c */ /* 0x000fe40004f21270 */
[----:B------:R-:W5:Y:S01]  /*54480*/  LDL.LU R23, [R1+0x1520] ;  /* 0x0015200001177983 */ /* 0x000f620000300800 */
[C---:B------:R-:W-:Y:S01]  /*54490*/  IADD3 R17, R13.reuse, c[0x0][0x198], RZ ;  /* 0x000066000d117a10 */ /* 0x040fe20007ffe0ff */
[----:B-1----:R-:W-:-:S03]  /*544a0*/  IMAD.WIDE R4, R13, 0x2, R24 ;  /* 0x000000020d047825 */ /* 0x002fc600078e0218 */
[C---:B------:R-:W-:Y:S01]  /*544b0*/  IADD3 R15, R17.reuse, c[0x0][0x198], RZ ;  /* 0x00006600110f7a10 */ /* 0x040fe20007ffe0ff */
[----:B---3--:R-:W-:Y:S01]  /*544c0*/  IMAD.WIDE R6, R17, 0x2, R2 ;  /* 0x0000000211067825 */ /* 0x008fe200078e0202 */
[----:B0-----:R-:W-:Y:S02]  /*544d0*/  PRMT R0, R29, 0x7632, R0 ;  /* 0x000076321d007816 */ /* 0x001fe40000000000 */
[----:B------:R-:W-:Y:S01]  /*544e0*/  IADD3 R21, R15, c[0x0][0x198], RZ ;  /* 0x000066000f157a10 */ /* 0x000fe20007ffe0ff */
[----:B------:R-:W-:-:S04]  /*544f0*/  IMAD.WIDE R8, R17, 0x2, R24 ;  /* 0x0000000211087825 */ /* 0x000fc800078e0218 */
[----:B--2---:R-:W-:-:S04]  /*54500*/  IMAD.WIDE R10, R15, 0x2, R2 ;  /* 0x000000020f0a7825 */ /* 0x004fc800078e0202 */
[----:B------:R-:W-:-:S04]  /*54510*/  IMAD.WIDE R12, R15, 0x2, R24 ;  /* 0x000000020f0c7825 */ /* 0x000fc800078e0218 */
[----:B------:R-:W-:-:S04]  /*54520*/  IMAD.WIDE R2, R21, 0x2, R2 ;  /* 0x0000000215027825 */ /* 0x000fc800078e0202 */
[----:B------:R-:W-:Y:S01]  /*54530*/  IMAD.WIDE R24, R21, 0x2, R24 ;  /* 0x0000000215187825 */ /* 0x000fe200078e0218 */
[----:B----4-:R-:W-:Y:S01]  /*54540*/  PRMT R14, R19, 0x7632, R14 ;  /* 0x00007632130e7816 */ /* 0x010fe2000000000e */
[----:B------:R0:W-:Y:S04]  /*54550*/  @P0 STG.E.U16 [R4.64], R19 ;  /* 0x0000001304000986 */ /* 0x0001e8000c101506 */
[----:B------:R1:W-:Y:S04]  /*54560*/  @P5 STG.E.U16 [R6.64], R0 ;  /* 0x0000000006005986 */ /* 0x0003e8000c101506 */
[----:B------:R1:W-:Y:S01]  /*54570*/  @P1 STG.E.U16 [R8.64], R14 ;  /* 0x0000000e08001986 */ /* 0x0003e2000c101506 */
[----:B0-----:R-:W-:-:S03]  /*54580*/  PRMT R5, R27, 0x7632, R5 ;  /* 0x000076321b057816 */ /* 0x001fc60000000005 */
[----:B------:R1:W-:Y:S04]  /*54590*/  @P4 STG.E.U16 [R10.64], R27 ;  /* 0x0000001b0a004986 */ /* 0x0003e8000c101506 */
[----:B-----5:R1:W-:Y:S04]  /*545a0*/  @P3 STG.E.U16 [R12.64], R23 ;  /* 0x000000170c003986 */ /* 0x0203e8000c101506 */
[----:B------:R1:W-:Y:S01]  /*545b0*/  @P2 STG.E.U16 [R2.64], R5 ;  /* 0x0000000502002986 */ /* 0x0003e2000c101506 */
[----:B------:R-:W-:Y:S05]  /*545c0*/  @!P6 EXIT ;  /* 0x000000000000e94d */ /* 0x000fea0003800000 */
[----:B-1----:R-:W-:-:S05]  /*545d0*/  PRMT R12, R23, 0x7632, R12 ;  /* 0x00007632170c7816 */ /* 0x002fca000000000c */
[----:B------:R-:W-:Y:S01]  /*545e0*/  STG.E.U16 [R24.64], R12 ;  /* 0x0000000c18007986 */ /* 0x000fe2000c101506 */
[----:B------:R-:W-:Y:S05]  /*545f0*/  EXIT ;  /* 0x000000000000794d */ /* 0x000fea0003800000 */
.L_x_4:
[----:B------:R-:W-:-:S00]  /*54600*/  BRA `(.L_x_4) ;  /* 0xfffffff000007947 */ /* 0x000fc0000383ffff */
[----:B------:R-:W-:-:S00]  /*54610*/  NOP ;  /* 0x0000000000007918 */ /* 0x000fc00000000000 */
        /* <DEDUP_REMOVED lines=14> */
.L_x_5:


//--------------------- .nv.shared.matmul_kernel  --------------------------
	.section	.nv.shared.matmul_kernel,"aw",@nobits
	.sectionflags	@""
	.align	16
